	.target	sm_103a

	.elftype	@"ET_EXEC"


//--------------------- .note.nv.tkinfo           --------------------------
	.section	.note.nv.tkinfo,"",@"SHT_NOTE"
	.sectionflags	@"SHF_NOTE_NV_TKINFO"
	.tkinfo
        /*0018*/ 	.word	0x00000002
        /*0030*/ 	.string	""
        /*0030*/ 	.string	"ptxas"
        /*0030*/ 	.string	"Cuda compilation tools, release 13.0, V13.0.88"
        /*0030*/ 	.string	"Build cuda_13.0.r13.0/compiler.36424714_0"
        /*0030*/ 	.string	"-arch sm_103a -m 64 "



//--------------------- .note.nv.cuinfo           --------------------------
	.section	.note.nv.cuinfo,"",@"SHT_NOTE"
	.sectionflags	@"SHF_NOTE_NV_CUINFO"
        /*0018*/ 	.short	0x0002
        /*001a*/ 	.short	0x0067
        /*001c*/ 	.short	0x0082
	.zero		2


//--------------------- .nv.info                  --------------------------
	.section	.nv.info,"",@"SHT_CUDA_INFO"
	.align	4


	//----- nvinfo : EIATTR_REGCOUNT
	.align		4
        /*0000*/ 	.byte	0x04, 0x2f
        /*0002*/ 	.short	(.L_12 - .L_11)
	.align		4
.L_11:
        /*0004*/ 	.word	index@(_ZN5flash25flash_bwd_dot_do_o_kernelILb1E23Flash_bwd_kernel_traitsILi96ELi64ELi128ELi8ELi2ELi4ELi4ELb0ELb0EN7cutlass6half_tE19Flash_kernel_traitsILi96ELi64ELi128ELi8ES3_EEEEvNS_16Flash_bwd_paramsE)
        /*0008*/ 	.word	0x00000028


	//----- nvinfo : EIATTR_FRAME_SIZE
	.align		4
.L_12:
        /*000c*/ 	.byte	0x04, 0x11
        /*000e*/ 	.short	(.L_14 - .L_13)
	.align		4
.L_13:
        /*0010*/ 	.word	index@(_ZN5flash25flash_bwd_dot_do_o_kernelILb1E23Flash_bwd_kernel_traitsILi96ELi64ELi128ELi8ELi2ELi4ELi4ELb0ELb0EN7cutlass6half_tE19Flash_kernel_traitsILi96ELi64ELi128ELi8ES3_EEEEvNS_16Flash_bwd_paramsE)
        /*0014*/ 	.word	0x00000000


	//----- nvinfo : EIATTR_REGCOUNT
	.align		4
.L_14:
        /*0018*/ 	.byte	0x04, 0x2f
        /*001a*/ 	.short	(.L_16 - .L_15)
	.align		4
.L_15:
        /*001c*/ 	.word	index@(_ZN5flash25flash_bwd_dot_do_o_kernelILb0E23Flash_bwd_kernel_traitsILi96ELi64ELi128ELi8ELi2ELi4ELi4ELb0ELb0EN7cutlass6half_tE19Flash_kernel_traitsILi96ELi64ELi128ELi8ES3_EEEEvNS_16Flash_bwd_paramsE)
        /*0020*/ 	.word	0x00000026


	//----- nvinfo : EIATTR_FRAME_SIZE
	.align		4
.L_16:
        /*0024*/ 	.byte	0x04, 0x11
        /*0026*/ 	.short	(.L_18 - .L_17)
	.align		4
.L_17:
        /*0028*/ 	.word	index@(_ZN5flash25flash_bwd_dot_do_o_kernelILb0E23Flash_bwd_kernel_traitsILi96ELi64ELi128ELi8ELi2ELi4ELi4ELb0ELb0EN7cutlass6half_tE19Flash_kernel_traitsILi96ELi64ELi128ELi8ES3_EEEEvNS_16Flash_bwd_paramsE)
        /*002c*/ 	.word	0x00000000


	//----- nvinfo : EIATTR_REGCOUNT
	.align		4
.L_18:
        /*0030*/ 	.byte	0x04, 0x2f
        /*0032*/ 	.short	(.L_20 - .L_19)
	.align		4
.L_19:
        /*0034*/ 	.word	index@(_ZN5flash44flash_bwd_dq_dk_dv_loop_seqk_parallel_kernelI23Flash_bwd_kernel_traitsILi96ELi64ELi128ELi8ELi2ELi4ELi4ELb0ELb0EN7cutlass6half_tE19Flash_kernel_traitsILi96ELi64ELi128ELi8ES3_EELb0ELb1ELb0ELb1ELb0ELb0ELb1EEEvNS_16Flash_bwd_paramsE)
        /*0038*/ 	.word	0x000000ff


	//----- nvinfo : EIATTR_FRAME_SIZE
	.align		4
.L_20:
        /*003c*/ 	.byte	0x04, 0x11
        /*003e*/ 	.short	(.L_22 - .L_21)
	.align		4
.L_21:
        /*0040*/ 	.word	index@(_ZN5flash44flash_bwd_dq_dk_dv_loop_seqk_parallel_kernelI23Flash_bwd_kernel_traitsILi96ELi64ELi128ELi8ELi2ELi4ELi4ELb0ELb0EN7cutlass6half_tE19Flash_kernel_traitsILi96ELi64ELi128ELi8ES3_EELb0ELb1ELb0ELb1ELb0ELb0ELb1EEEvNS_16Flash_bwd_paramsE)
        /*0044*/ 	.word	0x00000008


	//----- nvinfo : EIATTR_REGCOUNT
	.align		4
.L_22:
        /*0048*/ 	.byte	0x04, 0x2f
        /*004a*/ 	.short	(.L_24 - .L_23)
	.align		4
.L_23:
        /*004c*/ 	.word	index@(_ZN5flash44flash_bwd_dq_dk_dv_loop_seqk_parallel_kernelI23Flash_bwd_kernel_traitsILi96ELi64ELi128ELi8ELi2ELi4ELi4ELb0ELb0EN7cutlass6half_tE19Flash_kernel_traitsILi96ELi64ELi128ELi8ES3_EELb1ELb1ELb0ELb1ELb0ELb0ELb0EEEvNS_16Flash_bwd_paramsE)
        /*0050*/ 	.word	0x000000ff


	//----- nvinfo : EIATTR_FRAME_SIZE
	.align		4
.L_24:
        /*0054*/ 	.byte	0x04, 0x11
        /*0056*/ 	.short	(.L_26 - .L_25)
	.align		4
.L_25:
        /*0058*/ 	.word	index@(_ZN5flash44flash_bwd_dq_dk_dv_loop_seqk_parallel_kernelI23Flash_bwd_kernel_traitsILi96ELi64ELi128ELi8ELi2ELi4ELi4ELb0ELb0EN7cutlass6half_tE19Flash_kernel_traitsILi96ELi64ELi128ELi8ES3_EELb1ELb1ELb0ELb1ELb0ELb0ELb0EEEvNS_16Flash_bwd_paramsE)
        /*005c*/ 	.word	0x00000000


	//----- nvinfo : EIATTR_REGCOUNT
	.align		4
.L_26:
        /*0060*/ 	.byte	0x04, 0x2f
        /*0062*/ 	.short	(.L_28 - .L_27)
	.align		4
.L_27:
        /*0064*/ 	.word	index@(_ZN5flash44flash_bwd_dq_dk_dv_loop_seqk_parallel_kernelI23Flash_bwd_kernel_traitsILi96ELi64ELi128ELi8ELi2ELi4ELi4ELb0ELb0EN7cutlass6half_tE19Flash_kernel_traitsILi96ELi64ELi128ELi8ES3_EELb0ELb1ELb0ELb0ELb0ELb1ELb1EEEvNS_16Flash_bwd_paramsE)
        /*0068*/ 	.word	0x000000ff


	//----- nvinfo : EIATTR_FRAME_SIZE
	.align		4
.L_28:
        /*006c*/ 	.byte	0x04, 0x11
        /*006e*/ 	.short	(.L_30 - .L_29)
	.align		4
.L_29:
        /*0070*/ 	.word	index@(_ZN5flash44flash_bwd_dq_dk_dv_loop_seqk_parallel_kernelI23Flash_bwd_kernel_traitsILi96ELi64ELi128ELi8ELi2ELi4ELi4ELb0ELb0EN7cutlass6half_tE19Flash_kernel_traitsILi96ELi64ELi128ELi8ES3_EELb0ELb1ELb0ELb0ELb0ELb1ELb1EEEvNS_16Flash_bwd_paramsE)
        /*0074*/ 	.word	0x00000000


	//----- nvinfo : EIATTR_REGCOUNT
	.align		4
.L_30:
        /*0078*/ 	.byte	0x04, 0x2f
        /*007a*/ 	.short	(.L_32 - .L_31)
	.align		4
.L_31:
        /*007c*/ 	.word	index@(_ZN5flash44flash_bwd_dq_dk_dv_loop_seqk_parallel_kernelI23Flash_bwd_kernel_traitsILi96ELi64ELi128ELi8ELi2ELi4ELi4ELb0ELb0EN7cutlass6half_tE19Flash_kernel_traitsILi96ELi64ELi128ELi8ES3_EELb1ELb1ELb0ELb0ELb0ELb1ELb0EEEvNS_16Flash_bwd_paramsE)
        /*0080*/ 	.word	0x000000ff


	//----- nvinfo : EIATTR_FRAME_SIZE
	.align		4
.L_32:
        /*0084*/ 	.byte	0x04, 0x11
        /*0086*/ 	.short	(.L_34 - .L_33)
	.align		4
.L_33:
        /*0088*/ 	.word	index@(_ZN5flash44flash_bwd_dq_dk_dv_loop_seqk_parallel_kernelI23Flash_bwd_kernel_traitsILi96ELi64ELi128ELi8ELi2ELi4ELi4ELb0ELb0EN7cutlass6half_tE19Flash_kernel_traitsILi96ELi64ELi128ELi8ES3_EELb1ELb1ELb0ELb0ELb0ELb1ELb0EEEvNS_16Flash_bwd_paramsE)
        /*008c*/ 	.word	0x00000000


	//----- nvinfo : EIATTR_REGCOUNT
	.align		4
.L_34:
        /*0090*/ 	.byte	0x04, 0x2f
        /*0092*/ 	.short	(.L_36 - .L_35)
	.align		4
.L_35:
        /*0094*/ 	.word	index@(_ZN5flash44flash_bwd_dq_dk_dv_loop_seqk_parallel_kernelI23Flash_bwd_kernel_traitsILi96ELi64ELi128ELi8ELi2ELi4ELi4ELb0ELb0EN7cutlass6half_tE19Flash_kernel_traitsILi96ELi64ELi128ELi8ES3_EELb0ELb1ELb0ELb0ELb1ELb1ELb1EEEvNS_16Flash_bwd_paramsE)
        /*0098*/ 	.word	0x000000ff


	//----- nvinfo : EIATTR_FRAME_SIZE
	.align		4
.L_36:
        /*009c*/ 	.byte	0x04, 0x11
        /*009e*/ 	.short	(.L_38 - .L_37)
	.align		4
.L_37:
        /*00a0*/ 	.word	index@(_ZN5flash44flash_bwd_dq_dk_dv_loop_seqk_parallel_kernelI23Flash_bwd_kernel_traitsILi96ELi64ELi128ELi8ELi2ELi4ELi4ELb0ELb0EN7cutlass6half_tE19Flash_kernel_traitsILi96ELi64ELi128ELi8ES3_EELb0ELb1ELb0ELb0ELb1ELb1ELb1EEEvNS_16Flash_bwd_paramsE)
        /*00a4*/ 	.word	0x00000000


	//----- nvinfo : EIATTR_REGCOUNT
	.align		4
.L_38:
        /*00a8*/ 	.byte	0x04, 0x2f
        /*00aa*/ 	.short	(.L_40 - .L_39)
	.align		4
.L_39:
        /*00ac*/ 	.word	index@(_ZN5flash44flash_bwd_dq_dk_dv_loop_seqk_parallel_kernelI23Flash_bwd_kernel_traitsILi96ELi64ELi128ELi8ELi2ELi4ELi4ELb0ELb0EN7cutlass6half_tE19Flash_kernel_traitsILi96ELi64ELi128ELi8ES3_EELb1ELb1ELb0ELb0ELb1ELb1ELb0EEEvNS_16Flash_bwd_paramsE)
        /*00b0*/ 	.word	0x000000ff


	//----- nvinfo : EIATTR_FRAME_SIZE
	.align		4
.L_40:
        /*00b4*/ 	.byte	0x04, 0x11
        /*00b6*/ 	.short	(.L_42 - .L_41)
	.align		4
.L_41:
        /*00b8*/ 	.word	index@(_ZN5flash44flash_bwd_dq_dk_dv_loop_seqk_parallel_kernelI23Flash_bwd_kernel_traitsILi96ELi64ELi128ELi8ELi2ELi4ELi4ELb0ELb0EN7cutlass6half_tE19Flash_kernel_traitsILi96ELi64ELi128ELi8ES3_EELb1ELb1ELb0ELb0ELb1ELb1ELb0EEEvNS_16Flash_bwd_paramsE)
        /*00bc*/ 	.word	0x00000000


	//----- nvinfo : EIATTR_REGCOUNT
	.align		4
.L_42:
        /*00c0*/ 	.byte	0x04, 0x2f
        /*00c2*/ 	.short	(.L_44 - .L_43)
	.align		4
.L_43:
        /*00c4*/ 	.word	index@(_ZN5flash44flash_bwd_dq_dk_dv_loop_seqk_parallel_kernelI23Flash_bwd_kernel_traitsILi96ELi64ELi128ELi8ELi2ELi4ELi4ELb0ELb0EN7cutlass6half_tE19Flash_kernel_traitsILi96ELi64ELi128ELi8ES3_EELb0ELb1ELb0ELb0ELb0ELb0ELb1EEEvNS_16Flash_bwd_paramsE)
        /*00c8*/ 	.word	0x000000fe


	//----- nvinfo : EIATTR_FRAME_SIZE
	.align		4
.L_44:
        /*00cc*/ 	.byte	0x04, 0x11
        /*00ce*/ 	.short	(.L_46 - .L_45)
	.align		4
.L_45:
        /*00d0*/ 	.word	index@(_ZN5flash44flash_bwd_dq_dk_dv_loop_seqk_parallel_kernelI23Flash_bwd_kernel_traitsILi96ELi64ELi128ELi8ELi2ELi4ELi4ELb0ELb0EN7cutlass6half_tE19Flash_kernel_traitsILi96ELi64ELi128ELi8ES3_EELb0ELb1ELb0ELb0ELb0ELb0ELb1EEEvNS_16Flash_bwd_paramsE)
        /*00d4*/ 	.word	0x00000000


	//----- nvinfo : EIATTR_REGCOUNT
	.align		4
.L_46:
        /*00d8*/ 	.byte	0x04, 0x2f
        /*00da*/ 	.short	(.L_48 - .L_47)
	.align		4
.L_47:
        /*00dc*/ 	.word	index@(_ZN5flash44flash_bwd_dq_dk_dv_loop_seqk_parallel_kernelI23Flash_bwd_kernel_traitsILi96ELi64ELi128ELi8ELi2ELi4ELi4ELb0ELb0EN7cutlass6half_tE19Flash_kernel_traitsILi96ELi64ELi128ELi8ES3_EELb1ELb1ELb0ELb0ELb0ELb0ELb0EEEvNS_16Flash_bwd_paramsE)
        /*00e0*/ 	.word	0x000000fe


	//----- nvinfo : EIATTR_FRAME_SIZE
	.align		4
.L_48:
        /*00e4*/ 	.byte	0x04, 0x11
        /*00e6*/ 	.short	(.L_50 - .L_49)
	.align		4
.L_49:
        /*00e8*/ 	.word	index@(_ZN5flash44flash_bwd_dq_dk_dv_loop_seqk_parallel_kernelI23Flash_bwd_kernel_traitsILi96ELi64ELi128ELi8ELi2ELi4ELi4ELb0ELb0EN7cutlass6half_tE19Flash_kernel_traitsILi96ELi64ELi128ELi8ES3_EELb1ELb1ELb0ELb0ELb0ELb0ELb0EEEvNS_16Flash_bwd_paramsE)
        /*00ec*/ 	.word	0x00000000


	//----- nvinfo : EIATTR_REGCOUNT
	.align		4
.L_50:
        /*00f0*/ 	.byte	0x04, 0x2f
        /*00f2*/ 	.short	(.L_52 - .L_51)
	.align		4
.L_51:
        /*00f4*/ 	.word	index@(_ZN5flash27flash_bwd_convert_dq_kernelI23Flash_bwd_kernel_traitsILi96ELi64ELi128ELi8ELi2ELi4ELi4ELb0ELb0EN7cutlass6half_tE19Flash_kernel_traitsILi96ELi64ELi128ELi8ES3_EEEEvNS_16Flash_bwd_paramsEi)
        /*00f8*/ 	.word	0x00000028


	//----- nvinfo : EIATTR_FRAME_SIZE
	.align		4
.L_52:
        /*00fc*/ 	.byte	0x04, 0x11
        /*00fe*/ 	.short	(.L_54 - .L_53)
	.align		4
.L_53:
        /*0100*/ 	.word	index@(_ZN5flash27flash_bwd_convert_dq_kernelI23Flash_bwd_kernel_traitsILi96ELi64ELi128ELi8ELi2ELi4ELi4ELb0ELb0EN7cutlass6half_tE19Flash_kernel_traitsILi96ELi64ELi128ELi8ES3_EEEEvNS_16Flash_bwd_paramsEi)
        /*0104*/ 	.word	0x00000000


	//----- nvinfo : EIATTR_REGCOUNT
	.align		4
.L_54:
        /*0108*/ 	.byte	0x04, 0x2f
        /*010a*/ 	.short	(.L_56 - .L_55)
	.align		4
.L_55:
        /*010c*/ 	.word	index@(_ZN5flash25flash_bwd_dot_do_o_kernelILb1E23Flash_bwd_kernel_traitsILi96ELi64ELi128ELi8ELi2ELi4ELi4ELb1ELb0EN7cutlass6half_tE19Flash_kernel_traitsILi96ELi64ELi128ELi8ES3_EEEEvNS_16Flash_bwd_paramsE)
        /*0110*/ 	.word	0x00000028


	//----- nvinfo : EIATTR_FRAME_SIZE
	.align		4
.L_56:
        /*0114*/ 	.byte	0x04, 0x11
        /*0116*/ 	.short	(.L_58 - .L_57)
	.align		4
.L_57:
        /*0118*/ 	.word	index@(_ZN5flash25flash_bwd_dot_do_o_kernelILb1E23Flash_bwd_kernel_traitsILi96ELi64ELi128ELi8ELi2ELi4ELi4ELb1ELb0EN7cutlass6half_tE19Flash_kernel_traitsILi96ELi64ELi128ELi8ES3_EEEEvNS_16Flash_bwd_paramsE)
        /*011c*/ 	.word	0x00000000


	//----- nvinfo : EIATTR_REGCOUNT
	.align		4
.L_58:
        /*0120*/ 	.byte	0x04, 0x2f
        /*0122*/ 	.short	(.L_60 - .L_59)
	.align		4
.L_59:
        /*0124*/ 	.word	index@(_ZN5flash25flash_bwd_dot_do_o_kernelILb0E23Flash_bwd_kernel_traitsILi96ELi64ELi128ELi8ELi2ELi4ELi4ELb1ELb0EN7cutlass6half_tE19Flash_kernel_traitsILi96ELi64ELi128ELi8ES3_EEEEvNS_16Flash_bwd_paramsE)
        /*0128*/ 	.word	0x00000026


	//----- nvinfo : EIATTR_FRAME_SIZE
	.align		4
.L_60:
        /*012c*/ 	.byte	0x04, 0x11
        /*012e*/ 	.short	(.L_62 - .L_61)
	.align		4
.L_61:
        /*0130*/ 	.word	index@(_ZN5flash25flash_bwd_dot_do_o_kernelILb0E23Flash_bwd_kernel_traitsILi96ELi64ELi128ELi8ELi2ELi4ELi4ELb1ELb0EN7cutlass6half_tE19Flash_kernel_traitsILi96ELi64ELi128ELi8ES3_EEEEvNS_16Flash_bwd_paramsE)
        /*0134*/ 	.word	0x00000000


	//----- nvinfo : EIATTR_REGCOUNT
	.align		4
.L_62:
        /*0138*/ 	.byte	0x04, 0x2f
        /*013a*/ 	.short	(.L_64 - .L_63)
	.align		4
.L_63:
        /*013c*/ 	.word	index@(_ZN5flash44flash_bwd_dq_dk_dv_loop_seqk_parallel_kernelI23Flash_bwd_kernel_traitsILi96ELi64ELi128ELi8ELi2ELi4ELi4ELb1ELb0EN7cutlass6half_tE19Flash_kernel_traitsILi96ELi64ELi128ELi8ES3_EELb0ELb1ELb0ELb1ELb0ELb0ELb1EEEvNS_16Flash_bwd_paramsE)
        /*0140*/ 	.word	0x000000ff


	//----- nvinfo : EIATTR_FRAME_SIZE
	.align		4
.L_64:
        /*0144*/ 	.byte	0x04, 0x11
        /*0146*/ 	.short	(.L_66 - .L_65)
	.align		4
.L_65:
        /*0148*/ 	.word	index@(_ZN5flash44flash_bwd_dq_dk_dv_loop_seqk_parallel_kernelI23Flash_bwd_kernel_traitsILi96ELi64ELi128ELi8ELi2ELi4ELi4ELb1ELb0EN7cutlass6half_tE19Flash_kernel_traitsILi96ELi64ELi128ELi8ES3_EELb0ELb1ELb0ELb1ELb0ELb0ELb1EEEvNS_16Flash_bwd_paramsE)
        /*014c*/ 	.word	0x00000088


	//----- nvinfo : EIATTR_REGCOUNT
	.align		4
.L_66:
        /*0150*/ 	.byte	0x04, 0x2f
        /*0152*/ 	.short	(.L_68 - .L_67)
	.align		4
.L_67:
        /*0154*/ 	.word	index@(_ZN5flash44flash_bwd_dq_dk_dv_loop_seqk_parallel_kernelI23Flash_bwd_kernel_traitsILi96ELi64ELi128ELi8ELi2ELi4ELi4ELb1ELb0EN7cutlass6half_tE19Flash_kernel_traitsILi96ELi64ELi128ELi8ES3_EELb1ELb1ELb0ELb1ELb0ELb0ELb0EEEvNS_16Flash_bwd_paramsE)
        /*0158*/ 	.word	0x000000ff


	//----- nvinfo : EIATTR_FRAME_SIZE
	.align		4
.L_68:
        /*015c*/ 	.byte	0x04, 0x11
        /*015e*/ 	.short	(.L_70 - .L_69)
	.align		4
.L_69:
        /*0160*/ 	.word	index@(_ZN5flash44flash_bwd_dq_dk_dv_loop_seqk_parallel_kernelI23Flash_bwd_kernel_traitsILi96ELi64ELi128ELi8ELi2ELi4ELi4ELb1ELb0EN7cutlass6half_tE19Flash_kernel_traitsILi96ELi64ELi128ELi8ES3_EELb1ELb1ELb0ELb1ELb0ELb0ELb0EEEvNS_16Flash_bwd_paramsE)
        /*0164*/ 	.word	0x00000030


	//----- nvinfo : EIATTR_REGCOUNT
	.align		4
.L_70:
        /*0168*/ 	.byte	0x04, 0x2f
        /*016a*/ 	.short	(.L_72 - .L_71)
	.align		4
.L_71:
        /*016c*/ 	.word	index@(_ZN5flash44flash_bwd_dq_dk_dv_loop_seqk_parallel_kernelI23Flash_bwd_kernel_traitsILi96ELi64ELi128ELi8ELi2ELi4ELi4ELb1ELb0EN7cutlass6half_tE19Flash_kernel_traitsILi96ELi64ELi128ELi8ES3_EELb0ELb1ELb0ELb0ELb0ELb1ELb1EEEvNS_16Flash_bwd_paramsE)
        /*0170*/ 	.word	0x000000ff


	//----- nvinfo : EIATTR_FRAME_SIZE
	.align		4
.L_72:
        /*0174*/ 	.byte	0x04, 0x11
        /*0176*/ 	.short	(.L_74 - .L_73)
	.align		4
.L_73:
        /*0178*/ 	.word	index@(_ZN5flash44flash_bwd_dq_dk_dv_loop_seqk_parallel_kernelI23Flash_bwd_kernel_traitsILi96ELi64ELi128ELi8ELi2ELi4ELi4ELb1ELb0EN7cutlass6half_tE19Flash_kernel_traitsILi96ELi64ELi128ELi8ES3_EELb0ELb1ELb0ELb0ELb0ELb1ELb1EEEvNS_16Flash_bwd_paramsE)
        /*017c*/ 	.word	0x00000078


	//----- nvinfo : EIATTR_REGCOUNT
	.align		4
.L_74:
        /*0180*/ 	.byte	0x04, 0x2f
        /*0182*/ 	.short	(.L_76 - .L_75)
	.align		4
.L_75:
        /*0184*/ 	.word	index@(_ZN5flash44flash_bwd_dq_dk_dv_loop_seqk_parallel_kernelI23Flash_bwd_kernel_traitsILi96ELi64ELi128ELi8ELi2ELi4ELi4ELb1ELb0EN7cutlass6half_tE19Flash_kernel_traitsILi96ELi64ELi128ELi8ES3_EELb1ELb1ELb0ELb0ELb0ELb1ELb0EEEvNS_16Flash_bwd_paramsE)
        /*0188*/ 	.word	0x000000ff


	//----- nvinfo : EIATTR_FRAME_SIZE
	.align		4
.L_76:
        /*018c*/ 	.byte	0x04, 0x11
        /*018e*/ 	.short	(.L_78 - .L_77)
	.align		4
.L_77:
        /*0190*/ 	.word	index@(_ZN5flash44flash_bwd_dq_dk_dv_loop_seqk_parallel_kernelI23Flash_bwd_kernel_traitsILi96ELi64ELi128ELi8ELi2ELi4ELi4ELb1ELb0EN7cutlass6half_tE19Flash_kernel_traitsILi96ELi64ELi128ELi8ES3_EELb1ELb1ELb0ELb0ELb0ELb1ELb0EEEvNS_16Flash_bwd_paramsE)
        /*0194*/ 	.word	0x00000010


	//----- nvinfo : EIATTR_REGCOUNT
	.align		4
.L_78:
        /*0198*/ 	.byte	0x04, 0x2f
        /*019a*/ 	.short	(.L_80 - .L_79)
	.align		4
.L_79:
        /*019c*/ 	.word	index@(_ZN5flash44flash_bwd_dq_dk_dv_loop_seqk_parallel_kernelI23Flash_bwd_kernel_traitsILi96ELi64ELi128ELi8ELi2ELi4ELi4ELb1ELb0EN7cutlass6half_tE19Flash_kernel_traitsILi96ELi64ELi128ELi8ES3_EELb0ELb1ELb0ELb0ELb1ELb1ELb1EEEvNS_16Flash_bwd_paramsE)
        /*01a0*/ 	.word	0x000000ff


	//----- nvinfo : EIATTR_FRAME_SIZE
	.align		4
.L_80:
        /*01a4*/ 	.byte	0x04, 0x11
        /*01a6*/ 	.short	(.L_82 - .L_81)
	.align		4
.L_81:
        /*01a8*/ 	.word	index@(_ZN5flash44flash_bwd_dq_dk_dv_loop_seqk_parallel_kernelI23Flash_bwd_kernel_traitsILi96ELi64ELi128ELi8ELi2ELi4ELi4ELb1ELb0EN7cutlass6half_tE19Flash_kernel_traitsILi96ELi64ELi128ELi8ES3_EELb0ELb1ELb0ELb0ELb1ELb1ELb1EEEvNS_16Flash_bwd_paramsE)
        /*01ac*/ 	.word	0x00000078


	//----- nvinfo : EIATTR_REGCOUNT
	.align		4
.L_82:
        /*01b0*/ 	.byte	0x04, 0x2f
        /*01b2*/ 	.short	(.L_84 - .L_83)
	.align		4
.L_83:
        /*01b4*/ 	.word	index@(_ZN5flash44flash_bwd_dq_dk_dv_loop_seqk_parallel_kernelI23Flash_bwd_kernel_traitsILi96ELi64ELi128ELi8ELi2ELi4ELi4ELb1ELb0EN7cutlass6half_tE19Flash_kernel_traitsILi96ELi64ELi128ELi8ES3_EELb1ELb1ELb0ELb0ELb1ELb1ELb0EEEvNS_16Flash_bwd_paramsE)
        /*01b8*/ 	.word	0x000000ff


	//----- nvinfo : EIATTR_FRAME_SIZE
	.align		4
.L_84:
        /*01bc*/ 	.byte	0x04, 0x11
        /*01be*/ 	.short	(.L_86 - .L_85)
	.align		4
.L_85:
        /*01c0*/ 	.word	index@(_ZN5flash44flash_bwd_dq_dk_dv_loop_seqk_parallel_kernelI23Flash_bwd_kernel_traitsILi96ELi64ELi128ELi8ELi2ELi4ELi4ELb1ELb0EN7cutlass6half_tE19Flash_kernel_traitsILi96ELi64ELi128ELi8ES3_EELb1ELb1ELb0ELb0ELb1ELb1ELb0EEEvNS_16Flash_bwd_paramsE)
        /*01c4*/ 	.word	0x00000010


	//----- nvinfo : EIATTR_REGCOUNT
	.align		4
.L_86:
        /*01c8*/ 	.byte	0x04, 0x2f
        /*01ca*/ 	.short	(.L_88 - .L_87)
	.align		4
.L_87:
        /*01cc*/ 	.word	index@(_ZN5flash44flash_bwd_dq_dk_dv_loop_seqk_parallel_kernelI23Flash_bwd_kernel_traitsILi96ELi64ELi128ELi8ELi2ELi4ELi4ELb1ELb0EN7cutlass6half_tE19Flash_kernel_traitsILi96ELi64ELi128ELi8ES3_EELb0ELb1ELb0ELb0ELb0ELb0ELb1EEEvNS_16Flash_bwd_paramsE)
        /*01d0*/ 	.word	0x000000ff


	//----- nvinfo : EIATTR_FRAME_SIZE
	.align		4
.L_88:
        /*01d4*/ 	.byte	0x04, 0x11
        /*01d6*/ 	.short	(.L_90 - .L_89)
	.align		4
.L_89:
        /*01d8*/ 	.word	index@(_ZN5flash44flash_bwd_dq_dk_dv_loop_seqk_parallel_kernelI23Flash_bwd_kernel_traitsILi96ELi64ELi128ELi8ELi2ELi4ELi4ELb1ELb0EN7cutlass6half_tE19Flash_kernel_traitsILi96ELi64ELi128ELi8ES3_EELb0ELb1ELb0ELb0ELb0ELb0ELb1EEEvNS_16Flash_bwd_paramsE)
        /*01dc*/ 	.word	0x00000080


	//----- nvinfo : EIATTR_REGCOUNT
	.align		4
.L_90:
        /*01e0*/ 	.byte	0x04, 0x2f
        /*01e2*/ 	.short	(.L_92 - .L_91)
	.align		4
.L_91:
        /*01e4*/ 	.word	index@(_ZN5flash44flash_bwd_dq_dk_dv_loop_seqk_parallel_kernelI23Flash_bwd_kernel_traitsILi96ELi64ELi128ELi8ELi2ELi4ELi4ELb1ELb0EN7cutlass6half_tE19Flash_kernel_traitsILi96ELi64ELi128ELi8ES3_EELb1ELb1ELb0ELb0ELb0ELb0ELb0EEEvNS_16Flash_bwd_paramsE)
        /*01e8*/ 	.word	0x000000ff


	//----- nvinfo : EIATTR_FRAME_SIZE
	.align		4
.L_92:
        /*01ec*/ 	.byte	0x04, 0x11
        /*01ee*/ 	.short	(.L_94 - .L_93)
	.align		4
.L_93:
        /*01f0*/ 	.word	index@(_ZN5flash44flash_bwd_dq_dk_dv_loop_seqk_parallel_kernelI23Flash_bwd_kernel_traitsILi96ELi64ELi128ELi8ELi2ELi4ELi4ELb1ELb0EN7cutlass6half_tE19Flash_kernel_traitsILi96ELi64ELi128ELi8ES3_EELb1ELb1ELb0ELb0ELb0ELb0ELb0EEEvNS_16Flash_bwd_paramsE)
        /*01f4*/ 	.word	0x00000008


	//----- nvinfo : EIATTR_REGCOUNT
	.align		4
.L_94:
        /*01f8*/ 	.byte	0x04, 0x2f
        /*01fa*/ 	.short	(.L_96 - .L_95)
	.align		4
.L_95:
        /*01fc*/ 	.word	index@(_ZN5flash27flash_bwd_convert_dq_kernelI23Flash_bwd_kernel_traitsILi96ELi64ELi128ELi8ELi2ELi4ELi4ELb1ELb0EN7cutlass6half_tE19Flash_kernel_traitsILi96ELi64ELi128ELi8ES3_EEEEvNS_16Flash_bwd_paramsEi)
        /*0200*/ 	.word	0x00000028


	//----- nvinfo : EIATTR_FRAME_SIZE
	.align		4
.L_96:
        /*0204*/ 	.byte	0x04, 0x11
        /*0206*/ 	.short	(.L_98 - .L_97)
	.align		4
.L_97:
        /*0208*/ 	.word	index@(_ZN5flash27flash_bwd_convert_dq_kernelI23Flash_bwd_kernel_traitsILi96ELi64ELi128ELi8ELi2ELi4ELi4ELb1ELb0EN7cutlass6half_tE19Flash_kernel_traitsILi96ELi64ELi128ELi8ES3_EEEEvNS_16Flash_bwd_paramsEi)
        /*020c*/ 	.word	0x00000000


	//----- nvinfo : EIATTR_REGCOUNT
	.align		4
.L_98:
        /*0210*/ 	.byte	0x04, 0x2f
        /*0212*/ 	.short	(.L_100 - .L_99)
	.align		4
.L_99:
        /*0214*/ 	.word	index@(_ZN5flash44flash_bwd_dq_dk_dv_loop_seqk_parallel_kernelI23Flash_bwd_kernel_traitsILi96ELi64ELi128ELi8ELi2ELi4ELi4ELb1ELb0EN7cutlass6half_tE19Flash_kernel_traitsILi96ELi64ELi128ELi8ES3_EELb0ELb1ELb0ELb1ELb0ELb0ELb0EEEvNS_16Flash_bwd_paramsE)
        /*0218*/ 	.word	0x000000ff


	//----- nvinfo : EIATTR_FRAME_SIZE
	.align		4
.L_100:
        /*021c*/ 	.byte	0x04, 0x11
        /*021e*/ 	.short	(.L_102 - .L_101)
	.align		4
.L_101:
        /*0220*/ 	.word	index@(_ZN5flash44flash_bwd_dq_dk_dv_loop_seqk_parallel_kernelI23Flash_bwd_kernel_traitsILi96ELi64ELi128ELi8ELi2ELi4ELi4ELb1ELb0EN7cutlass6half_tE19Flash_kernel_traitsILi96ELi64ELi128ELi8ES3_EELb0ELb1ELb0ELb1ELb0ELb0ELb0EEEvNS_16Flash_bwd_paramsE)
        /*0224*/ 	.word	0x00000018


	//----- nvinfo : EIATTR_REGCOUNT
	.align		4
.L_102:
        /*0228*/ 	.byte	0x04, 0x2f
        /*022a*/ 	.short	(.L_104 - .L_103)
	.align		4
.L_103:
        /*022c*/ 	.word	index@(_ZN5flash44flash_bwd_dq_dk_dv_loop_seqk_parallel_kernelI23Flash_bwd_kernel_traitsILi96ELi64ELi128ELi8ELi2ELi4ELi4ELb1ELb0EN7cutlass6half_tE19Flash_kernel_traitsILi96ELi64ELi128ELi8ES3_EELb0ELb1ELb0ELb0ELb0ELb1ELb0EEEvNS_16Flash_bwd_paramsE)
        /*0230*/ 	.word	0x000000ff


	//----- nvinfo : EIATTR_FRAME_SIZE
	.align		4
.L_104:
        /*0234*/ 	.byte	0x04, 0x11
        /*0236*/ 	.short	(.L_106 - .L_105)
	.align		4
.L_105:
        /*0238*/ 	.word	index@(_ZN5flash44flash_bwd_dq_dk_dv_loop_seqk_parallel_kernelI23Flash_bwd_kernel_traitsILi96ELi64ELi128ELi8ELi2ELi4ELi4ELb1ELb0EN7cutlass6half_tE19Flash_kernel_traitsILi96ELi64ELi128ELi8ES3_EELb0ELb1ELb0ELb0ELb0ELb1ELb0EEEvNS_16Flash_bwd_paramsE)
        /*023c*/ 	.word	0x00000008


	//----- nvinfo : EIATTR_REGCOUNT
	.align		4
.L_106:
        /*0240*/ 	.byte	0x04, 0x2f
        /*0242*/ 	.short	(.L_108 - .L_107)
	.align		4
.L_107:
        /*0244*/ 	.word	index@(_ZN5flash44flash_bwd_dq_dk_dv_loop_seqk_parallel_kernelI23Flash_bwd_kernel_traitsILi96ELi64ELi128ELi8ELi2ELi4ELi4ELb1ELb0EN7cutlass6half_tE19Flash_kernel_traitsILi96ELi64ELi128ELi8ES3_EELb0ELb1ELb0ELb0ELb1ELb1ELb0EEEvNS_16Flash_bwd_paramsE)
        /*0248*/ 	.word	0x000000ff


	//----- nvinfo : EIATTR_FRAME_SIZE
	.align		4
.L_108:
        /*024c*/ 	.byte	0x04, 0x11
        /*024e*/ 	.short	(.L_110 - .L_109)
	.align		4
.L_109:
        /*0250*/ 	.word	index@(_ZN5flash44flash_bwd_dq_dk_dv_loop_seqk_parallel_kernelI23Flash_bwd_kernel_traitsILi96ELi64ELi128ELi8ELi2ELi4ELi4ELb1ELb0EN7cutlass6half_tE19Flash_kernel_traitsILi96ELi64ELi128ELi8ES3_EELb0ELb1ELb0ELb0ELb1ELb1ELb0EEEvNS_16Flash_bwd_paramsE)
        /*0254*/ 	.word	0x00000008


	//----- nvinfo : EIATTR_REGCOUNT
	.align		4
.L_110:
        /*0258*/ 	.byte	0x04, 0x2f
        /*025a*/ 	.short	(.L_112 - .L_111)
	.align		4
.L_111:
        /*025c*/ 	.word	index@(_ZN5flash44flash_bwd_dq_dk_dv_loop_seqk_parallel_kernelI23Flash_bwd_kernel_traitsILi96ELi64ELi128ELi8ELi2ELi4ELi4ELb1ELb0EN7cutlass6half_tE19Flash_kernel_traitsILi96ELi64ELi128ELi8ES3_EELb0ELb1ELb0ELb0ELb0ELb0ELb0EEEvNS_16Flash_bwd_paramsE)
        /*0260*/ 	.word	0x000000ff


	//----- nvinfo : EIATTR_FRAME_SIZE
	.align		4
.L_112:
        /*0264*/ 	.byte	0x04, 0x11
        /*0266*/ 	.short	(.L_114 - .L_113)
	.align		4
.L_113:
        /*0268*/ 	.word	index@(_ZN5flash44flash_bwd_dq_dk_dv_loop_seqk_parallel_kernelI23Flash_bwd_kernel_traitsILi96ELi64ELi128ELi8ELi2ELi4ELi4ELb1ELb0EN7cutlass6half_tE19Flash_kernel_traitsILi96ELi64ELi128ELi8ES3_EELb0ELb1ELb0ELb0ELb0ELb0ELb0EEEvNS_16Flash_bwd_paramsE)
        /*026c*/ 	.word	0x00000000


	//----- nvinfo : EIATTR_MIN_STACK_SIZE
	.align		4
.L_114:
        /*0270*/ 	.byte	0x04, 0x12
        /*0272*/ 	.short	(.L_116 - .L_115)
	.align		4
.L_115:
        /*0274*/ 	.word	index@(_ZN5flash44flash_bwd_dq_dk_dv_loop_seqk_parallel_kernelI23Flash_bwd_kernel_traitsILi96ELi64ELi128ELi8ELi2ELi4ELi4ELb1ELb0EN7cutlass6half_tE19Flash_kernel_traitsILi96ELi64ELi128ELi8ES3_EELb0ELb1ELb0ELb0ELb0ELb0ELb0EEEvNS_16Flash_bwd_paramsE)
        /*0278*/ 	.word	0x00000000


	//----- nvinfo : EIATTR_MIN_STACK_SIZE
	.align		4
.L_116:
        /*027c*/ 	.byte	0x04, 0x12
        /*027e*/ 	.short	(.L_118 - .L_117)
	.align		4
.L_117:
        /*0280*/ 	.word	index@(_ZN5flash44flash_bwd_dq_dk_dv_loop_seqk_parallel_kernelI23Flash_bwd_kernel_traitsILi96ELi64ELi128ELi8ELi2ELi4ELi4ELb1ELb0EN7cutlass6half_tE19Flash_kernel_traitsILi96ELi64ELi128ELi8ES3_EELb0ELb1ELb0ELb0ELb1ELb1ELb0EEEvNS_16Flash_bwd_paramsE)
        /*0284*/ 	.word	0x00000008


	//----- nvinfo : EIATTR_MIN_STACK_SIZE
	.align		4
.L_118:
        /*0288*/ 	.byte	0x04, 0x12
        /*028a*/ 	.short	(.L_120 - .L_119)
	.align		4
.L_119:
        /*028c*/ 	.word	index@(_ZN5flash44flash_bwd_dq_dk_dv_loop_seqk_parallel_kernelI23Flash_bwd_kernel_traitsILi96ELi64ELi128ELi8ELi2ELi4ELi4ELb1ELb0EN7cutlass6half_tE19Flash_kernel_traitsILi96ELi64ELi128ELi8ES3_EELb0ELb1ELb0ELb0ELb0ELb1ELb0EEEvNS_16Flash_bwd_paramsE)
        /*0290*/ 	.word	0x00000008


	//----- nvinfo : EIATTR_MIN_STACK_SIZE
	.align		4
.L_120:
        /*0294*/ 	.byte	0x04, 0x12
        /*0296*/ 	.short	(.L_122 - .L_121)
	.align		4
.L_121:
        /*0298*/ 	.word	index@(_ZN5flash44flash_bwd_dq_dk_dv_loop_seqk_parallel_kernelI23Flash_bwd_kernel_traitsILi96ELi64ELi128ELi8ELi2ELi4ELi4ELb1ELb0EN7cutlass6half_tE19Flash_kernel_traitsILi96ELi64ELi128ELi8ES3_EELb0ELb1ELb0ELb1ELb0ELb0ELb0EEEvNS_16Flash_bwd_paramsE)
        /*029c*/ 	.word	0x00000018


	//----- nvinfo : EIATTR_MIN_STACK_SIZE
	.align		4
.L_122:
        /*02a0*/ 	.byte	0x04, 0x12
        /*02a2*/ 	.short	(.L_124 - .L_123)
	.align		4
.L_123:
        /*02a4*/ 	.word	index@(_ZN5flash27flash_bwd_convert_dq_kernelI23Flash_bwd_kernel_traitsILi96ELi64ELi128ELi8ELi2ELi4ELi4ELb1ELb0EN7cutlass6half_tE19Flash_kernel_traitsILi96ELi64ELi128ELi8ES3_EEEEvNS_16Flash_bwd_paramsEi)
        /*02a8*/ 	.word	0x00000000


	//----- nvinfo : EIATTR_MIN_STACK_SIZE
	.align		4
.L_124:
        /*02ac*/ 	.byte	0x04, 0x12
        /*02ae*/ 	.short	(.L_126 - .L_125)
	.align		4
.L_125:
        /*02b0*/ 	.word	index@(_ZN5flash44flash_bwd_dq_dk_dv_loop_seqk_parallel_kernelI23Flash_bwd_kernel_traitsILi96ELi64ELi128ELi8ELi2ELi4ELi4ELb1ELb0EN7cutlass6half_tE19Flash_kernel_traitsILi96ELi64ELi128ELi8ES3_EELb1ELb1ELb0ELb0ELb0ELb0ELb0EEEvNS_16Flash_bwd_paramsE)
        /*02b4*/ 	.word	0x00000008


	//----- nvinfo : EIATTR_MIN_STACK_SIZE
	.align		4
.L_126:
        /*02b8*/ 	.byte	0x04, 0x12
        /*02ba*/ 	.short	(.L_128 - .L_127)
	.align		4
.L_127:
        /*02bc*/ 	.word	index@(_ZN5flash44flash_bwd_dq_dk_dv_loop_seqk_parallel_kernelI23Flash_bwd_kernel_traitsILi96ELi64ELi128ELi8ELi2ELi4ELi4ELb1ELb0EN7cutlass6half_tE19Flash_kernel_traitsILi96ELi64ELi128ELi8ES3_EELb0ELb1ELb0ELb0ELb0ELb0ELb1EEEvNS_16Flash_bwd_paramsE)
        /*02c0*/ 	.word	0x00000080


	//----- nvinfo : EIATTR_MIN_STACK_SIZE
	.align		4
.L_128:
        /*02c4*/ 	.byte	0x04, 0x12
        /*02c6*/ 	.short	(.L_130 - .L_129)
	.align		4
.L_129:
        /*02c8*/ 	.word	index@(_ZN5flash44flash_bwd_dq_dk_dv_loop_seqk_parallel_kernelI23Flash_bwd_kernel_traitsILi96ELi64ELi128ELi8ELi2ELi4ELi4ELb1ELb0EN7cutlass6half_tE19Flash_kernel_traitsILi96ELi64ELi128ELi8ES3_EELb1ELb1ELb0ELb0ELb1ELb1ELb0EEEvNS_16Flash_bwd_paramsE)
        /*02cc*/ 	.word	0x00000010


	//----- nvinfo : EIATTR_MIN_STACK_SIZE
	.align		4
.L_130:
        /*02d0*/ 	.byte	0x04, 0x12
        /*02d2*/ 	.short	(.L_132 - .L_131)
	.align		4
.L_131:
        /*02d4*/ 	.word	index@(_ZN5flash44flash_bwd_dq_dk_dv_loop_seqk_parallel_kernelI23Flash_bwd_kernel_traitsILi96ELi64ELi128ELi8ELi2ELi4ELi4ELb1ELb0EN7cutlass6half_tE19Flash_kernel_traitsILi96ELi64ELi128ELi8ES3_EELb0ELb1ELb0ELb0ELb1ELb1ELb1EEEvNS_16Flash_bwd_paramsE)
        /*02d8*/ 	.word	0x00000078


	//----- nvinfo : EIATTR_MIN_STACK_SIZE
	.align		4
.L_132:
        /*02dc*/ 	.byte	0x04, 0x12
        /*02de*/ 	.short	(.L_134 - .L_133)
	.align		4
.L_133:
        /*02e0*/ 	.word	index@(_ZN5flash44flash_bwd_dq_dk_dv_loop_seqk_parallel_kernelI23Flash_bwd_kernel_traitsILi96ELi64ELi128ELi8ELi2ELi4ELi4ELb1ELb0EN7cutlass6half_tE19Flash_kernel_traitsILi96ELi64ELi128ELi8ES3_EELb1ELb1ELb0ELb0ELb0ELb1ELb0EEEvNS_16Flash_bwd_paramsE)
        /*02e4*/ 	.word	0x00000010


	//----- nvinfo : EIATTR_MIN_STACK_SIZE
	.align		4
.L_134:
        /*02e8*/ 	.byte	0x04, 0x12
        /*02ea*/ 	.short	(.L_136 - .L_135)
	.align		4
.L_135:
        /*02ec*/ 	.word	index@(_ZN5flash44flash_bwd_dq_dk_dv_loop_seqk_parallel_kernelI23Flash_bwd_kernel_traitsILi96ELi64ELi128ELi8ELi2ELi4ELi4ELb1ELb0EN7cutlass6half_tE19Flash_kernel_traitsILi96ELi64ELi128ELi8ES3_EELb0ELb1ELb0ELb0ELb0ELb1ELb1EEEvNS_16Flash_bwd_paramsE)
        /*02f0*/ 	.word	0x00000078


	//----- nvinfo : EIATTR_MIN_STACK_SIZE
	.align		4
.L_136:
        /*02f4*/ 	.byte	0x04, 0x12
        /*02f6*/ 	.short	(.L_138 - .L_137)
	.align		4
.L_137:
        /*02f8*/ 	.word	index@(_ZN5flash44flash_bwd_dq_dk_dv_loop_seqk_parallel_kernelI23Flash_bwd_kernel_traitsILi96ELi64ELi128ELi8ELi2ELi4ELi4ELb1ELb0EN7cutlass6half_tE19Flash_kernel_traitsILi96ELi64ELi128ELi8ES3_EELb1ELb1ELb0ELb1ELb0ELb0ELb0EEEvNS_16Flash_bwd_paramsE)
        /*02fc*/ 	.word	0x00000030


	//----- nvinfo : EIATTR_MIN_STACK_SIZE
	.align		4
.L_138:
        /*0300*/ 	.byte	0x04, 0x12
        /*0302*/ 	.short	(.L_140 - .L_139)
	.align		4
.L_139:
        /*0304*/ 	.word	index@(_ZN5flash44flash_bwd_dq_dk_dv_loop_seqk_parallel_kernelI23Flash_bwd_kernel_traitsILi96ELi64ELi128ELi8ELi2ELi4ELi4ELb1ELb0EN7cutlass6half_tE19Flash_kernel_traitsILi96ELi64ELi128ELi8ES3_EELb0ELb1ELb0ELb1ELb0ELb0ELb1EEEvNS_16Flash_bwd_paramsE)
        /*0308*/ 	.word	0x00000088


	//----- nvinfo : EIATTR_MIN_STACK_SIZE
	.align		4
.L_140:
        /*030c*/ 	.byte	0x04, 0x12
        /*030e*/ 	.short	(.L_142 - .L_141)
	.align		4
.L_141:
        /*0310*/ 	.word	index@(_ZN5flash25flash_bwd_dot_do_o_kernelILb0E23Flash_bwd_kernel_traitsILi96ELi64ELi128ELi8ELi2ELi4ELi4ELb1ELb0EN7cutlass6half_tE19Flash_kernel_traitsILi96ELi64ELi128ELi8ES3_EEEEvNS_16Flash_bwd_paramsE)
        /*0314*/ 	.word	0x00000000


	//----- nvinfo : EIATTR_MIN_STACK_SIZE
	.align		4
.L_142:
        /*0318*/ 	.byte	0x04, 0x12
        /*031a*/ 	.short	(.L_144 - .L_143)
	.align		4
.L_143:
        /*031c*/ 	.word	index@(_ZN5flash25flash_bwd_dot_do_o_kernelILb1E23Flash_bwd_kernel_traitsILi96ELi64ELi128ELi8ELi2ELi4ELi4ELb1ELb0EN7cutlass6half_tE19Flash_kernel_traitsILi96ELi64ELi128ELi8ES3_EEEEvNS_16Flash_bwd_paramsE)
        /*0320*/ 	.word	0x00000000


	//----- nvinfo : EIATTR_MIN_STACK_SIZE
	.align		4
.L_144:
        /*0324*/ 	.byte	0x04, 0x12
        /*0326*/ 	.short	(.L_146 - .L_145)
	.align		4
.L_145:
        /*0328*/ 	.word	index@(_ZN5flash27flash_bwd_convert_dq_kernelI23Flash_bwd_kernel_traitsILi96ELi64ELi128ELi8ELi2ELi4ELi4ELb0ELb0EN7cutlass6half_tE19Flash_kernel_traitsILi96ELi64ELi128ELi8ES3_EEEEvNS_16Flash_bwd_paramsEi)
        /*032c*/ 	.word	0x00000000


	//----- nvinfo : EIATTR_MIN_STACK_SIZE
	.align		4
.L_146:
        /*0330*/ 	.byte	0x04, 0x12
        /*0332*/ 	.short	(.L_148 - .L_147)
	.align		4
.L_147:
        /*0334*/ 	.word	index@(_ZN5flash44flash_bwd_dq_dk_dv_loop_seqk_parallel_kernelI23Flash_bwd_kernel_traitsILi96ELi64ELi128ELi8ELi2ELi4ELi4ELb0ELb0EN7cutlass6half_tE19Flash_kernel_traitsILi96ELi64ELi128ELi8ES3_EELb1ELb1ELb0ELb0ELb0ELb0ELb0EEEvNS_16Flash_bwd_paramsE)
        /*0338*/ 	.word	0x00000000


	//----- nvinfo : EIATTR_MIN_STACK_SIZE
	.align		4
.L_148:
        /*033c*/ 	.byte	0x04, 0x12
        /*033e*/ 	.short	(.L_150 - .L_149)
	.align		4
.L_149:
        /*0340*/ 	.word	index@(_ZN5flash44flash_bwd_dq_dk_dv_loop_seqk_parallel_kernelI23Flash_bwd_kernel_traitsILi96ELi64ELi128ELi8ELi2ELi4ELi4ELb0ELb0EN7cutlass6half_tE19Flash_kernel_traitsILi96ELi64ELi128ELi8ES3_EELb0ELb1ELb0ELb0ELb0ELb0ELb1EEEvNS_16Flash_bwd_paramsE)
        /*0344*/ 	.word	0x00000000


	//----- nvinfo : EIATTR_MIN_STACK_SIZE
	.align		4
.L_150:
        /*0348*/ 	.byte	0x04, 0x12
        /*034a*/ 	.short	(.L_152 - .L_151)
	.align		4
.L_151:
        /*034c*/ 	.word	index@(_ZN5flash44flash_bwd_dq_dk_dv_loop_seqk_parallel_kernelI23Flash_bwd_kernel_traitsILi96ELi64ELi128ELi8ELi2ELi4ELi4ELb0ELb0EN7cutlass6half_tE19Flash_kernel_traitsILi96ELi64ELi128ELi8ES3_EELb1ELb1ELb0ELb0ELb1ELb1ELb0EEEvNS_16Flash_bwd_paramsE)
        /*0350*/ 	.word	0x00000000


	//----- nvinfo : EIATTR_MIN_STACK_SIZE
	.align		4
.L_152:
        /*0354*/ 	.byte	0x04, 0x12
        /*0356*/ 	.short	(.L_154 - .L_153)
	.align		4
.L_153:
        /*0358*/ 	.word	index@(_ZN5flash44flash_bwd_dq_dk_dv_loop_seqk_parallel_kernelI23Flash_bwd_kernel_traitsILi96ELi64ELi128ELi8ELi2ELi4ELi4ELb0ELb0EN7cutlass6half_tE19Flash_kernel_traitsILi96ELi64ELi128ELi8ES3_EELb0ELb1ELb0ELb0ELb1ELb1ELb1EEEvNS_16Flash_bwd_paramsE)
        /*035c*/ 	.word	0x00000000


	//----- nvinfo : EIATTR_MIN_STACK_SIZE
	.align		4
.L_154:
        /*0360*/ 	.byte	0x04, 0x12
        /*0362*/ 	.short	(.L_156 - .L_155)
	.align		4
.L_155:
        /*0364*/ 	.word	index@(_ZN5flash44flash_bwd_dq_dk_dv_loop_seqk_parallel_kernelI23Flash_bwd_kernel_traitsILi96ELi64ELi128ELi8ELi2ELi4ELi4ELb0ELb0EN7cutlass6half_tE19Flash_kernel_traitsILi96ELi64ELi128ELi8ES3_EELb1ELb1ELb0ELb0ELb0ELb1ELb0EEEvNS_16Flash_bwd_paramsE)
        /*0368*/ 	.word	0x00000000


	//----- nvinfo : EIATTR_MIN_STACK_SIZE
	.align		4
.L_156:
        /*036c*/ 	.byte	0x04, 0x12
        /*036e*/ 	.short	(.L_158 - .L_157)
	.align		4
.L_157:
        /*0370*/ 	.word	index@(_ZN5flash44flash_bwd_dq_dk_dv_loop_seqk_parallel_kernelI23Flash_bwd_kernel_traitsILi96ELi64ELi128ELi8ELi2ELi4ELi4ELb0ELb0EN7cutlass6half_tE19Flash_kernel_traitsILi96ELi64ELi128ELi8ES3_EELb0ELb1ELb0ELb0ELb0ELb1ELb1EEEvNS_16Flash_bwd_paramsE)
        /*0374*/ 	.word	0x00000000


	//----- nvinfo : EIATTR_MIN_STACK_SIZE
	.align		4
.L_158:
        /*0378*/ 	.byte	0x04, 0x12
        /*037a*/ 	.short	(.L_160 - .L_159)
	.align		4
.L_159:
        /*037c*/ 	.word	index@(_ZN5flash44flash_bwd_dq_dk_dv_loop_seqk_parallel_kernelI23Flash_bwd_kernel_traitsILi96ELi64ELi128ELi8ELi2ELi4ELi4ELb0ELb0EN7cutlass6half_tE19Flash_kernel_traitsILi96ELi64ELi128ELi8ES3_EELb1ELb1ELb0ELb1ELb0ELb0ELb0EEEvNS_16Flash_bwd_paramsE)
        /*0380*/ 	.word	0x00000000


	//----- nvinfo : EIATTR_MIN_STACK_SIZE
	.align		4
.L_160:
        /*0384*/ 	.byte	0x04, 0x12
        /*0386*/ 	.short	(.L_162 - .L_161)
	.align		4
.L_161:
        /*0388*/ 	.word	index@(_ZN5flash44flash_bwd_dq_dk_dv_loop_seqk_parallel_kernelI23Flash_bwd_kernel_traitsILi96ELi64ELi128ELi8ELi2ELi4ELi4ELb0ELb0EN7cutlass6half_tE19Flash_kernel_traitsILi96ELi64ELi128ELi8ES3_EELb0ELb1ELb0ELb1ELb0ELb0ELb1EEEvNS_16Flash_bwd_paramsE)
        /*038c*/ 	.word	0x00000008


	//----- nvinfo : EIATTR_MIN_STACK_SIZE
	.align		4
.L_162:
        /*0390*/ 	.byte	0x04, 0x12
        /*0392*/ 	.short	(.L_164 - .L_163)
	.align		4
.L_163:
        /*0394*/ 	.word	index@(_ZN5flash25flash_bwd_dot_do_o_kernelILb0E23Flash_bwd_kernel_traitsILi96ELi64ELi128ELi8ELi2ELi4ELi4ELb0ELb0EN7cutlass6half_tE19Flash_kernel_traitsILi96ELi64ELi128ELi8ES3_EEEEvNS_16Flash_bwd_paramsE)
        /*0398*/ 	.word	0x00000000


	//----- nvinfo : EIATTR_MIN_STACK_SIZE
	.align		4
.L_164:
        /*039c*/ 	.byte	0x04, 0x12
        /*039e*/ 	.short	(.L_166 - .L_165)
	.align		4
.L_165:
        /*03a0*/ 	.word	index@(_ZN5flash25flash_bwd_dot_do_o_kernelILb1E23Flash_bwd_kernel_traitsILi96ELi64ELi128ELi8ELi2ELi4ELi4ELb0ELb0EN7cutlass6half_tE19Flash_kernel_traitsILi96ELi64ELi128ELi8ES3_EEEEvNS_16Flash_bwd_paramsE)
        /*03a4*/ 	.word	0x00000000
.L_166:


//--------------------- .nv.compat                --------------------------
	.section	.nv.compat,"",@"SHT_CUDA_COMPAT_INFO"
	.align	4
        /*0000*/ 	.byte	0x02, 0x09, 0x01, 0x00, 0x02, 0x02, 0x01, 0x00, 0x02, 0x05, 0x05, 0x00, 0x03, 0x07, 0x01, 0x01
        /*0010*/ 	.byte	0x02, 0x03, 0x00, 0x00, 0x02, 0x06, 0x01, 0x00, 0x04, 0x0b, 0x08, 0x00, 0x00, 0x00, 0x00, 0x00
        /*0020*/ 	.byte	0x00, 0x00, 0x00, 0x00


//--------------------- .nv.info._ZN5flash44flash_bwd_dq_dk_dv_loop_seqk_parallel_kernelI23Flash_bwd_kernel_traitsILi96ELi64ELi128ELi8ELi2ELi4ELi4ELb1ELb0EN7cutlass6half_tE19Flash_kernel_traitsILi96ELi64ELi128ELi8ES3_EELb0ELb1ELb0ELb0ELb0ELb0ELb0EEEvNS_16Flash_bwd_paramsE --------------------------
	.section	.nv.info._ZN5flash44flash_bwd_dq_dk_dv_loop_seqk_parallel_kernelI23Flash_bwd_kernel_traitsILi96ELi64ELi128ELi8ELi2ELi4ELi4ELb1ELb0EN7cutlass6half_tE19Flash_kernel_traitsILi96ELi64ELi128ELi8ES3_EELb0ELb1ELb0ELb0ELb0ELb0ELb0EEEvNS_16Flash_bwd_paramsE,"",@"SHT_CUDA_INFO"
	.sectionflags	@""
	.align	4


	//----- nvinfo : EIATTR_CUDA_API_VERSION
	.align		4
        /*0000*/ 	.byte	0x04, 0x37
        /*0002*/ 	.short	(.L_168 - .L_167)
.L_167:
        /*0004*/ 	.word	0x00000082


	//----- nvinfo : EIATTR_KPARAM_INFO
	.align		4
.L_168:
        /*0008*/ 	.byte	0x04, 0x17
        /*000a*/ 	.short	(.L_170 - .L_169)
.L_169:
        /*000c*/ 	.word	0x00000000
        /*0010*/ 	.short	0x0000
        /*0012*/ 	.short	0x0000
        /*0014*/ 	.byte	0x00, 0xf0, 0x01, 0x0a


	//----- nvinfo : EIATTR_SPARSE_MMA_MASK
	.align		4
.L_170:
        /*0018*/ 	.byte	0x03, 0x50
        /*001a*/ 	.short	0x0000


	//----- nvinfo : EIATTR_MAXREG_COUNT
	.align		4
        /*001c*/ 	.byte	0x03, 0x1b
        /*001e*/ 	.short	0x00ff


	//----- nvinfo : EIATTR_NUM_BARRIERS
	.align		4
        /*0020*/ 	.byte	0x02, 0x4c
        /*0022*/ 	.byte	0x01
	.zero		1


	//----- nvinfo : EIATTR_MERCURY_ISA_VERSION
	.align		4
        /*0024*/ 	.byte	0x03, 0x5f
        /*0026*/ 	.short	0x0101


	//----- nvinfo : EIATTR_VRC_CTA_INIT_COUNT
	.align		4
        /*0028*/ 	.byte	0x02, 0x4a
	.zero		1
	.zero		1


	//----- nvinfo : EIATTR_EXIT_INSTR_OFFSETS
	.align		4
        /*002c*/ 	.byte	0x04, 0x1c
        /*002e*/ 	.short	(.L_172 - .L_171)


	//   ....[0]....
.L_171:
        /*0030*/ 	.word	0x00000080


	//   ....[1]....
        /*0034*/ 	.word	0x00008170


	//----- nvinfo : EIATTR_CRS_STACK_SIZE
	.align		4
.L_172:
        /*0038*/ 	.byte	0x04, 0x1e
        /*003a*/ 	.short	(.L_174 - .L_173)
.L_173:
        /*003c*/ 	.word	0x00000000


	//----- nvinfo : EIATTR_CBANK_PARAM_SIZE
	.align		4
.L_174:
        /*0040*/ 	.byte	0x03, 0x19
        /*0042*/ 	.short	0x0280


	//----- nvinfo : EIATTR_PARAM_CBANK
	.align		4
        /*0044*/ 	.byte	0x04, 0x0a
        /*0046*/ 	.short	(.L_176 - .L_175)
	.align		4
.L_175:
        /*0048*/ 	.word	index@(.nv.constant0._ZN5flash44flash_bwd_dq_dk_dv_loop_seqk_parallel_kernelI23Flash_bwd_kernel_traitsILi96ELi64ELi128ELi8ELi2ELi4ELi4ELb1ELb0EN7cutlass6half_tE19Flash_kernel_traitsILi96ELi64ELi128ELi8ES3_EELb0ELb1ELb0ELb0ELb0ELb0ELb0EEEvNS_16Flash_bwd_paramsE)
        /*004c*/ 	.short	0x0380
        /*004e*/ 	.short	0x0280


	//----- nvinfo : EIATTR_SW_WAR
	.align		4
.L_176:
        /*0050*/ 	.byte	0x04, 0x36
        /*0052*/ 	.short	(.L_178 - .L_177)
.L_177:
        /*0054*/ 	.word	0x00000008
.L_178:


//--------------------- .nv.info._ZN5flash44flash_bwd_dq_dk_dv_loop_seqk_parallel_kernelI23Flash_bwd_kernel_traitsILi96ELi64ELi128ELi8ELi2ELi4ELi4ELb1ELb0EN7cutlass6half_tE19Flash_kernel_traitsILi96ELi64ELi128ELi8ES3_EELb0ELb1ELb0ELb0ELb1ELb1ELb0EEEvNS_16Flash_bwd_paramsE --------------------------
	.section	.nv.info._ZN5flash44flash_bwd_dq_dk_dv_loop_seqk_parallel_kernelI23Flash_bwd_kernel_traitsILi96ELi64ELi128ELi8ELi2ELi4ELi4ELb1ELb0EN7cutlass6half_tE19Flash_kernel_traitsILi96ELi64ELi128ELi8ES3_EELb0ELb1ELb0ELb0ELb1ELb1ELb0EEEvNS_16Flash_bwd_paramsE,"",@"SHT_CUDA_INFO"
	.sectionflags	@""
	.align	4


	//----- nvinfo : EIATTR_CUDA_API_VERSION
	.align		4
        /*0000*/ 	.byte	0x04, 0x37
        /*0002*/ 	.short	(.L_180 - .L_179)
.L_179:
        /*0004*/ 	.word	0x00000082


	//----- nvinfo : EIATTR_KPARAM_INFO
	.align		4
.L_180:
        /*0008*/ 	.byte	0x04, 0x17
        /*000a*/ 	.short	(.L_182 - .L_181)
.L_181:
        /*000c*/ 	.word	0x00000000
        /*0010*/ 	.short	0x0000
        /*0012*/ 	.short	0x0000
        /*0014*/ 	.byte	0x00, 0xf0, 0x01, 0x0a


	//----- nvinfo : EIATTR_SPARSE_MMA_MASK
	.align		4
.L_182:
        /*0018*/ 	.byte	0x03, 0x50
        /*001a*/ 	.short	0x0000


	//----- nvinfo : EIATTR_MAXREG_COUNT
	.align		4
        /*001c*/ 	.byte	0x03, 0x1b
        /*001e*/ 	.short	0x00ff


	//----- nvinfo : EIATTR_NUM_BARRIERS
	.align		4
        /*0020*/ 	.byte	0x02, 0x4c
        /*0022*/ 	.byte	0x01
	.zero		1


	//----- nvinfo : EIATTR_ANNOTATIONS
	.align		4
        /*0024*/ 	.byte	0x04, 0x55
        /*0026*/ 	.short	(.L_184 - .L_183)


	//   ....[0]....
.L_183:
        /*0028*/ 	.word	0x00000001
        /*002c*/ 	.byte	0x20, 0x1a, 0x00, 0x00, 0x01, 0x00, 0x00, 0x00, 0x60, 0x1a, 0x00, 0x00, 0x01, 0x00, 0x00, 0x00
        /*003c*/ 	.byte	0x50, 0x1d, 0x00, 0x00, 0x01, 0x00, 0x00, 0x00, 0x90, 0x1d, 0x00, 0x00, 0x01, 0x00, 0x00, 0x00
        /*004c*/ 	.byte	0x60, 0x44, 0x00, 0x00, 0x01, 0x00, 0x00, 0x00, 0xa0, 0x44, 0x00, 0x00, 0x01, 0x00, 0x00, 0x00
        /*005c*/ 	.byte	0x20, 0x4d, 0x00, 0x00, 0x01, 0x00, 0x00, 0x00, 0x30, 0x4d, 0x00, 0x00


	//----- nvinfo : EIATTR_MERCURY_ISA_VERSION
	.align		4
.L_184:
        /*0068*/ 	.byte	0x03, 0x5f
        /*006a*/ 	.short	0x0101


	//----- nvinfo : EIATTR_VRC_CTA_INIT_COUNT
	.align		4
        /*006c*/ 	.byte	0x02, 0x4a
	.zero		1
	.zero		1


	//----- nvinfo : EIATTR_EXIT_INSTR_OFFSETS
	.align		4
        /*0070*/ 	.byte	0x04, 0x1c
        /*0072*/ 	.short	(.L_186 - .L_185)


	//   ....[0]....
.L_185:
        /*0074*/ 	.word	0x00000090


	//   ....[1]....
        /*0078*/ 	.word	0x00006230


	//----- nvinfo : EIATTR_CBANK_PARAM_SIZE
	.align		4
.L_186:
        /*007c*/ 	.byte	0x03, 0x19
        /*007e*/ 	.short	0x0280


	//----- nvinfo : EIATTR_PARAM_CBANK
	.align		4
        /*0080*/ 	.byte	0x04, 0x0a
        /*0082*/ 	.short	(.L_188 - .L_187)
	.align		4
.L_187:
        /*0084*/ 	.word	index@(.nv.constant0._ZN5flash44flash_bwd_dq_dk_dv_loop_seqk_parallel_kernelI23Flash_bwd_kernel_traitsILi96ELi64ELi128ELi8ELi2ELi4ELi4ELb1ELb0EN7cutlass6half_tE19Flash_kernel_traitsILi96ELi64ELi128ELi8ES3_EELb0ELb1ELb0ELb0ELb1ELb1ELb0EEEvNS_16Flash_bwd_paramsE)
        /*0088*/ 	.short	0x0380
        /*008a*/ 	.short	0x0280


	//----- nvinfo : EIATTR_SW_WAR
	.align		4
.L_188:
        /*008c*/ 	.byte	0x04, 0x36
        /*008e*/ 	.short	(.L_190 - .L_189)
.L_189:
        /*0090*/ 	.word	0x00000008
.L_190:


//--------------------- .nv.info._ZN5flash44flash_bwd_dq_dk_dv_loop_seqk_parallel_kernelI23Flash_bwd_kernel_traitsILi96ELi64ELi128ELi8ELi2ELi4ELi4ELb1ELb0EN7cutlass6half_tE19Flash_kernel_traitsILi96ELi64ELi128ELi8ES3_EELb0ELb1ELb0ELb0ELb0ELb1ELb0EEEvNS_16Flash_bwd_paramsE --------------------------
	.section	.nv.info._ZN5flash44flash_bwd_dq_dk_dv_loop_seqk_parallel_kernelI23Flash_bwd_kernel_traitsILi96ELi64ELi128ELi8ELi2ELi4ELi4ELb1ELb0EN7cutlass6half_tE19Flash_kernel_traitsILi96ELi64ELi128ELi8ES3_EELb0ELb1ELb0ELb0ELb0ELb1ELb0EEEvNS_16Flash_bwd_paramsE,"",@"SHT_CUDA_INFO"
	.sectionflags	@""
	.align	4


	//----- nvinfo : EIATTR_CUDA_API_VERSION
	.align		4
        /*0000*/ 	.byte	0x04, 0x37
        /*0002*/ 	.short	(.L_192 - .L_191)
.L_191:
        /*0004*/ 	.word	0x00000082


	//----- nvinfo : EIATTR_KPARAM_INFO
	.align		4
.L_192:
        /*0008*/ 	.byte	0x04, 0x17
        /*000a*/ 	.short	(.L_194 - .L_193)
.L_193:
        /*000c*/ 	.word	0x00000000
        /*0010*/ 	.short	0x0000
        /*0012*/ 	.short	0x0000
        /*0014*/ 	.byte	0x00, 0xf0, 0x01, 0x0a


	//----- nvinfo : EIATTR_SPARSE_MMA_MASK
	.align		4
.L_194:
        /*0018*/ 	.byte	0x03, 0x50
        /*001a*/ 	.short	0x0000


	//----- nvinfo : EIATTR_MAXREG_COUNT
	.align		4
        /*001c*/ 	.byte	0x03, 0x1b
        /*001e*/ 	.short	0x00ff


	//----- nvinfo : EIATTR_NUM_BARRIERS
	.align		4
        /*0020*/ 	.byte	0x02, 0x4c
        /*0022*/ 	.byte	0x01
	.zero		1


	//----- nvinfo : EIATTR_ANNOTATIONS
	.align		4
        /*0024*/ 	.byte	0x04, 0x55
        /*0026*/ 	.short	(.L_196 - .L_195)


	//   ....[0]....
.L_195:
        /*0028*/ 	.word	0x00000001
        /*002c*/ 	.byte	0xf0, 0x01, 0x00, 0x00, 0x01, 0x00, 0x00, 0x00, 0x40, 0x03, 0x00, 0x00


	//----- nvinfo : EIATTR_MERCURY_ISA_VERSION
	.align		4
.L_196:
        /*0038*/ 	.byte	0x03, 0x5f
        /*003a*/ 	.short	0x0101


	//----- nvinfo : EIATTR_VRC_CTA_INIT_COUNT
	.align		4
        /*003c*/ 	.byte	0x02, 0x4a
	.zero		1
	.zero		1


	//----- nvinfo : EIATTR_EXIT_INSTR_OFFSETS
	.align		4
        /*0040*/ 	.byte	0x04, 0x1c
        /*0042*/ 	.short	(.L_198 - .L_197)


	//   ....[0]....
.L_197:
        /*0044*/ 	.word	0x00000090


	//   ....[1]....
        /*0048*/ 	.word	0x00007590


	//----- nvinfo : EIATTR_CRS_STACK_SIZE
	.align		4
.L_198:
        /*004c*/ 	.byte	0x04, 0x1e
        /*004e*/ 	.short	(.L_200 - .L_199)
.L_199:
        /*0050*/ 	.word	0x00000000


	//----- nvinfo : EIATTR_CBANK_PARAM_SIZE
	.align		4
.L_200:
        /*0054*/ 	.byte	0x03, 0x19
        /*0056*/ 	.short	0x0280


	//----- nvinfo : EIATTR_PARAM_CBANK
	.align		4
        /*0058*/ 	.byte	0x04, 0x0a
        /*005a*/ 	.short	(.L_202 - .L_201)
	.align		4
.L_201:
        /*005c*/ 	.word	index@(.nv.constant0._ZN5flash44flash_bwd_dq_dk_dv_loop_seqk_parallel_kernelI23Flash_bwd_kernel_traitsILi96ELi64ELi128ELi8ELi2ELi4ELi4ELb1ELb0EN7cutlass6half_tE19Flash_kernel_traitsILi96ELi64ELi128ELi8ES3_EELb0ELb1ELb0ELb0ELb0ELb1ELb0EEEvNS_16Flash_bwd_paramsE)
        /*0060*/ 	.short	0x0380
        /*0062*/ 	.short	0x0280


	//----- nvinfo : EIATTR_SW_WAR
	.align		4
.L_202:
        /*0064*/ 	.byte	0x04, 0x36
        /*0066*/ 	.short	(.L_204 - .L_203)
.L_203:
        /*0068*/ 	.word	0x00000008
.L_204:


//--------------------- .nv.info._ZN5flash44flash_bwd_dq_dk_dv_loop_seqk_parallel_kernelI23Flash_bwd_kernel_traitsILi96ELi64ELi128ELi8ELi2ELi4ELi4ELb1ELb0EN7cutlass6half_tE19Flash_kernel_traitsILi96ELi64ELi128ELi8ES3_EELb0ELb1ELb0ELb1ELb0ELb0ELb0EEEvNS_16Flash_bwd_paramsE --------------------------
	.section	.nv.info._ZN5flash44flash_bwd_dq_dk_dv_loop_seqk_parallel_kernelI23Flash_bwd_kernel_traitsILi96ELi64ELi128ELi8ELi2ELi4ELi4ELb1ELb0EN7cutlass6half_tE19Flash_kernel_traitsILi96ELi64ELi128ELi8ES3_EELb0ELb1ELb0ELb1ELb0ELb0ELb0EEEvNS_16Flash_bwd_paramsE,"",@"SHT_CUDA_INFO"
	.sectionflags	@""
	.align	4


	//----- nvinfo : EIATTR_CUDA_API_VERSION
	.align		4
        /*0000*/ 	.byte	0x04, 0x37
        /*0002*/ 	.short	(.L_206 - .L_205)
.L_205:
        /*0004*/ 	.word	0x00000082


	//----- nvinfo : EIATTR_KPARAM_INFO
	.align		4
.L_206:
        /*0008*/ 	.byte	0x04, 0x17
        /*000a*/ 	.short	(.L_208 - .L_207)
.L_207:
        /*000c*/ 	.word	0x00000000
        /*0010*/ 	.short	0x0000
        /*0012*/ 	.short	0x0000
        /*0014*/ 	.byte	0x00, 0xf0, 0x01, 0x0a


	//----- nvinfo : EIATTR_SPARSE_MMA_MASK
	.align		4
.L_208:
        /*0018*/ 	.byte	0x03, 0x50
        /*001a*/ 	.short	0x0000


	//----- nvinfo : EIATTR_MAXREG_COUNT
	.align		4
        /*001c*/ 	.byte	0x03, 0x1b
        /*001e*/ 	.short	0x00ff


	//----- nvinfo : EIATTR_NUM_BARRIERS
	.align		4
        /*0020*/ 	.byte	0x02, 0x4c
        /*0022*/ 	.byte	0x01
	.zero		1


	//----- nvinfo : EIATTR_ANNOTATIONS
	.align		4
        /*0024*/ 	.byte	0x04, 0x55
        /*0026*/ 	.short	(.L_210 - .L_209)


	//   ....[0]....
.L_209:
        /*0028*/ 	.word	0x00000001
        /*002c*/ 	.byte	0x80, 0x29, 0x00, 0x00, 0x01, 0x00, 0x00, 0x00, 0x90, 0x29, 0x00, 0x00, 0x01, 0x00, 0x00, 0x00
        /* <DEDUP_REMOVED lines=8> */
        /*00bc*/ 	.byte	0x40, 0x71, 0x00, 0x00


	//----- nvinfo : EIATTR_MERCURY_ISA_VERSION
	.align		4
.L_210:
        /*00c0*/ 	.byte	0x03, 0x5f
        /*00c2*/ 	.short	0x0101


	//----- nvinfo : EIATTR_VRC_CTA_INIT_COUNT
	.align		4
        /*00c4*/ 	.byte	0x02, 0x4a
	.zero		1
	.zero		1


	//----- nvinfo : EIATTR_EXIT_INSTR_OFFSETS
	.align		4
        /*00c8*/ 	.byte	0x04, 0x1c
        /*00ca*/ 	.short	(.L_212 - .L_211)


	//   ....[0]....
.L_211:
        /*00cc*/ 	.word	0x00000090


	//   ....[1]....
        /*00d0*/ 	.word	0x000087c0


	//----- nvinfo : EIATTR_CRS_STACK_SIZE
	.align		4
.L_212:
        /*00d4*/ 	.byte	0x04, 0x1e
        /*00d6*/ 	.short	(.L_214 - .L_213)
.L_213:
        /*00d8*/ 	.word	0x00000000


	//----- nvinfo : EIATTR_CBANK_PARAM_SIZE
	.align		4
.L_214:
        /*00dc*/ 	.byte	0x03, 0x19
        /*00de*/ 	.short	0x0280


	//----- nvinfo : EIATTR_PARAM_CBANK
	.align		4
        /*00e0*/ 	.byte	0x04, 0x0a
        /*00e2*/ 	.short	(.L_216 - .L_215)
	.align		4
.L_215:
        /*00e4*/ 	.word	index@(.nv.constant0._ZN5flash44flash_bwd_dq_dk_dv_loop_seqk_parallel_kernelI23Flash_bwd_kernel_traitsILi96ELi64ELi128ELi8ELi2ELi4ELi4ELb1ELb0EN7cutlass6half_tE19Flash_kernel_traitsILi96ELi64ELi128ELi8ES3_EELb0ELb1ELb0ELb1ELb0ELb0ELb0EEEvNS_16Flash_bwd_paramsE)
        /*00e8*/ 	.short	0x0380
        /*00ea*/ 	.short	0x0280


	//----- nvinfo : EIATTR_SW_WAR
	.align		4
.L_216:
        /*00ec*/ 	.byte	0x04, 0x36
        /*00ee*/ 	.short	(.L_218 - .L_217)
.L_217:
        /*00f0*/ 	.word	0x00000008
.L_218:


//--------------------- .nv.info._ZN5flash27flash_bwd_convert_dq_kernelI23Flash_bwd_kernel_traitsILi96ELi64ELi128ELi8ELi2ELi4ELi4ELb1ELb0EN7cutlass6half_tE19Flash_kernel_traitsILi96ELi64ELi128ELi8ES3_EEEEvNS_16Flash_bwd_paramsEi --------------------------
	.section	.nv.info._ZN5flash27flash_bwd_convert_dq_kernelI23Flash_bwd_kernel_traitsILi96ELi64ELi128ELi8ELi2ELi4ELi4ELb1ELb0EN7cutlass6half_tE19Flash_kernel_traitsILi96ELi64ELi128ELi8ES3_EEEEvNS_16Flash_bwd_paramsEi,"",@"SHT_CUDA_INFO"
	.sectionflags	@""
	.align	4


	//----- nvinfo : EIATTR_CUDA_API_VERSION
	.align		4
        /*0000*/ 	.byte	0x04, 0x37
        /*0002*/ 	.short	(.L_220 - .L_219)
.L_219:
        /*0004*/ 	.word	0x00000082


	//----- nvinfo : EIATTR_KPARAM_INFO
	.align		4
.L_220:
        /*0008*/ 	.byte	0x04, 0x17
        /*000a*/ 	.short	(.L_222 - .L_221)
.L_221:
        /*000c*/ 	.word	0x00000000
        /*0010*/ 	.short	0x0001
        /*0012*/ 	.short	0x0280
        /*0014*/ 	.byte	0x00, 0xf0, 0x11, 0x00


	//----- nvinfo : EIATTR_KPARAM_INFO
	.align		4
.L_222:
        /*0018*/ 	.byte	0x04, 0x17
        /*001a*/ 	.short	(.L_224 - .L_223)
.L_223:
        /*001c*/ 	.word	0x00000000
        /*0020*/ 	.short	0x0000
        /*0022*/ 	.short	0x0000
        /*0024*/ 	.byte	0x00, 0xf0, 0x01, 0x0a


	//----- nvinfo : EIATTR_SPARSE_MMA_MASK
	.align		4
.L_224:
        /*0028*/ 	.byte	0x03, 0x50
        /*002a*/ 	.short	0x0000


	//----- nvinfo : EIATTR_MAXREG_COUNT
	.align		4
        /*002c*/ 	.byte	0x03, 0x1b
        /*002e*/ 	.short	0x00ff


	//----- nvinfo : EIATTR_NUM_BARRIERS
	.align		4
        /*0030*/ 	.byte	0x02, 0x4c
        /*0032*/ 	.byte	0x01
	.zero		1


	//----- nvinfo : EIATTR_MERCURY_ISA_VERSION
	.align		4
        /*0034*/ 	.byte	0x03, 0x5f
        /*0036*/ 	.short	0x0101


	//----- nvinfo : EIATTR_VRC_CTA_INIT_COUNT
	.align		4
        /*0038*/ 	.byte	0x02, 0x4a
	.zero		1
	.zero		1


	//----- nvinfo : EIATTR_EXIT_INSTR_OFFSETS
	.align		4
        /*003c*/ 	.byte	0x04, 0x1c
        /*003e*/ 	.short	(.L_226 - .L_225)


	//   ....[0]....
.L_225:
        /*0040*/ 	.word	0x00000190


	//   ....[1]....
        /*0044*/ 	.word	0x00000fe0


	//   ....[2]....
        /*0048*/ 	.word	0x00001180


	//   ....[3]....
        /*004c*/ 	.word	0x000011b0


	//----- nvinfo : EIATTR_CBANK_PARAM_SIZE
	.align		4
.L_226:
        /*0050*/ 	.byte	0x03, 0x19
        /*0052*/ 	.short	0x0284


	//----- nvinfo : EIATTR_PARAM_CBANK
	.align		4
        /*0054*/ 	.byte	0x04, 0x0a
        /*0056*/ 	.short	(.L_228 - .L_227)
	.align		4
.L_227:
        /*0058*/ 	.word	index@(.nv.constant0._ZN5flash27flash_bwd_convert_dq_kernelI23Flash_bwd_kernel_traitsILi96ELi64ELi128ELi8ELi2ELi4ELi4ELb1ELb0EN7cutlass6half_tE19Flash_kernel_traitsILi96ELi64ELi128ELi8ES3_EEEEvNS_16Flash_bwd_paramsEi)
        /*005c*/ 	.short	0x0380
        /*005e*/ 	.short	0x0284


	//----- nvinfo : EIATTR_SW_WAR
	.align		4
.L_228:
        /*0060*/ 	.byte	0x04, 0x36
        /*0062*/ 	.short	(.L_230 - .L_229)
.L_229:
        /*0064*/ 	.word	0x00000008
.L_230:


//--------------------- .nv.info._ZN5flash44flash_bwd_dq_dk_dv_loop_seqk_parallel_kernelI23Flash_bwd_kernel_traitsILi96ELi64ELi128ELi8ELi2ELi4ELi4ELb1ELb0EN7cutlass6half_tE19Flash_kernel_traitsILi96ELi64ELi128ELi8ES3_EELb1ELb1ELb0ELb0ELb0ELb0ELb0EEEvNS_16Flash_bwd_paramsE --------------------------
	.section	.nv.info._ZN5flash44flash_bwd_dq_dk_dv_loop_seqk_parallel_kernelI23Flash_bwd_kernel_traitsILi96ELi64ELi128ELi8ELi2ELi4ELi4ELb1ELb0EN7cutlass6half_tE19Flash_kernel_traitsILi96ELi64ELi128ELi8ES3_EELb1ELb1ELb0ELb0ELb0ELb0ELb0EEEvNS_16Flash_bwd_paramsE,"",@"SHT_CUDA_INFO"
	.sectionflags	@""
	.align	4


	//----- nvinfo : EIATTR_CUDA_API_VERSION
	.align		4
        /*0000*/ 	.byte	0x04, 0x37
        /*0002*/ 	.short	(.L_232 - .L_231)
.L_231:
        /*0004*/ 	.word	0x00000082


	//----- nvinfo : EIATTR_KPARAM_INFO
	.align		4
.L_232:
        /*0008*/ 	.byte	0x04, 0x17
        /*000a*/ 	.short	(.L_234 - .L_233)
.L_233:
        /*000c*/ 	.word	0x00000000
        /*0010*/ 	.short	0x0000
        /*0012*/ 	.short	0x0000
        /*0014*/ 	.byte	0x00, 0xf0, 0x01, 0x0a


	//----- nvinfo : EIATTR_SPARSE_MMA_MASK
	.align		4
.L_234:
        /*0018*/ 	.byte	0x03, 0x50
        /*001a*/ 	.short	0x0000


	//----- nvinfo : EIATTR_MAXREG_COUNT
	.align		4
        /*001c*/ 	.byte	0x03, 0x1b
        /*001e*/ 	.short	0x00ff


	//----- nvinfo : EIATTR_NUM_BARRIERS
	.align		4
        /*0020*/ 	.byte	0x02, 0x4c
        /*0022*/ 	.byte	0x01
	.zero		1


	//----- nvinfo : EIATTR_ANNOTATIONS
	.align		4
        /*0024*/ 	.byte	0x04, 0x55
        /*0026*/ 	.short	(.L_236 - .L_235)


	//   ....[0]....
.L_235:
        /*0028*/ 	.word	0x00000001
        /*002c*/ 	.byte	0xa0, 0x35, 0x00, 0x00, 0x01, 0x00, 0x00, 0x00, 0xd0, 0x36, 0x00, 0x00, 0x01, 0x00, 0x00, 0x00
        /*003c*/ 	.byte	0x30, 0x38, 0x00, 0x00, 0x01, 0x00, 0x00, 0x00, 0x70, 0x38, 0x00, 0x00, 0x01, 0x00, 0x00, 0x00
        /*004c*/ 	.byte	0x00, 0x5e, 0x00, 0x00


	//----- nvinfo : EIATTR_MERCURY_ISA_VERSION
	.align		4
.L_236:
        /*0050*/ 	.byte	0x03, 0x5f
        /*0052*/ 	.short	0x0101


	//----- nvinfo : EIATTR_VRC_CTA_INIT_COUNT
	.align		4
        /*0054*/ 	.byte	0x02, 0x4a
	.zero		1
	.zero		1


	//----- nvinfo : EIATTR_EXIT_INSTR_OFFSETS
	.align		4
        /*0058*/ 	.byte	0x04, 0x1c
        /*005a*/ 	.short	(.L_238 - .L_237)


	//   ....[0]....
.L_237:
        /*005c*/ 	.word	0x00000090


	//   ....[1]....
        /*0060*/ 	.word	0x000094a0


	//----- nvinfo : EIATTR_CRS_STACK_SIZE
	.align		4
.L_238:
        /*0064*/ 	.byte	0x04, 0x1e
        /*0066*/ 	.short	(.L_240 - .L_239)
.L_239:
        /*0068*/ 	.word	0x00000000


	//----- nvinfo : EIATTR_CBANK_PARAM_SIZE
	.align		4
.L_240:
        /*006c*/ 	.byte	0x03, 0x19
        /*006e*/ 	.short	0x0280


	//----- nvinfo : EIATTR_PARAM_CBANK
	.align		4
        /*0070*/ 	.byte	0x04, 0x0a
        /*0072*/ 	.short	(.L_242 - .L_241)
	.align		4
.L_241:
        /*0074*/ 	.word	index@(.nv.constant0._ZN5flash44flash_bwd_dq_dk_dv_loop_seqk_parallel_kernelI23Flash_bwd_kernel_traitsILi96ELi64ELi128ELi8ELi2ELi4ELi4ELb1ELb0EN7cutlass6half_tE19Flash_kernel_traitsILi96ELi64ELi128ELi8ES3_EELb1ELb1ELb0ELb0ELb0ELb0ELb0EEEvNS_16Flash_bwd_paramsE)
        /*0078*/ 	.short	0x0380
        /*007a*/ 	.short	0x0280


	//----- nvinfo : EIATTR_SW_WAR
	.align		4
.L_242:
        /*007c*/ 	.byte	0x04, 0x36
        /*007e*/ 	.short	(.L_244 - .L_243)
.L_243:
        /*0080*/ 	.word	0x00000008
.L_244:


//--------------------- .nv.info._ZN5flash44flash_bwd_dq_dk_dv_loop_seqk_parallel_kernelI23Flash_bwd_kernel_traitsILi96ELi64ELi128ELi8ELi2ELi4ELi4ELb1ELb0EN7cutlass6half_tE19Flash_kernel_traitsILi96ELi64ELi128ELi8ES3_EELb0ELb1ELb0ELb0ELb0ELb0ELb1EEEvNS_16Flash_bwd_paramsE --------------------------
	.section	.nv.info._ZN5flash44flash_bwd_dq_dk_dv_loop_seqk_parallel_kernelI23Flash_bwd_kernel_traitsILi96ELi64ELi128ELi8ELi2ELi4ELi4ELb1ELb0EN7cutlass6half_tE19Flash_kernel_traitsILi96ELi64ELi128ELi8ES3_EELb0ELb1ELb0ELb0ELb0ELb0ELb1EEEvNS_16Flash_bwd_paramsE,"",@"SHT_CUDA_INFO"
	.sectionflags	@""
	.align	4


	//----- nvinfo : EIATTR_CUDA_API_VERSION
	.align		4
        /*0000*/ 	.byte	0x04, 0x37
        /*0002*/ 	.short	(.L_246 - .L_245)
.L_245:
        /*0004*/ 	.word	0x00000082


	//----- nvinfo : EIATTR_KPARAM_INFO
	.align		4
.L_246:
        /*0008*/ 	.byte	0x04, 0x17
        /*000a*/ 	.short	(.L_248 - .L_247)
.L_247:
        /*000c*/ 	.word	0x00000000
        /*0010*/ 	.short	0x0000
        /*0012*/ 	.short	0x0000
        /*0014*/ 	.byte	0x00, 0xf0, 0x01, 0x0a


	//----- nvinfo : EIATTR_SPARSE_MMA_MASK
	.align		4
.L_248:
        /*0018*/ 	.byte	0x03, 0x50
        /*001a*/ 	.short	0x0000


	//----- nvinfo : EIATTR_MAXREG_COUNT
	.align		4
        /*001c*/ 	.byte	0x03, 0x1b
        /*001e*/ 	.short	0x00ff


	//----- nvinfo : EIATTR_NUM_BARRIERS
	.align		4
        /*0020*/ 	.byte	0x02, 0x4c
        /*0022*/ 	.byte	0x01
	.zero		1


	//----- nvinfo : EIATTR_ANNOTATIONS
	.align		4
        /*0024*/ 	.byte	0x04, 0x55
        /*0026*/ 	.short	(.L_250 - .L_249)


	//   ....[0]....
.L_249:
        /* <DEDUP_REMOVED lines=36> */
        /*025c*/ 	.byte	0x20, 0x7c, 0x00, 0x00, 0x01, 0x00, 0x00, 0x00, 0x50, 0x7d, 0x00, 0x00


	//----- nvinfo : EIATTR_MERCURY_ISA_VERSION
	.align		4
.L_250:
        /*0268*/ 	.byte	0x03, 0x5f
        /*026a*/ 	.short	0x0101


	//----- nvinfo : EIATTR_VRC_CTA_INIT_COUNT
	.align		4
        /*026c*/ 	.byte	0x02, 0x4a
	.zero		1
	.zero		1


	//----- nvinfo : EIATTR_EXIT_INSTR_OFFSETS
	.align		4
        /*0270*/ 	.byte	0x04, 0x1c
        /*0272*/ 	.short	(.L_252 - .L_251)


	//   ....[0]....
.L_251:
        /*0274*/ 	.word	0x00000090


	//   ....[1]....
        /*0278*/ 	.word	0x000092a0


	//----- nvinfo : EIATTR_CRS_STACK_SIZE
	.align		4
.L_252:
        /*027c*/ 	.byte	0x04, 0x1e
        /*027e*/ 	.short	(.L_254 - .L_253)
.L_253:
        /*0280*/ 	.word	0x00000000


	//----- nvinfo : EIATTR_CBANK_PARAM_SIZE
	.align		4
.L_254:
        /*0284*/ 	.byte	0x03, 0x19
        /*0286*/ 	.short	0x0280


	//----- nvinfo : EIATTR_PARAM_CBANK
	.align		4
        /*0288*/ 	.byte	0x04, 0x0a
        /*028a*/ 	.short	(.L_256 - .L_255)
	.align		4
.L_255:
        /*028c*/ 	.word	index@(.nv.constant0._ZN5flash44flash_bwd_dq_dk_dv_loop_seqk_parallel_kernelI23Flash_bwd_kernel_traitsILi96ELi64ELi128ELi8ELi2ELi4ELi4ELb1ELb0EN7cutlass6half_tE19Flash_kernel_traitsILi96ELi64ELi128ELi8ES3_EELb0ELb1ELb0ELb0ELb0ELb0ELb1EEEvNS_16Flash_bwd_paramsE)
        /*0290*/ 	.short	0x0380
        /*0292*/ 	.short	0x0280


	//----- nvinfo : EIATTR_SW_WAR
	.align		4
.L_256:
        /*0294*/ 	.byte	0x04, 0x36
        /*0296*/ 	.short	(.L_258 - .L_257)
.L_257:
        /*0298*/ 	.word	0x00000008
.L_258:


//--------------------- .nv.info._ZN5flash44flash_bwd_dq_dk_dv_loop_seqk_parallel_kernelI23Flash_bwd_kernel_traitsILi96ELi64ELi128ELi8ELi2ELi4ELi4ELb1ELb0EN7cutlass6half_tE19Flash_kernel_traitsILi96ELi64ELi128ELi8ES3_EELb1ELb1ELb0ELb0ELb1ELb1ELb0EEEvNS_16Flash_bwd_paramsE --------------------------
	.section	.nv.info._ZN5flash44flash_bwd_dq_dk_dv_loop_seqk_parallel_kernelI23Flash_bwd_kernel_traitsILi96ELi64ELi128ELi8ELi2ELi4ELi4ELb1ELb0EN7cutlass6half_tE19Flash_kernel_traitsILi96ELi64ELi128ELi8ES3_EELb1ELb1ELb0ELb0ELb1ELb1ELb0EEEvNS_16Flash_bwd_paramsE,"",@"SHT_CUDA_INFO"
	.sectionflags	@""
	.align	4


	//----- nvinfo : EIATTR_CUDA_API_VERSION
	.align		4
        /*0000*/ 	.byte	0x04, 0x37
        /*0002*/ 	.short	(.L_260 - .L_259)
.L_259:
        /*0004*/ 	.word	0x00000082


	//----- nvinfo : EIATTR_KPARAM_INFO
	.align		4
.L_260:
        /*0008*/ 	.byte	0x04, 0x17
        /*000a*/ 	.short	(.L_262 - .L_261)
.L_261:
        /*000c*/ 	.word	0x00000000
        /*0010*/ 	.short	0x0000
        /*0012*/ 	.short	0x0000
        /*0014*/ 	.byte	0x00, 0xf0, 0x01, 0x0a


	//----- nvinfo : EIATTR_SPARSE_MMA_MASK
	.align		4
.L_262:
        /*0018*/ 	.byte	0x03, 0x50
        /*001a*/ 	.short	0x0000


	//----- nvinfo : EIATTR_MAXREG_COUNT
	.align		4
        /*001c*/ 	.byte	0x03, 0x1b
        /*001e*/ 	.short	0x00ff


	//----- nvinfo : EIATTR_NUM_BARRIERS
	.align		4
        /*0020*/ 	.byte	0x02, 0x4c
        /*0022*/ 	.byte	0x01
	.zero		1


	//----- nvinfo : EIATTR_ANNOTATIONS
	.align		4
        /*0024*/ 	.byte	0x04, 0x55
        /*0026*/ 	.short	(.L_264 - .L_263)


	//   ....[0]....
.L_263:
        /*0028*/ 	.word	0x00000001
        /*002c*/ 	.byte	0xc0, 0x1c, 0x00, 0x00, 0x01, 0x00, 0x00, 0x00, 0xd0, 0x1c, 0x00, 0x00, 0x01, 0x00, 0x00, 0x00
        /*003c*/ 	.byte	0xe0, 0x1c, 0x00, 0x00, 0x01, 0x00, 0x00, 0x00, 0x30, 0x1f, 0x00, 0x00, 0x01, 0x00, 0x00, 0x00
        /*004c*/ 	.byte	0x90, 0x23, 0x00, 0x00, 0x01, 0x00, 0x00, 0x00, 0xc0, 0x26, 0x00, 0x00, 0x01, 0x00, 0x00, 0x00
        /*005c*/ 	.byte	0x30, 0x54, 0x00, 0x00, 0x01, 0x00, 0x00, 0x00, 0x70, 0x54, 0x00, 0x00, 0x01, 0x00, 0x00, 0x00
        /*006c*/ 	.byte	0x60, 0x60, 0x00, 0x00, 0x01, 0x00, 0x00, 0x00, 0x80, 0x60, 0x00, 0x00


	//----- nvinfo : EIATTR_MERCURY_ISA_VERSION
	.align		4
.L_264:
        /*0078*/ 	.byte	0x03, 0x5f
        /*007a*/ 	.short	0x0101


	//----- nvinfo : EIATTR_VRC_CTA_INIT_COUNT
	.align		4
        /*007c*/ 	.byte	0x02, 0x4a
	.zero		1
	.zero		1


	//----- nvinfo : EIATTR_EXIT_INSTR_OFFSETS
	.align		4
        /*0080*/ 	.byte	0x04, 0x1c
        /*0082*/ 	.short	(.L_266 - .L_265)


	//   ....[0]....
.L_265:
        /*0084*/ 	.word	0x00000090


	//   ....[1]....
        /*0088*/ 	.word	0x00007530


	//----- nvinfo : EIATTR_CBANK_PARAM_SIZE
	.align		4
.L_266:
        /*008c*/ 	.byte	0x03, 0x19
        /*008e*/ 	.short	0x0280


	//----- nvinfo : EIATTR_PARAM_CBANK
	.align		4
        /*0090*/ 	.byte	0x04, 0x0a
        /*0092*/ 	.short	(.L_268 - .L_267)
	.align		4
.L_267:
        /*0094*/ 	.word	index@(.nv.constant0._ZN5flash44flash_bwd_dq_dk_dv_loop_seqk_parallel_kernelI23Flash_bwd_kernel_traitsILi96ELi64ELi128ELi8ELi2ELi4ELi4ELb1ELb0EN7cutlass6half_tE19Flash_kernel_traitsILi96ELi64ELi128ELi8ES3_EELb1ELb1ELb0ELb0ELb1ELb1ELb0EEEvNS_16Flash_bwd_paramsE)
        /*0098*/ 	.short	0x0380
        /*009a*/ 	.short	0x0280


	//----- nvinfo : EIATTR_SW_WAR
	.align		4
.L_268:
        /*009c*/ 	.byte	0x04, 0x36
        /*009e*/ 	.short	(.L_270 - .L_269)
.L_269:
        /*00a0*/ 	.word	0x00000008
.L_270:


//--------------------- .nv.info._ZN5flash44flash_bwd_dq_dk_dv_loop_seqk_parallel_kernelI23Flash_bwd_kernel_traitsILi96ELi64ELi128ELi8ELi2ELi4ELi4ELb1ELb0EN7cutlass6half_tE19Flash_kernel_traitsILi96ELi64ELi128ELi8ES3_EELb0ELb1ELb0ELb0ELb1ELb1ELb1EEEvNS_16Flash_bwd_paramsE --------------------------
	.section	.nv.info._ZN5flash44flash_bwd_dq_dk_dv_loop_seqk_parallel_kernelI23Flash_bwd_kernel_traitsILi96ELi64ELi128ELi8ELi2ELi4ELi4ELb1ELb0EN7cutlass6half_tE19Flash_kernel_traitsILi96ELi64ELi128ELi8ES3_EELb0ELb1ELb0ELb0ELb1ELb1ELb1EEEvNS_16Flash_bwd_paramsE,"",@"SHT_CUDA_INFO"
	.sectionflags	@""
	.align	4


	//----- nvinfo : EIATTR_CUDA_API_VERSION
	.align		4
        /*0000*/ 	.byte	0x04, 0x37
        /*0002*/ 	.short	(.L_272 - .L_271)
.L_271:
        /*0004*/ 	.word	0x00000082


	//----- nvinfo : EIATTR_KPARAM_INFO
	.align		4
.L_272:
        /*0008*/ 	.byte	0x04, 0x17
        /*000a*/ 	.short	(.L_274 - .L_273)
.L_273:
        /*000c*/ 	.word	0x00000000
        /*0010*/ 	.short	0x0000
        /*0012*/ 	.short	0x0000
        /*0014*/ 	.byte	0x00, 0xf0, 0x01, 0x0a


	//----- nvinfo : EIATTR_SPARSE_MMA_MASK
	.align		4
.L_274:
        /*0018*/ 	.byte	0x03, 0x50
        /*001a*/ 	.short	0x0000


	//----- nvinfo : EIATTR_MAXREG_COUNT
	.align		4
        /*001c*/ 	.byte	0x03, 0x1b
        /*001e*/ 	.short	0x00ff


	//----- nvinfo : EIATTR_NUM_BARRIERS
	.align		4
        /*0020*/ 	.byte	0x02, 0x4c
        /*0022*/ 	.byte	0x01
	.zero		1


	//----- nvinfo : EIATTR_ANNOTATIONS
	.align		4
        /*0024*/ 	.byte	0x04, 0x55
        /*0026*/ 	.short	(.L_276 - .L_275)


	//   ....[0]....
.L_275:
        /* <DEDUP_REMOVED lines=36> */


	//----- nvinfo : EIATTR_MERCURY_ISA_VERSION
	.align		4
.L_276:
        /*0258*/ 	.byte	0x03, 0x5f
        /*025a*/ 	.short	0x0101


	//----- nvinfo : EIATTR_VRC_CTA_INIT_COUNT
	.align		4
        /*025c*/ 	.byte	0x02, 0x4a
	.zero		1
	.zero		1


	//----- nvinfo : EIATTR_EXIT_INSTR_OFFSETS
	.align		4
        /*0260*/ 	.byte	0x04, 0x1c
        /*0262*/ 	.short	(.L_278 - .L_277)


	//   ....[0]....
.L_277:
        /*0264*/ 	.word	0x00000090


	//   ....[1]....
        /*0268*/ 	.word	0x000071e0


	//----- nvinfo : EIATTR_CBANK_PARAM_SIZE
	.align		4
.L_278:
        /*026c*/ 	.byte	0x03, 0x19
        /*026e*/ 	.short	0x0280


	//----- nvinfo : EIATTR_PARAM_CBANK
	.align		4
        /*0270*/ 	.byte	0x04, 0x0a
        /*0272*/ 	.short	(.L_280 - .L_279)
	.align		4
.L_279:
        /*0274*/ 	.word	index@(.nv.constant0._ZN5flash44flash_bwd_dq_dk_dv_loop_seqk_parallel_kernelI23Flash_bwd_kernel_traitsILi96ELi64ELi128ELi8ELi2ELi4ELi4ELb1ELb0EN7cutlass6half_tE19Flash_kernel_traitsILi96ELi64ELi128ELi8ES3_EELb0ELb1ELb0ELb0ELb1ELb1ELb1EEEvNS_16Flash_bwd_paramsE)
        /*0278*/ 	.short	0x0380
        /*027a*/ 	.short	0x0280


	//----- nvinfo : EIATTR_SW_WAR
	.align		4
.L_280:
        /*027c*/ 	.byte	0x04, 0x36
        /*027e*/ 	.short	(.L_282 - .L_281)
.L_281:
        /*0280*/ 	.word	0x00000008
.L_282:


//--------------------- .nv.info._ZN5flash44flash_bwd_dq_dk_dv_loop_seqk_parallel_kernelI23Flash_bwd_kernel_traitsILi96ELi64ELi128ELi8ELi2ELi4ELi4ELb1ELb0EN7cutlass6half_tE19Flash_kernel_traitsILi96ELi64ELi128ELi8ES3_EELb1ELb1ELb0ELb0ELb0ELb1ELb0EEEvNS_16Flash_bwd_paramsE --------------------------
	.section	.nv.info._ZN5flash44flash_bwd_dq_dk_dv_loop_seqk_parallel_kernelI23Flash_bwd_kernel_traitsILi96ELi64ELi128ELi8ELi2ELi4ELi4ELb1ELb0EN7cutlass6half_tE19Flash_kernel_traitsILi96ELi64ELi128ELi8ES3_EELb1ELb1ELb0ELb0ELb0ELb1ELb0EEEvNS_16Flash_bwd_paramsE,"",@"SHT_CUDA_INFO"
	.sectionflags	@""
	.align	4


	//----- nvinfo : EIATTR_CUDA_API_VERSION
	.align		4
        /*0000*/ 	.byte	0x04, 0x37
        /*0002*/ 	.short	(.L_284 - .L_283)
.L_283:
        /*0004*/ 	.word	0x00000082


	//----- nvinfo : EIATTR_KPARAM_INFO
	.align		4
.L_284:
        /*0008*/ 	.byte	0x04, 0x17
        /*000a*/ 	.short	(.L_286 - .L_285)
.L_285:
        /*000c*/ 	.word	0x00000000
        /*0010*/ 	.short	0x0000
        /*0012*/ 	.short	0x0000
        /*0014*/ 	.byte	0x00, 0xf0, 0x01, 0x0a


	//----- nvinfo : EIATTR_SPARSE_MMA_MASK
	.align		4
.L_286:
        /*0018*/ 	.byte	0x03, 0x50
        /*001a*/ 	.short	0x0000


	//----- nvinfo : EIATTR_MAXREG_COUNT
	.align		4
        /*001c*/ 	.byte	0x03, 0x1b
        /*001e*/ 	.short	0x00ff


	//----- nvinfo : EIATTR_NUM_BARRIERS
	.align		4
        /*0020*/ 	.byte	0x02, 0x4c
        /*0022*/ 	.byte	0x01
	.zero		1


	//----- nvinfo : EIATTR_ANNOTATIONS
	.align		4
        /*0024*/ 	.byte	0x04, 0x55
        /*0026*/ 	.short	(.L_288 - .L_287)


	//   ....[0]....
.L_287:
        /*0028*/ 	.word	0x00000001
        /*002c*/ 	.byte	0x00, 0x02, 0x00, 0x00, 0x01, 0x00, 0x00, 0x00, 0x50, 0x03, 0x00, 0x00, 0x01, 0x00, 0x00, 0x00
        /*003c*/ 	.byte	0xc0, 0x2d, 0x00, 0x00, 0x01, 0x00, 0x00, 0x00, 0x80, 0x2f, 0x00, 0x00, 0x01, 0x00, 0x00, 0x00
        /*004c*/ 	.byte	0x00, 0x54, 0x00, 0x00


	//----- nvinfo : EIATTR_MERCURY_ISA_VERSION
	.align		4
.L_288:
        /*0050*/ 	.byte	0x03, 0x5f
        /*0052*/ 	.short	0x0101


	//----- nvinfo : EIATTR_VRC_CTA_INIT_COUNT
	.align		4
        /*0054*/ 	.byte	0x02, 0x4a
	.zero		1
	.zero		1


	//----- nvinfo : EIATTR_EXIT_INSTR_OFFSETS
	.align		4
        /*0058*/ 	.byte	0x04, 0x1c
        /*005a*/ 	.short	(.L_290 - .L_289)


	//   ....[0]....
.L_289:
        /*005c*/ 	.word	0x00000090


	//   ....[1]....
        /*0060*/ 	.word	0x00008890


	//----- nvinfo : EIATTR_CRS_STACK_SIZE
	.align		4
.L_290:
        /*0064*/ 	.byte	0x04, 0x1e
        /*0066*/ 	.short	(.L_292 - .L_291)
.L_291:
        /*0068*/ 	.word	0x00000000


	//----- nvinfo : EIATTR_CBANK_PARAM_SIZE
	.align		4
.L_292:
        /*006c*/ 	.byte	0x03, 0x19
        /*006e*/ 	.short	0x0280


	//----- nvinfo : EIATTR_PARAM_CBANK
	.align		4
        /*0070*/ 	.byte	0x04, 0x0a
        /*0072*/ 	.short	(.L_294 - .L_293)
	.align		4
.L_293:
        /*0074*/ 	.word	index@(.nv.constant0._ZN5flash44flash_bwd_dq_dk_dv_loop_seqk_parallel_kernelI23Flash_bwd_kernel_traitsILi96ELi64ELi128ELi8ELi2ELi4ELi4ELb1ELb0EN7cutlass6half_tE19Flash_kernel_traitsILi96ELi64ELi128ELi8ES3_EELb1ELb1ELb0ELb0ELb0ELb1ELb0EEEvNS_16Flash_bwd_paramsE)
        /*0078*/ 	.short	0x0380
        /*007a*/ 	.short	0x0280


	//----- nvinfo : EIATTR_SW_WAR
	.align		4
.L_294:
        /*007c*/ 	.byte	0x04, 0x36
        /*007e*/ 	.short	(.L_296 - .L_295)
.L_295:
        /*0080*/ 	.word	0x00000008
.L_296:


//--------------------- .nv.info._ZN5flash44flash_bwd_dq_dk_dv_loop_seqk_parallel_kernelI23Flash_bwd_kernel_traitsILi96ELi64ELi128ELi8ELi2ELi4ELi4ELb1ELb0EN7cutlass6half_tE19Flash_kernel_traitsILi96ELi64ELi128ELi8ES3_EELb0ELb1ELb0ELb0ELb0ELb1ELb1EEEvNS_16Flash_bwd_paramsE --------------------------
	.section	.nv.info._ZN5flash44flash_bwd_dq_dk_dv_loop_seqk_parallel_kernelI23Flash_bwd_kernel_traitsILi96ELi64ELi128ELi8ELi2ELi4ELi4ELb1ELb0EN7cutlass6half_tE19Flash_kernel_traitsILi96ELi64ELi128ELi8ES3_EELb0ELb1ELb0ELb0ELb0ELb1ELb1EEEvNS_16Flash_bwd_paramsE,"",@"SHT_CUDA_INFO"
	.sectionflags	@""
	.align	4


	//----- nvinfo : EIATTR_CUDA_API_VERSION
	.align		4
        /*0000*/ 	.byte	0x04, 0x37
        /*0002*/ 	.short	(.L_298 - .L_297)
.L_297:
        /*0004*/ 	.word	0x00000082


	//----- nvinfo : EIATTR_KPARAM_INFO
	.align		4
.L_298:
        /*0008*/ 	.byte	0x04, 0x17
        /*000a*/ 	.short	(.L_300 - .L_299)
.L_299:
        /*000c*/ 	.word	0x00000000
        /*0010*/ 	.short	0x0000
        /*0012*/ 	.short	0x0000
        /*0014*/ 	.byte	0x00, 0xf0, 0x01, 0x0a


	//----- nvinfo : EIATTR_SPARSE_MMA_MASK
	.align		4
.L_300:
        /*0018*/ 	.byte	0x03, 0x50
        /*001a*/ 	.short	0x0000


	//----- nvinfo : EIATTR_MAXREG_COUNT
	.align		4
        /*001c*/ 	.byte	0x03, 0x1b
        /*001e*/ 	.short	0x00ff


	//----- nvinfo : EIATTR_NUM_BARRIERS
	.align		4
        /*0020*/ 	.byte	0x02, 0x4c
        /*0022*/ 	.byte	0x01
	.zero		1


	//----- nvinfo : EIATTR_ANNOTATIONS
	.align		4
        /*0024*/ 	.byte	0x04, 0x55
        /*0026*/ 	.short	(.L_302 - .L_301)


	//   ....[0]....
.L_301:
        /* <DEDUP_REMOVED lines=36> */


	//----- nvinfo : EIATTR_MERCURY_ISA_VERSION
	.align		4
.L_302:
        /*0258*/ 	.byte	0x03, 0x5f
        /*025a*/ 	.short	0x0101


	//----- nvinfo : EIATTR_VRC_CTA_INIT_COUNT
	.align		4
        /*025c*/ 	.byte	0x02, 0x4a
	.zero		1
	.zero		1


	//----- nvinfo : EIATTR_EXIT_INSTR_OFFSETS
	.align		4
        /*0260*/ 	.byte	0x04, 0x1c
        /*0262*/ 	.short	(.L_304 - .L_303)


	//   ....[0]....
.L_303:
        /*0264*/ 	.word	0x00000090


	//   ....[1]....
        /*0268*/ 	.word	0x00008660


	//----- nvinfo : EIATTR_CRS_STACK_SIZE
	.align		4
.L_304:
        /*026c*/ 	.byte	0x04, 0x1e
        /*026e*/ 	.short	(.L_306 - .L_305)
.L_305:
        /*0270*/ 	.word	0x00000000


	//----- nvinfo : EIATTR_CBANK_PARAM_SIZE
	.align		4
.L_306:
        /*0274*/ 	.byte	0x03, 0x19
        /*0276*/ 	.short	0x0280


	//----- nvinfo : EIATTR_PARAM_CBANK
	.align		4
        /*0278*/ 	.byte	0x04, 0x0a
        /*027a*/ 	.short	(.L_308 - .L_307)
	.align		4
.L_307:
        /*027c*/ 	.word	index@(.nv.constant0._ZN5flash44flash_bwd_dq_dk_dv_loop_seqk_parallel_kernelI23Flash_bwd_kernel_traitsILi96ELi64ELi128ELi8ELi2ELi4ELi4ELb1ELb0EN7cutlass6half_tE19Flash_kernel_traitsILi96ELi64ELi128ELi8ES3_EELb0ELb1ELb0ELb0ELb0ELb1ELb1EEEvNS_16Flash_bwd_paramsE)
        /*0280*/ 	.short	0x0380
        /*0282*/ 	.short	0x0280


	//----- nvinfo : EIATTR_SW_WAR
	.align		4
.L_308:
        /*0284*/ 	.byte	0x04, 0x36
        /*0286*/ 	.short	(.L_310 - .L_309)
.L_309:
        /*0288*/ 	.word	0x00000008
.L_310:


//--------------------- .nv.info._ZN5flash44flash_bwd_dq_dk_dv_loop_seqk_parallel_kernelI23Flash_bwd_kernel_traitsILi96ELi64ELi128ELi8ELi2ELi4ELi4ELb1ELb0EN7cutlass6half_tE19Flash_kernel_traitsILi96ELi64ELi128ELi8ES3_EELb1ELb1ELb0ELb1ELb0ELb0ELb0EEEvNS_16Flash_bwd_paramsE --------------------------
	.section	.nv.info._ZN5flash44flash_bwd_dq_dk_dv_loop_seqk_parallel_kernelI23Flash_bwd_kernel_traitsILi96ELi64ELi128ELi8ELi2ELi4ELi4ELb1ELb0EN7cutlass6half_tE19Flash_kernel_traitsILi96ELi64ELi128ELi8ES3_EELb1ELb1ELb0ELb1ELb0ELb0ELb0EEEvNS_16Flash_bwd_paramsE,"",@"SHT_CUDA_INFO"
	.sectionflags	@""
	.align	4


	//----- nvinfo : EIATTR_CUDA_API_VERSION
	.align		4
        /*0000*/ 	.byte	0x04, 0x37
        /*0002*/ 	.short	(.L_312 - .L_311)
.L_311:
        /*0004*/ 	.word	0x00000082


	//----- nvinfo : EIATTR_KPARAM_INFO
	.align		4
.L_312:
        /*0008*/ 	.byte	0x04, 0x17
        /*000a*/ 	.short	(.L_314 - .L_313)
.L_313:
        /*000c*/ 	.word	0x00000000
        /*0010*/ 	.short	0x0000
        /*0012*/ 	.short	0x0000
        /*0014*/ 	.byte	0x00, 0xf0, 0x01, 0x0a


	//----- nvinfo : EIATTR_SPARSE_MMA_MASK
	.align		4
.L_314:
        /*0018*/ 	.byte	0x03, 0x50
        /*001a*/ 	.short	0x0000


	//----- nvinfo : EIATTR_MAXREG_COUNT
	.align		4
        /*001c*/ 	.byte	0x03, 0x1b
        /*001e*/ 	.short	0x00ff


	//----- nvinfo : EIATTR_NUM_BARRIERS
	.align		4
        /*0020*/ 	.byte	0x02, 0x4c
        /*0022*/ 	.byte	0x01
	.zero		1


	//----- nvinfo : EIATTR_ANNOTATIONS
	.align		4
        /*0024*/ 	.byte	0x04, 0x55
        /*0026*/ 	.short	(.L_316 - .L_315)


	//   ....[0]....
.L_315:
        /* <DEDUP_REMOVED lines=14> */


	//----- nvinfo : EIATTR_MERCURY_ISA_VERSION
	.align		4
.L_316:
        /*00f8*/ 	.byte	0x03, 0x5f
        /*00fa*/ 	.short	0x0101


	//----- nvinfo : EIATTR_VRC_CTA_INIT_COUNT
	.align		4
        /*00fc*/ 	.byte	0x02, 0x4a
	.zero		1
	.zero		1


	//----- nvinfo : EIATTR_EXIT_INSTR_OFFSETS
	.align		4
        /*0100*/ 	.byte	0x04, 0x1c
        /*0102*/ 	.short	(.L_318 - .L_317)


	//   ....[0]....
.L_317:
        /*0104*/ 	.word	0x00000090


	//   ....[1]....
        /*0108*/ 	.word	0x00009b00


	//----- nvinfo : EIATTR_CRS_STACK_SIZE
	.align		4
.L_318:
        /*010c*/ 	.byte	0x04, 0x1e
        /*010e*/ 	.short	(.L_320 - .L_319)
.L_319:
        /*0110*/ 	.word	0x00000000


	//----- nvinfo : EIATTR_CBANK_PARAM_SIZE
	.align		4
.L_320:
        /*0114*/ 	.byte	0x03, 0x19
        /*0116*/ 	.short	0x0280


	//----- nvinfo : EIATTR_PARAM_CBANK
	.align		4
        /*0118*/ 	.byte	0x04, 0x0a
        /*011a*/ 	.short	(.L_322 - .L_321)
	.align		4
.L_321:
        /*011c*/ 	.word	index@(.nv.constant0._ZN5flash44flash_bwd_dq_dk_dv_loop_seqk_parallel_kernelI23Flash_bwd_kernel_traitsILi96ELi64ELi128ELi8ELi2ELi4ELi4ELb1ELb0EN7cutlass6half_tE19Flash_kernel_traitsILi96ELi64ELi128ELi8ES3_EELb1ELb1ELb0ELb1ELb0ELb0ELb0EEEvNS_16Flash_bwd_paramsE)
        /*0120*/ 	.short	0x0380
        /*0122*/ 	.short	0x0280


	//----- nvinfo : EIATTR_SW_WAR
	.align		4
.L_322:
        /*0124*/ 	.byte	0x04, 0x36
        /*0126*/ 	.short	(.L_324 - .L_323)
.L_323:
        /*0128*/ 	.word	0x00000008
.L_324:


//--------------------- .nv.info._ZN5flash44flash_bwd_dq_dk_dv_loop_seqk_parallel_kernelI23Flash_bwd_kernel_traitsILi96ELi64ELi128ELi8ELi2ELi4ELi4ELb1ELb0EN7cutlass6half_tE19Flash_kernel_traitsILi96ELi64ELi128ELi8ES3_EELb0ELb1ELb0ELb1ELb0ELb0ELb1EEEvNS_16Flash_bwd_paramsE --------------------------
	.section	.nv.info._ZN5flash44flash_bwd_dq_dk_dv_loop_seqk_parallel_kernelI23Flash_bwd_kernel_traitsILi96ELi64ELi128ELi8ELi2ELi4ELi4ELb1ELb0EN7cutlass6half_tE19Flash_kernel_traitsILi96ELi64ELi128ELi8ES3_EELb0ELb1ELb0ELb1ELb0ELb0ELb1EEEvNS_16Flash_bwd_paramsE,"",@"SHT_CUDA_INFO"
	.sectionflags	@""
	.align	4


	//----- nvinfo : EIATTR_CUDA_API_VERSION
	.align		4
        /*0000*/ 	.byte	0x04, 0x37
        /*0002*/ 	.short	(.L_326 - .L_325)
.L_325:
        /*0004*/ 	.word	0x00000082


	//----- nvinfo : EIATTR_KPARAM_INFO
	.align		4
.L_326:
        /*0008*/ 	.byte	0x04, 0x17
        /*000a*/ 	.short	(.L_328 - .L_327)
.L_327:
        /*000c*/ 	.word	0x00000000
        /*0010*/ 	.short	0x0000
        /*0012*/ 	.short	0x0000
        /*0014*/ 	.byte	0x00, 0xf0, 0x01, 0x0a


	//----- nvinfo : EIATTR_SPARSE_MMA_MASK
	.align		4
.L_328:
        /*0018*/ 	.byte	0x03, 0x50
        /*001a*/ 	.short	0x0000


	//----- nvinfo : EIATTR_MAXREG_COUNT
	.align		4
        /*001c*/ 	.byte	0x03, 0x1b
        /*001e*/ 	.short	0x00ff


	//----- nvinfo : EIATTR_NUM_BARRIERS
	.align		4
        /*0020*/ 	.byte	0x02, 0x4c
        /*0022*/ 	.byte	0x01
	.zero		1


	//----- nvinfo : EIATTR_ANNOTATIONS
	.align		4
        /*0024*/ 	.byte	0x04, 0x55
        /*0026*/ 	.short	(.L_330 - .L_329)


	//   ....[0]....
.L_329:
        /* <DEDUP_REMOVED lines=40> */


	//----- nvinfo : EIATTR_MERCURY_ISA_VERSION
	.align		4
.L_330:
        /*0290*/ 	.byte	0x03, 0x5f
        /*0292*/ 	.short	0x0101


	//----- nvinfo : EIATTR_VRC_CTA_INIT_COUNT
	.align		4
        /*0294*/ 	.byte	0x02, 0x4a
	.zero		1
	.zero		1


	//----- nvinfo : EIATTR_EXIT_INSTR_OFFSETS
	.align		4
        /*0298*/ 	.byte	0x04, 0x1c
        /*029a*/ 	.short	(.L_332 - .L_331)


	//   ....[0]....
.L_331:
        /*029c*/ 	.word	0x00000090


	//   ....[1]....
        /*02a0*/ 	.word	0x00009630


	//----- nvinfo : EIATTR_CRS_STACK_SIZE
	.align		4
.L_332:
        /*02a4*/ 	.byte	0x04, 0x1e
        /*02a6*/ 	.short	(.L_334 - .L_333)
.L_333:
        /*02a8*/ 	.word	0x00000000


	//----- nvinfo : EIATTR_CBANK_PARAM_SIZE
	.align		4
.L_334:
        /*02ac*/ 	.byte	0x03, 0x19
        /*02ae*/ 	.short	0x0280


	//----- nvinfo : EIATTR_PARAM_CBANK
	.align		4
        /*02b0*/ 	.byte	0x04, 0x0a
        /*02b2*/ 	.short	(.L_336 - .L_335)
	.align		4
.L_335:
        /*02b4*/ 	.word	index@(.nv.constant0._ZN5flash44flash_bwd_dq_dk_dv_loop_seqk_parallel_kernelI23Flash_bwd_kernel_traitsILi96ELi64ELi128ELi8ELi2ELi4ELi4ELb1ELb0EN7cutlass6half_tE19Flash_kernel_traitsILi96ELi64ELi128ELi8ES3_EELb0ELb1ELb0ELb1ELb0ELb0ELb1EEEvNS_16Flash_bwd_paramsE)
        /*02b8*/ 	.short	0x0380
        /*02ba*/ 	.short	0x0280


	//----- nvinfo : EIATTR_SW_WAR
	.align		4
.L_336:
        /*02bc*/ 	.byte	0x04, 0x36
        /*02be*/ 	.short	(.L_338 - .L_337)
.L_337:
        /*02c0*/ 	.word	0x00000008
.L_338:


//--------------------- .nv.info._ZN5flash25flash_bwd_dot_do_o_kernelILb0E23Flash_bwd_kernel_traitsILi96ELi64ELi128ELi8ELi2ELi4ELi4ELb1ELb0EN7cutlass6half_tE19Flash_kernel_traitsILi96ELi64ELi128ELi8ES3_EEEEvNS_16Flash_bwd_paramsE --------------------------
	.section	.nv.info._ZN5flash25flash_bwd_dot_do_o_kernelILb0E23Flash_bwd_kernel_traitsILi96ELi64ELi128ELi8ELi2ELi4ELi4ELb1ELb0EN7cutlass6half_tE19Flash_kernel_traitsILi96ELi64ELi128ELi8ES3_EEEEvNS_16Flash_bwd_paramsE,"",@"SHT_CUDA_INFO"
	.sectionflags	@""
	.align	4


	//----- nvinfo : EIATTR_CUDA_API_VERSION
	.align		4
        /*0000*/ 	.byte	0x04, 0x37
        /*0002*/ 	.short	(.L_340 - .L_339)
.L_339:
        /*0004*/ 	.word	0x00000082


	//----- nvinfo : EIATTR_KPARAM_INFO
	.align		4
.L_340:
        /*0008*/ 	.byte	0x04, 0x17
        /*000a*/ 	.short	(.L_342 - .L_341)
.L_341:
        /*000c*/ 	.word	0x00000000
        /*0010*/ 	.short	0x0000
        /*0012*/ 	.short	0x0000
        /*0014*/ 	.byte	0x00, 0xf0, 0x01, 0x0a


	//----- nvinfo : EIATTR_SPARSE_MMA_MASK
	.align		4
.L_342:
        /*0018*/ 	.byte	0x03, 0x50
        /*001a*/ 	.short	0x0000


	//----- nvinfo : EIATTR_MAXREG_COUNT
	.align		4
        /*001c*/ 	.byte	0x03, 0x1b
        /*001e*/ 	.short	0x00ff


	//----- nvinfo : EIATTR_MERCURY_ISA_VERSION
	.align		4
        /*0020*/ 	.byte	0x03, 0x5f
        /*0022*/ 	.short	0x0101


	//----- nvinfo : EIATTR_COOP_GROUP_MASK_REGIDS
	.align		4
        /*0024*/ 	.byte	0x04, 0x29
        /*0026*/ 	.short	(.L_344 - .L_343)


	//   ....[0]....
.L_343:
        /*0028*/ 	.word	0xffffffff


	//   ....[1]....
        /*002c*/ 	.word	0xffffffff


	//----- nvinfo : EIATTR_COOP_GROUP_INSTR_OFFSETS
	.align		4
.L_344:
        /*0030*/ 	.byte	0x04, 0x28
        /*0032*/ 	.short	(.L_346 - .L_345)


	//   ....[0]....
.L_345:
        /*0034*/ 	.word	0x00000c40


	//   ....[1]....
        /*0038*/ 	.word	0x00000c60


	//----- nvinfo : EIATTR_VRC_CTA_INIT_COUNT
	.align		4
.L_346:
        /*003c*/ 	.byte	0x02, 0x4a
	.zero		1
	.zero		1


	//----- nvinfo : EIATTR_EXIT_INSTR_OFFSETS
	.align		4
        /*0040*/ 	.byte	0x04, 0x1c
        /*0042*/ 	.short	(.L_348 - .L_347)


	//   ....[0]....
.L_347:
        /*0044*/ 	.word	0x00000120


	//   ....[1]....
        /*0048*/ 	.word	0x00000c90


	//   ....[2]....
        /*004c*/ 	.word	0x00000d00


	//----- nvinfo : EIATTR_CRS_STACK_SIZE
	.align		4
.L_348:
        /*0050*/ 	.byte	0x04, 0x1e
        /*0052*/ 	.short	(.L_350 - .L_349)
.L_349:
        /*0054*/ 	.word	0x00000000


	//----- nvinfo : EIATTR_CBANK_PARAM_SIZE
	.align		4
.L_350:
        /*0058*/ 	.byte	0x03, 0x19
        /*005a*/ 	.short	0x0280


	//----- nvinfo : EIATTR_PARAM_CBANK
	.align		4
        /*005c*/ 	.byte	0x04, 0x0a
        /*005e*/ 	.short	(.L_352 - .L_351)
	.align		4
.L_351:
        /*0060*/ 	.word	index@(.nv.constant0._ZN5flash25flash_bwd_dot_do_o_kernelILb0E23Flash_bwd_kernel_traitsILi96ELi64ELi128ELi8ELi2ELi4ELi4ELb1ELb0EN7cutlass6half_tE19Flash_kernel_traitsILi96ELi64ELi128ELi8ES3_EEEEvNS_16Flash_bwd_paramsE)
        /*0064*/ 	.short	0x0380
        /*0066*/ 	.short	0x0280


	//----- nvinfo : EIATTR_SW_WAR
	.align		4
.L_352:
        /*0068*/ 	.byte	0x04, 0x36
        /*006a*/ 	.short	(.L_354 - .L_353)
.L_353:
        /*006c*/ 	.word	0x00000008
.L_354:


//--------------------- .nv.info._ZN5flash25flash_bwd_dot_do_o_kernelILb1E23Flash_bwd_kernel_traitsILi96ELi64ELi128ELi8ELi2ELi4ELi4ELb1ELb0EN7cutlass6half_tE19Flash_kernel_traitsILi96ELi64ELi128ELi8ES3_EEEEvNS_16Flash_bwd_paramsE --------------------------
	.section	.nv.info._ZN5flash25flash_bwd_dot_do_o_kernelILb1E23Flash_bwd_kernel_traitsILi96ELi64ELi128ELi8ELi2ELi4ELi4ELb1ELb0EN7cutlass6half_tE19Flash_kernel_traitsILi96ELi64ELi128ELi8ES3_EEEEvNS_16Flash_bwd_paramsE,"",@"SHT_CUDA_INFO"
	.sectionflags	@""
	.align	4


	//----- nvinfo : EIATTR_CUDA_API_VERSION
	.align		4
        /*0000*/ 	.byte	0x04, 0x37
        /*0002*/ 	.short	(.L_356 - .L_355)
.L_355:
        /*0004*/ 	.word	0x00000082


	//----- nvinfo : EIATTR_KPARAM_INFO
	.align		4
.L_356:
        /*0008*/ 	.byte	0x04, 0x17
        /*000a*/ 	.short	(.L_358 - .L_357)
.L_357:
        /*000c*/ 	.word	0x00000000
        /*0010*/ 	.short	0x0000
        /*0012*/ 	.short	0x0000
        /*0014*/ 	.byte	0x00, 0xf0, 0x01, 0x0a


	//----- nvinfo : EIATTR_SPARSE_MMA_MASK
	.align		4
.L_358:
        /*0018*/ 	.byte	0x03, 0x50
        /*001a*/ 	.short	0x0000


	//----- nvinfo : EIATTR_MAXREG_COUNT
	.align		4
        /*001c*/ 	.byte	0x03, 0x1b
        /*001e*/ 	.short	0x00ff


	//----- nvinfo : EIATTR_MERCURY_ISA_VERSION
	.align		4
        /*0020*/ 	.byte	0x03, 0x5f
        /*0022*/ 	.short	0x0101


	//----- nvinfo : EIATTR_COOP_GROUP_MASK_REGIDS
	.align		4
        /*0024*/ 	.byte	0x04, 0x29
        /*0026*/ 	.short	(.L_360 - .L_359)


	//   ....[0]....
.L_359:
        /*0028*/ 	.word	0xffffffff


	//   ....[1]....
        /*002c*/ 	.word	0xffffffff


	//----- nvinfo : EIATTR_COOP_GROUP_INSTR_OFFSETS
	.align		4
.L_360:
        /*0030*/ 	.byte	0x04, 0x28
        /*0032*/ 	.short	(.L_362 - .L_361)


	//   ....[0]....
.L_361:
        /*0034*/ 	.word	0x00000f10


	//   ....[1]....
        /*0038*/ 	.word	0x00000f60


	//----- nvinfo : EIATTR_VRC_CTA_INIT_COUNT
	.align		4
.L_362:
        /*003c*/ 	.byte	0x02, 0x4a
	.zero		1
	.zero		1


	//----- nvinfo : EIATTR_EXIT_INSTR_OFFSETS
	.align		4
        /*0040*/ 	.byte	0x04, 0x1c
        /*0042*/ 	.short	(.L_364 - .L_363)


	//   ....[0]....
.L_363:
        /*0044*/ 	.word	0x00000120


	//   ....[1]....
        /*0048*/ 	.word	0x00001050


	//----- nvinfo : EIATTR_CRS_STACK_SIZE
	.align		4
.L_364:
        /*004c*/ 	.byte	0x04, 0x1e
        /*004e*/ 	.short	(.L_366 - .L_365)
.L_365:
        /*0050*/ 	.word	0x00000000


	//----- nvinfo : EIATTR_CBANK_PARAM_SIZE
	.align		4
.L_366:
        /*0054*/ 	.byte	0x03, 0x19
        /*0056*/ 	.short	0x0280


	//----- nvinfo : EIATTR_PARAM_CBANK
	.align		4
        /*0058*/ 	.byte	0x04, 0x0a
        /*005a*/ 	.short	(.L_368 - .L_367)
	.align		4
.L_367:
        /*005c*/ 	.word	index@(.nv.constant0._ZN5flash25flash_bwd_dot_do_o_kernelILb1E23Flash_bwd_kernel_traitsILi96ELi64ELi128ELi8ELi2ELi4ELi4ELb1ELb0EN7cutlass6half_tE19Flash_kernel_traitsILi96ELi64ELi128ELi8ES3_EEEEvNS_16Flash_bwd_paramsE)
        /*0060*/ 	.short	0x0380
        /*0062*/ 	.short	0x0280


	//----- nvinfo : EIATTR_SW_WAR
	.align		4
.L_368:
        /*0064*/ 	.byte	0x04, 0x36
        /*0066*/ 	.short	(.L_370 - .L_369)
.L_369:
        /*0068*/ 	.word	0x00000008
.L_370:


//--------------------- .nv.info._ZN5flash27flash_bwd_convert_dq_kernelI23Flash_bwd_kernel_traitsILi96ELi64ELi128ELi8ELi2ELi4ELi4ELb0ELb0EN7cutlass6half_tE19Flash_kernel_traitsILi96ELi64ELi128ELi8ES3_EEEEvNS_16Flash_bwd_paramsEi --------------------------
	.section	.nv.info._ZN5flash27flash_bwd_convert_dq_kernelI23Flash_bwd_kernel_traitsILi96ELi64ELi128ELi8ELi2ELi4ELi4ELb0ELb0EN7cutlass6half_tE19Flash_kernel_traitsILi96ELi64ELi128ELi8ES3_EEEEvNS_16Flash_bwd_paramsEi,"",@"SHT_CUDA_INFO"
	.sectionflags	@""
	.align	4


	//----- nvinfo : EIATTR_CUDA_API_VERSION
	.align		4
        /*0000*/ 	.byte	0x04, 0x37
        /*0002*/ 	.short	(.L_372 - .L_371)
.L_371:
        /*0004*/ 	.word	0x00000082


	//----- nvinfo : EIATTR_KPARAM_INFO
	.align		4
.L_372:
        /*0008*/ 	.byte	0x04, 0x17
        /*000a*/ 	.short	(.L_374 - .L_373)
.L_373:
        /*000c*/ 	.word	0x00000000
        /*0010*/ 	.short	0x0001
        /*0012*/ 	.short	0x0280
        /*0014*/ 	.byte	0x00, 0xf0, 0x11, 0x00


	//----- nvinfo : EIATTR_KPARAM_INFO
	.align		4
.L_374:
        /*0018*/ 	.byte	0x04, 0x17
        /*001a*/ 	.short	(.L_376 - .L_375)
.L_375:
        /*001c*/ 	.word	0x00000000
        /*0020*/ 	.short	0x0000
        /*0022*/ 	.short	0x0000
        /*0024*/ 	.byte	0x00, 0xf0, 0x01, 0x0a


	//----- nvinfo : EIATTR_SPARSE_MMA_MASK
	.align		4
.L_376:
        /*0028*/ 	.byte	0x03, 0x50
        /*002a*/ 	.short	0x0000


	//----- nvinfo : EIATTR_MAXREG_COUNT
	.align		4
        /*002c*/ 	.byte	0x03, 0x1b
        /*002e*/ 	.short	0x00ff


	//----- nvinfo : EIATTR_NUM_BARRIERS
	.align		4
        /*0030*/ 	.byte	0x02, 0x4c
        /*0032*/ 	.byte	0x01
	.zero		1


	//----- nvinfo : EIATTR_MERCURY_ISA_VERSION
	.align		4
        /*0034*/ 	.byte	0x03, 0x5f
        /*0036*/ 	.short	0x0101


	//----- nvinfo : EIATTR_VRC_CTA_INIT_COUNT
	.align		4
        /*0038*/ 	.byte	0x02, 0x4a
	.zero		1
	.zero		1


	//----- nvinfo : EIATTR_EXIT_INSTR_OFFSETS
	.align		4
        /*003c*/ 	.byte	0x04, 0x1c
        /*003e*/ 	.short	(.L_378 - .L_377)


	//   ....[0]....
.L_377:
        /*0040*/ 	.word	0x00000190


	//   ....[1]....
        /*0044*/ 	.word	0x00000fe0


	//   ....[2]....
        /*0048*/ 	.word	0x00001180


	//   ....[3]....
        /*004c*/ 	.word	0x000011b0


	//----- nvinfo : EIATTR_CBANK_PARAM_SIZE
	.align		4
.L_378:
        /*0050*/ 	.byte	0x03, 0x19
        /*0052*/ 	.short	0x0284


	//----- nvinfo : EIATTR_PARAM_CBANK
	.align		4
        /*0054*/ 	.byte	0x04, 0x0a
        /*0056*/ 	.short	(.L_380 - .L_379)
	.align		4
.L_379:
        /*0058*/ 	.word	index@(.nv.constant0._ZN5flash27flash_bwd_convert_dq_kernelI23Flash_bwd_kernel_traitsILi96ELi64ELi128ELi8ELi2ELi4ELi4ELb0ELb0EN7cutlass6half_tE19Flash_kernel_traitsILi96ELi64ELi128ELi8ES3_EEEEvNS_16Flash_bwd_paramsEi)
        /*005c*/ 	.short	0x0380
        /*005e*/ 	.short	0x0284


	//----- nvinfo : EIATTR_SW_WAR
	.align		4
.L_380:
        /*0060*/ 	.byte	0x04, 0x36
        /*0062*/ 	.short	(.L_382 - .L_381)
.L_381:
        /*0064*/ 	.word	0x00000008
.L_382:


//--------------------- .nv.info._ZN5flash44flash_bwd_dq_dk_dv_loop_seqk_parallel_kernelI23Flash_bwd_kernel_traitsILi96ELi64ELi128ELi8ELi2ELi4ELi4ELb0ELb0EN7cutlass6half_tE19Flash_kernel_traitsILi96ELi64ELi128ELi8ES3_EELb1ELb1ELb0ELb0ELb0ELb0ELb0EEEvNS_16Flash_bwd_paramsE --------------------------
	.section	.nv.info._ZN5flash44flash_bwd_dq_dk_dv_loop_seqk_parallel_kernelI23Flash_bwd_kernel_traitsILi96ELi64ELi128ELi8ELi2ELi4ELi4ELb0ELb0EN7cutlass6half_tE19Flash_kernel_traitsILi96ELi64ELi128ELi8ES3_EELb1ELb1ELb0ELb0ELb0ELb0ELb0EEEvNS_16Flash_bwd_paramsE,"",@"SHT_CUDA_INFO"
	.sectionflags	@""
	.align	4


	//----- nvinfo : EIATTR_CUDA_API_VERSION
	.align		4
        /*0000*/ 	.byte	0x04, 0x37
        /*0002*/ 	.short	(.L_384 - .L_383)
.L_383:
        /*0004*/ 	.word	0x00000082


	//----- nvinfo : EIATTR_KPARAM_INFO
	.align		4
.L_384:
        /*0008*/ 	.byte	0x04, 0x17
        /*000a*/ 	.short	(.L_386 - .L_385)
.L_385:
        /*000c*/ 	.word	0x00000000
        /*0010*/ 	.short	0x0000
        /*0012*/ 	.short	0x0000
        /*0014*/ 	.byte	0x00, 0xf0, 0x01, 0x0a


	//----- nvinfo : EIATTR_SPARSE_MMA_MASK
	.align		4
.L_386:
        /*0018*/ 	.byte	0x03, 0x50
        /*001a*/ 	.short	0x0000


	//----- nvinfo : EIATTR_MAXREG_COUNT
	.align		4
        /*001c*/ 	.byte	0x03, 0x1b
        /*001e*/ 	.short	0x00ff


	//----- nvinfo : EIATTR_NUM_BARRIERS
	.align		4
        /*0020*/ 	.byte	0x02, 0x4c
        /*0022*/ 	.byte	0x01
	.zero		1


	//----- nvinfo : EIATTR_MERCURY_ISA_VERSION
	.align		4
        /*0024*/ 	.byte	0x03, 0x5f
        /*0026*/ 	.short	0x0101


	//----- nvinfo : EIATTR_VRC_CTA_INIT_COUNT
	.align		4
        /*0028*/ 	.byte	0x02, 0x4a
	.zero		1
	.zero		1


	//----- nvinfo : EIATTR_EXIT_INSTR_OFFSETS
	.align		4
        /*002c*/ 	.byte	0x04, 0x1c
        /*002e*/ 	.short	(.L_388 - .L_387)


	//   ....[0]....
.L_387:
        /*0030*/ 	.word	0x00000080


	//   ....[1]....
        /*0034*/ 	.word	0x00008e80


	//----- nvinfo : EIATTR_CRS_STACK_SIZE
	.align		4
.L_388:
        /*0038*/ 	.byte	0x04, 0x1e
        /*003a*/ 	.short	(.L_390 - .L_389)
.L_389:
        /*003c*/ 	.word	0x00000000


	//----- nvinfo : EIATTR_CBANK_PARAM_SIZE
	.align		4
.L_390:
        /*0040*/ 	.byte	0x03, 0x19
        /*0042*/ 	.short	0x0280


	//----- nvinfo : EIATTR_PARAM_CBANK
	.align		4
        /*0044*/ 	.byte	0x04, 0x0a
        /*0046*/ 	.short	(.L_392 - .L_391)
	.align		4
.L_391:
        /*0048*/ 	.word	index@(.nv.constant0._ZN5flash44flash_bwd_dq_dk_dv_loop_seqk_parallel_kernelI23Flash_bwd_kernel_traitsILi96ELi64ELi128ELi8ELi2ELi4ELi4ELb0ELb0EN7cutlass6half_tE19Flash_kernel_traitsILi96ELi64ELi128ELi8ES3_EELb1ELb1ELb0ELb0ELb0ELb0ELb0EEEvNS_16Flash_bwd_paramsE)
        /*004c*/ 	.short	0x0380
        /*004e*/ 	.short	0x0280


	//----- nvinfo : EIATTR_SW_WAR
	.align		4
.L_392:
        /*0050*/ 	.byte	0x04, 0x36
        /*0052*/ 	.short	(.L_394 - .L_393)
.L_393:
        /*0054*/ 	.word	0x00000008
.L_394:


//--------------------- .nv.info._ZN5flash44flash_bwd_dq_dk_dv_loop_seqk_parallel_kernelI23Flash_bwd_kernel_traitsILi96ELi64ELi128ELi8ELi2ELi4ELi4ELb0ELb0EN7cutlass6half_tE19Flash_kernel_traitsILi96ELi64ELi128ELi8ES3_EELb0ELb1ELb0ELb0ELb0ELb0ELb1EEEvNS_16Flash_bwd_paramsE --------------------------
	.section	.nv.info._ZN5flash44flash_bwd_dq_dk_dv_loop_seqk_parallel_kernelI23Flash_bwd_kernel_traitsILi96ELi64ELi128ELi8ELi2ELi4ELi4ELb0ELb0EN7cutlass6half_tE19Flash_kernel_traitsILi96ELi64ELi128ELi8ES3_EELb0ELb1ELb0ELb0ELb0ELb0ELb1EEEvNS_16Flash_bwd_paramsE,"",@"SHT_CUDA_INFO"
	.sectionflags	@""
	.align	4


	//----- nvinfo : EIATTR_CUDA_API_VERSION
	.align		4
        /*0000*/ 	.byte	0x04, 0x37
        /*0002*/ 	.short	(.L_396 - .L_395)
.L_395:
        /*0004*/ 	.word	0x00000082


	//----- nvinfo : EIATTR_KPARAM_INFO
	.align		4
.L_396:
        /*0008*/ 	.byte	0x04, 0x17
        /*000a*/ 	.short	(.L_398 - .L_397)
.L_397:
        /*000c*/ 	.word	0x00000000
        /*0010*/ 	.short	0x0000
        /*0012*/ 	.short	0x0000
        /*0014*/ 	.byte	0x00, 0xf0, 0x01, 0x0a


	//----- nvinfo : EIATTR_SPARSE_MMA_MASK
	.align		4
.L_398:
        /*0018*/ 	.byte	0x03, 0x50
        /*001a*/ 	.short	0x0000


	//----- nvinfo : EIATTR_MAXREG_COUNT
	.align		4
        /*001c*/ 	.byte	0x03, 0x1b
        /*001e*/ 	.short	0x00ff


	//----- nvinfo : EIATTR_NUM_BARRIERS
	.align		4
        /*0020*/ 	.byte	0x02, 0x4c
        /*0022*/ 	.byte	0x01
	.zero		1


	//----- nvinfo : EIATTR_MERCURY_ISA_VERSION
	.align		4
        /*0024*/ 	.byte	0x03, 0x5f
        /*0026*/ 	.short	0x0101


	//----- nvinfo : EIATTR_VRC_CTA_INIT_COUNT
	.align		4
        /*0028*/ 	.byte	0x02, 0x4a
	.zero		1
	.zero		1


	//----- nvinfo : EIATTR_EXIT_INSTR_OFFSETS
	.align		4
        /*002c*/ 	.byte	0x04, 0x1c
        /*002e*/ 	.short	(.L_400 - .L_399)


	//   ....[0]....
.L_399:
        /*0030*/ 	.word	0x00000080


	//   ....[1]....
        /*0034*/ 	.word	0x00008bf0


	//----- nvinfo : EIATTR_CRS_STACK_SIZE
	.align		4
.L_400:
        /*0038*/ 	.byte	0x04, 0x1e
        /*003a*/ 	.short	(.L_402 - .L_401)
.L_401:
        /*003c*/ 	.word	0x00000000


	//----- nvinfo : EIATTR_CBANK_PARAM_SIZE
	.align		4
.L_402:
        /*0040*/ 	.byte	0x03, 0x19
        /*0042*/ 	.short	0x0280


	//----- nvinfo : EIATTR_PARAM_CBANK
	.align		4
        /*0044*/ 	.byte	0x04, 0x0a
        /*0046*/ 	.short	(.L_404 - .L_403)
	.align		4
.L_403:
        /*0048*/ 	.word	index@(.nv.constant0._ZN5flash44flash_bwd_dq_dk_dv_loop_seqk_parallel_kernelI23Flash_bwd_kernel_traitsILi96ELi64ELi128ELi8ELi2ELi4ELi4ELb0ELb0EN7cutlass6half_tE19Flash_kernel_traitsILi96ELi64ELi128ELi8ES3_EELb0ELb1ELb0ELb0ELb0ELb0ELb1EEEvNS_16Flash_bwd_paramsE)
        /*004c*/ 	.short	0x0380
        /*004e*/ 	.short	0x0280


	//----- nvinfo : EIATTR_SW_WAR
	.align		4
.L_404:
        /*0050*/ 	.byte	0x04, 0x36
        /*0052*/ 	.short	(.L_406 - .L_405)
.L_405:
        /*0054*/ 	.word	0x00000008
.L_406:


//--------------------- .nv.info._ZN5flash44flash_bwd_dq_dk_dv_loop_seqk_parallel_kernelI23Flash_bwd_kernel_traitsILi96ELi64ELi128ELi8ELi2ELi4ELi4ELb0ELb0EN7cutlass6half_tE19Flash_kernel_traitsILi96ELi64ELi128ELi8ES3_EELb1ELb1ELb0ELb0ELb1ELb1ELb0EEEvNS_16Flash_bwd_paramsE --------------------------
	.section	.nv.info._ZN5flash44flash_bwd_dq_dk_dv_loop_seqk_parallel_kernelI23Flash_bwd_kernel_traitsILi96ELi64ELi128ELi8ELi2ELi4ELi4ELb0ELb0EN7cutlass6half_tE19Flash_kernel_traitsILi96ELi64ELi128ELi8ES3_EELb1ELb1ELb0ELb0ELb1ELb1ELb0EEEvNS_16Flash_bwd_paramsE,"",@"SHT_CUDA_INFO"
	.sectionflags	@""
	.align	4


	//----- nvinfo : EIATTR_CUDA_API_VERSION
	.align		4
        /*0000*/ 	.byte	0x04, 0x37
        /*0002*/ 	.short	(.L_408 - .L_407)
.L_407:
        /*0004*/ 	.word	0x00000082


	//----- nvinfo : EIATTR_KPARAM_INFO
	.align		4
.L_408:
        /*0008*/ 	.byte	0x04, 0x17
        /*000a*/ 	.short	(.L_410 - .L_409)
.L_409:
        /*000c*/ 	.word	0x00000000
        /*0010*/ 	.short	0x0000
        /*0012*/ 	.short	0x0000
        /*0014*/ 	.byte	0x00, 0xf0, 0x01, 0x0a


	//----- nvinfo : EIATTR_SPARSE_MMA_MASK
	.align		4
.L_410:
        /*0018*/ 	.byte	0x03, 0x50
        /*001a*/ 	.short	0x0000


	//----- nvinfo : EIATTR_MAXREG_COUNT
	.align		4
        /*001c*/ 	.byte	0x03, 0x1b
        /*001e*/ 	.short	0x00ff


	//----- nvinfo : EIATTR_NUM_BARRIERS
	.align		4
        /*0020*/ 	.byte	0x02, 0x4c
        /*0022*/ 	.byte	0x01
	.zero		1


	//----- nvinfo : EIATTR_MERCURY_ISA_VERSION
	.align		4
        /*0024*/ 	.byte	0x03, 0x5f
        /*0026*/ 	.short	0x0101


	//----- nvinfo : EIATTR_VRC_CTA_INIT_COUNT
	.align		4
        /*0028*/ 	.byte	0x02, 0x4a
	.zero		1
	.zero		1


	//----- nvinfo : EIATTR_EXIT_INSTR_OFFSETS
	.align		4
        /*002c*/ 	.byte	0x04, 0x1c
        /*002e*/ 	.short	(.L_412 - .L_411)


	//   ....[0]....
.L_411:
        /*0030*/ 	.word	0x00000080


	//   ....[1]....
        /*0034*/ 	.word	0x00006e10


	//----- nvinfo : EIATTR_CBANK_PARAM_SIZE
	.align		4
.L_412:
        /*0038*/ 	.byte	0x03, 0x19
        /*003a*/ 	.short	0x0280


	//----- nvinfo : EIATTR_PARAM_CBANK
	.align		4
        /*003c*/ 	.byte	0x04, 0x0a
        /*003e*/ 	.short	(.L_414 - .L_413)
	.align		4
.L_413:
        /*0040*/ 	.word	index@(.nv.constant0._ZN5flash44flash_bwd_dq_dk_dv_loop_seqk_parallel_kernelI23Flash_bwd_kernel_traitsILi96ELi64ELi128ELi8ELi2ELi4ELi4ELb0ELb0EN7cutlass6half_tE19Flash_kernel_traitsILi96ELi64ELi128ELi8ES3_EELb1ELb1ELb0ELb0ELb1ELb1ELb0EEEvNS_16Flash_bwd_paramsE)
        /*0044*/ 	.short	0x0380
        /*0046*/ 	.short	0x0280


	//----- nvinfo : EIATTR_SW_WAR
	.align		4
.L_414:
        /*0048*/ 	.byte	0x04, 0x36
        /*004a*/ 	.short	(.L_416 - .L_415)
.L_415:
        /*004c*/ 	.word	0x00000008
.L_416:


//--------------------- .nv.info._ZN5flash44flash_bwd_dq_dk_dv_loop_seqk_parallel_kernelI23Flash_bwd_kernel_traitsILi96ELi64ELi128ELi8ELi2ELi4ELi4ELb0ELb0EN7cutlass6half_tE19Flash_kernel_traitsILi96ELi64ELi128ELi8ES3_EELb0ELb1ELb0ELb0ELb1ELb1ELb1EEEvNS_16Flash_bwd_paramsE --------------------------
	.section	.nv.info._ZN5flash44flash_bwd_dq_dk_dv_loop_seqk_parallel_kernelI23Flash_bwd_kernel_traitsILi96ELi64ELi128ELi8ELi2ELi4ELi4ELb0ELb0EN7cutlass6half_tE19Flash_kernel_traitsILi96ELi64ELi128ELi8ES3_EELb0ELb1ELb0ELb0ELb1ELb1ELb1EEEvNS_16Flash_bwd_paramsE,"",@"SHT_CUDA_INFO"
	.sectionflags	@""
	.align	4


	//----- nvinfo : EIATTR_CUDA_API_VERSION
	.align		4
        /*0000*/ 	.byte	0x04, 0x37
        /*0002*/ 	.short	(.L_418 - .L_417)
.L_417:
        /*0004*/ 	.word	0x00000082


	//----- nvinfo : EIATTR_KPARAM_INFO
	.align		4
.L_418:
        /*0008*/ 	.byte	0x04, 0x17
        /*000a*/ 	.short	(.L_420 - .L_419)
.L_419:
        /*000c*/ 	.word	0x00000000
        /*0010*/ 	.short	0x0000
        /*0012*/ 	.short	0x0000
        /*0014*/ 	.byte	0x00, 0xf0, 0x01, 0x0a


	//----- nvinfo : EIATTR_SPARSE_MMA_MASK
	.align		4
.L_420:
        /*0018*/ 	.byte	0x03, 0x50
        /*001a*/ 	.short	0x0000


	//----- nvinfo : EIATTR_MAXREG_COUNT
	.align		4
        /*001c*/ 	.byte	0x03, 0x1b
        /*001e*/ 	.short	0x00ff


	//----- nvinfo : EIATTR_NUM_BARRIERS
	.align		4
        /*0020*/ 	.byte	0x02, 0x4c
        /*0022*/ 	.byte	0x01
	.zero		1


	//----- nvinfo : EIATTR_MERCURY_ISA_VERSION
	.align		4
        /*0024*/ 	.byte	0x03, 0x5f
        /*0026*/ 	.short	0x0101


	//----- nvinfo : EIATTR_VRC_CTA_INIT_COUNT
	.align		4
        /*0028*/ 	.byte	0x02, 0x4a
	.zero		1
	.zero		1


	//----- nvinfo : EIATTR_EXIT_INSTR_OFFSETS
	.align		4
        /*002c*/ 	.byte	0x04, 0x1c
        /*002e*/ 	.short	(.L_422 - .L_421)


	//   ....[0]....
.L_421:
        /*0030*/ 	.word	0x00000080


	//   ....[1]....
        /*0034*/ 	.word	0x00006ca0


	//----- nvinfo : EIATTR_CBANK_PARAM_SIZE
	.align		4
.L_422:
        /*0038*/ 	.byte	0x03, 0x19
        /*003a*/ 	.short	0x0280


	//----- nvinfo : EIATTR_PARAM_CBANK
	.align		4
        /*003c*/ 	.byte	0x04, 0x0a
        /*003e*/ 	.short	(.L_424 - .L_423)
	.align		4
.L_423:
        /*0040*/ 	.word	index@(.nv.constant0._ZN5flash44flash_bwd_dq_dk_dv_loop_seqk_parallel_kernelI23Flash_bwd_kernel_traitsILi96ELi64ELi128ELi8ELi2ELi4ELi4ELb0ELb0EN7cutlass6half_tE19Flash_kernel_traitsILi96ELi64ELi128ELi8ES3_EELb0ELb1ELb0ELb0ELb1ELb1ELb1EEEvNS_16Flash_bwd_paramsE)
        /*0044*/ 	.short	0x0380
        /*0046*/ 	.short	0x0280


	//----- nvinfo : EIATTR_SW_WAR
	.align		4
.L_424:
        /*0048*/ 	.byte	0x04, 0x36
        /*004a*/ 	.short	(.L_426 - .L_425)
.L_425:
        /*004c*/ 	.word	0x00000008
.L_426:


//--------------------- .nv.info._ZN5flash44flash_bwd_dq_dk_dv_loop_seqk_parallel_kernelI23Flash_bwd_kernel_traitsILi96ELi64ELi128ELi8ELi2ELi4ELi4ELb0ELb0EN7cutlass6half_tE19Flash_kernel_traitsILi96ELi64ELi128ELi8ES3_EELb1ELb1ELb0ELb0ELb0ELb1ELb0EEEvNS_16Flash_bwd_paramsE --------------------------
	.section	.nv.info._ZN5flash44flash_bwd_dq_dk_dv_loop_seqk_parallel_kernelI23Flash_bwd_kernel_traitsILi96ELi64ELi128ELi8ELi2ELi4ELi4ELb0ELb0EN7cutlass6half_tE19Flash_kernel_traitsILi96ELi64ELi128ELi8ES3_EELb1ELb1ELb0ELb0ELb0ELb1ELb0EEEvNS_16Flash_bwd_paramsE,"",@"SHT_CUDA_INFO"
	.sectionflags	@""
	.align	4


	//----- nvinfo : EIATTR_CUDA_API_VERSION
	.align		4
        /*0000*/ 	.byte	0x04, 0x37
        /*0002*/ 	.short	(.L_428 - .L_427)
.L_427:
        /*0004*/ 	.word	0x00000082


	//----- nvinfo : EIATTR_KPARAM_INFO
	.align		4
.L_428:
        /*0008*/ 	.byte	0x04, 0x17
        /*000a*/ 	.short	(.L_430 - .L_429)
.L_429:
        /*000c*/ 	.word	0x00000000
        /*0010*/ 	.short	0x0000
        /*0012*/ 	.short	0x0000
        /*0014*/ 	.byte	0x00, 0xf0, 0x01, 0x0a


	//----- nvinfo : EIATTR_SPARSE_MMA_MASK
	.align		4
.L_430:
        /*0018*/ 	.byte	0x03, 0x50
        /*001a*/ 	.short	0x0000


	//----- nvinfo : EIATTR_MAXREG_COUNT
	.align		4
        /*001c*/ 	.byte	0x03, 0x1b
        /*001e*/ 	.short	0x00ff


	//----- nvinfo : EIATTR_NUM_BARRIERS
	.align		4
        /*0020*/ 	.byte	0x02, 0x4c
        /*0022*/ 	.byte	0x01
	.zero		1


	//----- nvinfo : EIATTR_MERCURY_ISA_VERSION
	.align		4
        /*0024*/ 	.byte	0x03, 0x5f
        /*0026*/ 	.short	0x0101


	//----- nvinfo : EIATTR_VRC_CTA_INIT_COUNT
	.align		4
        /*0028*/ 	.byte	0x02, 0x4a
	.zero		1
	.zero		1


	//----- nvinfo : EIATTR_EXIT_INSTR_OFFSETS
	.align		4
        /*002c*/ 	.byte	0x04, 0x1c
        /*002e*/ 	.short	(.L_432 - .L_431)


	//   ....[0]....
.L_431:
        /*0030*/ 	.word	0x00000080


	//   ....[1]....
        /*0034*/ 	.word	0x00008190


	//----- nvinfo : EIATTR_CRS_STACK_SIZE
	.align		4
.L_432:
        /*0038*/ 	.byte	0x04, 0x1e
        /*003a*/ 	.short	(.L_434 - .L_433)
.L_433:
        /*003c*/ 	.word	0x00000000


	//----- nvinfo : EIATTR_CBANK_PARAM_SIZE
	.align		4
.L_434:
        /*0040*/ 	.byte	0x03, 0x19
        /*0042*/ 	.short	0x0280


	//----- nvinfo : EIATTR_PARAM_CBANK
	.align		4
        /*0044*/ 	.byte	0x04, 0x0a
        /*0046*/ 	.short	(.L_436 - .L_435)
	.align		4
.L_435:
        /*0048*/ 	.word	index@(.nv.constant0._ZN5flash44flash_bwd_dq_dk_dv_loop_seqk_parallel_kernelI23Flash_bwd_kernel_traitsILi96ELi64ELi128ELi8ELi2ELi4ELi4ELb0ELb0EN7cutlass6half_tE19Flash_kernel_traitsILi96ELi64ELi128ELi8ES3_EELb1ELb1ELb0ELb0ELb0ELb1ELb0EEEvNS_16Flash_bwd_paramsE)
        /*004c*/ 	.short	0x0380
        /*004e*/ 	.short	0x0280


	//----- nvinfo : EIATTR_SW_WAR
	.align		4
.L_436:
        /*0050*/ 	.byte	0x04, 0x36
        /*0052*/ 	.short	(.L_438 - .L_437)
.L_437:
        /*0054*/ 	.word	0x00000008
.L_438:


//--------------------- .nv.info._ZN5flash44flash_bwd_dq_dk_dv_loop_seqk_parallel_kernelI23Flash_bwd_kernel_traitsILi96ELi64ELi128ELi8ELi2ELi4ELi4ELb0ELb0EN7cutlass6half_tE19Flash_kernel_traitsILi96ELi64ELi128ELi8ES3_EELb0ELb1ELb0ELb0ELb0ELb1ELb1EEEvNS_16Flash_bwd_paramsE --------------------------
	.section	.nv.info._ZN5flash44flash_bwd_dq_dk_dv_loop_seqk_parallel_kernelI23Flash_bwd_kernel_traitsILi96ELi64ELi128ELi8ELi2ELi4ELi4ELb0ELb0EN7cutlass6half_tE19Flash_kernel_traitsILi96ELi64ELi128ELi8ES3_EELb0ELb1ELb0ELb0ELb0ELb1ELb1EEEvNS_16Flash_bwd_paramsE,"",@"SHT_CUDA_INFO"
	.sectionflags	@""
	.align	4


	//----- nvinfo : EIATTR_CUDA_API_VERSION
	.align		4
        /*0000*/ 	.byte	0x04, 0x37
        /*0002*/ 	.short	(.L_440 - .L_439)
.L_439:
        /*0004*/ 	.word	0x00000082


	//----- nvinfo : EIATTR_KPARAM_INFO
	.align		4
.L_440:
        /*0008*/ 	.byte	0x04, 0x17
        /*000a*/ 	.short	(.L_442 - .L_441)
.L_441:
        /*000c*/ 	.word	0x00000000
        /*0010*/ 	.short	0x0000
        /*0012*/ 	.short	0x0000
        /*0014*/ 	.byte	0x00, 0xf0, 0x01, 0x0a


	//----- nvinfo : EIATTR_SPARSE_MMA_MASK
	.align		4
.L_442:
        /*0018*/ 	.byte	0x03, 0x50
        /*001a*/ 	.short	0x0000


	//----- nvinfo : EIATTR_MAXREG_COUNT
	.align		4
        /*001c*/ 	.byte	0x03, 0x1b
        /*001e*/ 	.short	0x00ff


	//----- nvinfo : EIATTR_NUM_BARRIERS
	.align		4
        /*0020*/ 	.byte	0x02, 0x4c
        /*0022*/ 	.byte	0x01
	.zero		1


	//----- nvinfo : EIATTR_MERCURY_ISA_VERSION
	.align		4
        /*0024*/ 	.byte	0x03, 0x5f
        /*0026*/ 	.short	0x0101


	//----- nvinfo : EIATTR_VRC_CTA_INIT_COUNT
	.align		4
        /*0028*/ 	.byte	0x02, 0x4a
	.zero		1
	.zero		1


	//----- nvinfo : EIATTR_EXIT_INSTR_OFFSETS
	.align		4
        /*002c*/ 	.byte	0x04, 0x1c
        /*002e*/ 	.short	(.L_444 - .L_443)


	//   ....[0]....
.L_443:
        /*0030*/ 	.word	0x00000080


	//   ....[1]....
        /*0034*/ 	.word	0x00008060


	//----- nvinfo : EIATTR_CRS_STACK_SIZE
	.align		4
.L_444:
        /*0038*/ 	.byte	0x04, 0x1e
        /*003a*/ 	.short	(.L_446 - .L_445)
.L_445:
        /*003c*/ 	.word	0x00000000


	//----- nvinfo : EIATTR_CBANK_PARAM_SIZE
	.align		4
.L_446:
        /*0040*/ 	.byte	0x03, 0x19
        /*0042*/ 	.short	0x0280


	//----- nvinfo : EIATTR_PARAM_CBANK
	.align		4
        /*0044*/ 	.byte	0x04, 0x0a
        /*0046*/ 	.short	(.L_448 - .L_447)
	.align		4
.L_447:
        /*0048*/ 	.word	index@(.nv.constant0._ZN5flash44flash_bwd_dq_dk_dv_loop_seqk_parallel_kernelI23Flash_bwd_kernel_traitsILi96ELi64ELi128ELi8ELi2ELi4ELi4ELb0ELb0EN7cutlass6half_tE19Flash_kernel_traitsILi96ELi64ELi128ELi8ES3_EELb0ELb1ELb0ELb0ELb0ELb1ELb1EEEvNS_16Flash_bwd_paramsE)
        /*004c*/ 	.short	0x0380
        /*004e*/ 	.short	0x0280


	//----- nvinfo : EIATTR_SW_WAR
	.align		4
.L_448:
        /*0050*/ 	.byte	0x04, 0x36
        /*0052*/ 	.short	(.L_450 - .L_449)
.L_449:
        /*0054*/ 	.word	0x00000008
.L_450:


//--------------------- .nv.info._ZN5flash44flash_bwd_dq_dk_dv_loop_seqk_parallel_kernelI23Flash_bwd_kernel_traitsILi96ELi64ELi128ELi8ELi2ELi4ELi4ELb0ELb0EN7cutlass6half_tE19Flash_kernel_traitsILi96ELi64ELi128ELi8ES3_EELb1ELb1ELb0ELb1ELb0ELb0ELb0EEEvNS_16Flash_bwd_paramsE --------------------------
	.section	.nv.info._ZN5flash44flash_bwd_dq_dk_dv_loop_seqk_parallel_kernelI23Flash_bwd_kernel_traitsILi96ELi64ELi128ELi8ELi2ELi4ELi4ELb0ELb0EN7cutlass6half_tE19Flash_kernel_traitsILi96ELi64ELi128ELi8ES3_EELb1ELb1ELb0ELb1ELb0ELb0ELb0EEEvNS_16Flash_bwd_paramsE,"",@"SHT_CUDA_INFO"
	.sectionflags	@""
	.align	4


	//----- nvinfo : EIATTR_CUDA_API_VERSION
	.align		4
        /*0000*/ 	.byte	0x04, 0x37
        /*0002*/ 	.short	(.L_452 - .L_451)
.L_451:
        /*0004*/ 	.word	0x00000082


	//----- nvinfo : EIATTR_KPARAM_INFO
	.align		4
.L_452:
        /*0008*/ 	.byte	0x04, 0x17
        /*000a*/ 	.short	(.L_454 - .L_453)
.L_453:
        /*000c*/ 	.word	0x00000000
        /*0010*/ 	.short	0x0000
        /*0012*/ 	.short	0x0000
        /*0014*/ 	.byte	0x00, 0xf0, 0x01, 0x0a


	//----- nvinfo : EIATTR_SPARSE_MMA_MASK
	.align		4
.L_454:
        /*0018*/ 	.byte	0x03, 0x50
        /*001a*/ 	.short	0x0000


	//----- nvinfo : EIATTR_MAXREG_COUNT
	.align		4
        /*001c*/ 	.byte	0x03, 0x1b
        /*001e*/ 	.short	0x00ff


	//----- nvinfo : EIATTR_NUM_BARRIERS
	.align		4
        /*0020*/ 	.byte	0x02, 0x4c
        /*0022*/ 	.byte	0x01
	.zero		1


	//----- nvinfo : EIATTR_MERCURY_ISA_VERSION
	.align		4
        /*0024*/ 	.byte	0x03, 0x5f
        /*0026*/ 	.short	0x0101


	//----- nvinfo : EIATTR_VRC_CTA_INIT_COUNT
	.align		4
        /*0028*/ 	.byte	0x02, 0x4a
	.zero		1
	.zero		1


	//----- nvinfo : EIATTR_EXIT_INSTR_OFFSETS
	.align		4
        /*002c*/ 	.byte	0x04, 0x1c
        /*002e*/ 	.short	(.L_456 - .L_455)


	//   ....[0]....
.L_455:
        /*0030*/ 	.word	0x00000080


	//   ....[1]....
        /*0034*/ 	.word	0x00009490


	//----- nvinfo : EIATTR_CRS_STACK_SIZE
	.align		4
.L_456:
        /*0038*/ 	.byte	0x04, 0x1e
        /*003a*/ 	.short	(.L_458 - .L_457)
.L_457:
        /*003c*/ 	.word	0x00000000


	//----- nvinfo : EIATTR_CBANK_PARAM_SIZE
	.align		4
.L_458:
        /*0040*/ 	.byte	0x03, 0x19
        /*0042*/ 	.short	0x0280


	//----- nvinfo : EIATTR_PARAM_CBANK
	.align		4
        /*0044*/ 	.byte	0x04, 0x0a
        /*0046*/ 	.short	(.L_460 - .L_459)
	.align		4
.L_459:
        /*0048*/ 	.word	index@(.nv.constant0._ZN5flash44flash_bwd_dq_dk_dv_loop_seqk_parallel_kernelI23Flash_bwd_kernel_traitsILi96ELi64ELi128ELi8ELi2ELi4ELi4ELb0ELb0EN7cutlass6half_tE19Flash_kernel_traitsILi96ELi64ELi128ELi8ES3_EELb1ELb1ELb0ELb1ELb0ELb0ELb0EEEvNS_16Flash_bwd_paramsE)
        /*004c*/ 	.short	0x0380
        /*004e*/ 	.short	0x0280


	//----- nvinfo : EIATTR_SW_WAR
	.align		4
.L_460:
        /*0050*/ 	.byte	0x04, 0x36
        /*0052*/ 	.short	(.L_462 - .L_461)
.L_461:
        /*0054*/ 	.word	0x00000008
.L_462:


//--------------------- .nv.info._ZN5flash44flash_bwd_dq_dk_dv_loop_seqk_parallel_kernelI23Flash_bwd_kernel_traitsILi96ELi64ELi128ELi8ELi2ELi4ELi4ELb0ELb0EN7cutlass6half_tE19Flash_kernel_traitsILi96ELi64ELi128ELi8ES3_EELb0ELb1ELb0ELb1ELb0ELb0ELb1EEEvNS_16Flash_bwd_paramsE --------------------------
	.section	.nv.info._ZN5flash44flash_bwd_dq_dk_dv_loop_seqk_parallel_kernelI23Flash_bwd_kernel_traitsILi96ELi64ELi128ELi8ELi2ELi4ELi4ELb0ELb0EN7cutlass6half_tE19Flash_kernel_traitsILi96ELi64ELi128ELi8ES3_EELb0ELb1ELb0ELb1ELb0ELb0ELb1EEEvNS_16Flash_bwd_paramsE,"",@"SHT_CUDA_INFO"
	.sectionflags	@""
	.align	4


	//----- nvinfo : EIATTR_CUDA_API_VERSION
	.align		4
        /*0000*/ 	.byte	0x04, 0x37
        /*0002*/ 	.short	(.L_464 - .L_463)
.L_463:
        /*0004*/ 	.word	0x00000082


	//----- nvinfo : EIATTR_KPARAM_INFO
	.align		4
.L_464:
        /*0008*/ 	.byte	0x04, 0x17
        /*000a*/ 	.short	(.L_466 - .L_465)
.L_465:
        /*000c*/ 	.word	0x00000000
        /*0010*/ 	.short	0x0000
        /*0012*/ 	.short	0x0000
        /*0014*/ 	.byte	0x00, 0xf0, 0x01, 0x0a


	//----- nvinfo : EIATTR_SPARSE_MMA_MASK
	.align		4
.L_466:
        /*0018*/ 	.byte	0x03, 0x50
        /*001a*/ 	.short	0x0000


	//----- nvinfo : EIATTR_MAXREG_COUNT
	.align		4
        /*001c*/ 	.byte	0x03, 0x1b
        /*001e*/ 	.short	0x00ff


	//----- nvinfo : EIATTR_NUM_BARRIERS
	.align		4
        /*0020*/ 	.byte	0x02, 0x4c
        /*0022*/ 	.byte	0x01
	.zero		1


	//----- nvinfo : EIATTR_ANNOTATIONS
	.align		4
        /*0024*/ 	.byte	0x04, 0x55
        /*0026*/ 	.short	(.L_468 - .L_467)


	//   ....[0]....
.L_467:
        /*0028*/ 	.word	0x00000001
        /*002c*/ 	.byte	0x00, 0x34, 0x00, 0x00, 0x01, 0x00, 0x00, 0x00, 0x40, 0x36, 0x00, 0x00, 0x01, 0x00, 0x00, 0x00
        /*003c*/ 	.byte	0x80, 0x3f, 0x00, 0x00, 0x01, 0x00, 0x00, 0x00, 0xd0, 0x42, 0x00, 0x00


	//----- nvinfo : EIATTR_MERCURY_ISA_VERSION
	.align		4
.L_468:
        /*0048*/ 	.byte	0x03, 0x5f
        /*004a*/ 	.short	0x0101


	//----- nvinfo : EIATTR_VRC_CTA_INIT_COUNT
	.align		4
        /*004c*/ 	.byte	0x02, 0x4a
	.zero		1
	.zero		1


	//----- nvinfo : EIATTR_EXIT_INSTR_OFFSETS
	.align		4
        /*0050*/ 	.byte	0x04, 0x1c
        /*0052*/ 	.short	(.L_470 - .L_469)


	//   ....[0]....
.L_469:
        /*0054*/ 	.word	0x00000090


	//   ....[1]....
        /*0058*/ 	.word	0x00008f90


	//----- nvinfo : EIATTR_CRS_STACK_SIZE
	.align		4
.L_470:
        /*005c*/ 	.byte	0x04, 0x1e
        /*005e*/ 	.short	(.L_472 - .L_471)
.L_471:
        /*0060*/ 	.word	0x00000000


	//----- nvinfo : EIATTR_CBANK_PARAM_SIZE
	.align		4
.L_472:
        /*0064*/ 	.byte	0x03, 0x19
        /*0066*/ 	.short	0x0280


	//----- nvinfo : EIATTR_PARAM_CBANK
	.align		4
        /*0068*/ 	.byte	0x04, 0x0a
        /*006a*/ 	.short	(.L_474 - .L_473)
	.align		4
.L_473:
        /*006c*/ 	.word	index@(.nv.constant0._ZN5flash44flash_bwd_dq_dk_dv_loop_seqk_parallel_kernelI23Flash_bwd_kernel_traitsILi96ELi64ELi128ELi8ELi2ELi4ELi4ELb0ELb0EN7cutlass6half_tE19Flash_kernel_traitsILi96ELi64ELi128ELi8ES3_EELb0ELb1ELb0ELb1ELb0ELb0ELb1EEEvNS_16Flash_bwd_paramsE)
        /*0070*/ 	.short	0x0380
        /*0072*/ 	.short	0x0280


	//----- nvinfo : EIATTR_SW_WAR
	.align		4
.L_474:
        /*0074*/ 	.byte	0x04, 0x36
        /*0076*/ 	.short	(.L_476 - .L_475)
.L_475:
        /*0078*/ 	.word	0x00000008
.L_476:


//--------------------- .nv.info._ZN5flash25flash_bwd_dot_do_o_kernelILb0E23Flash_bwd_kernel_traitsILi96ELi64ELi128ELi8ELi2ELi4ELi4ELb0ELb0EN7cutlass6half_tE19Flash_kernel_traitsILi96ELi64ELi128ELi8ES3_EEEEvNS_16Flash_bwd_paramsE --------------------------
	.section	.nv.info._ZN5flash25flash_bwd_dot_do_o_kernelILb0E23Flash_bwd_kernel_traitsILi96ELi64ELi128ELi8ELi2ELi4ELi4ELb0ELb0EN7cutlass6half_tE19Flash_kernel_traitsILi96ELi64ELi128ELi8ES3_EEEEvNS_16Flash_bwd_paramsE,"",@"SHT_CUDA_INFO"
	.sectionflags	@""
	.align	4


	//----- nvinfo : EIATTR_CUDA_API_VERSION
	.align		4
        /*0000*/ 	.byte	0x04, 0x37
        /*0002*/ 	.short	(.L_478 - .L_477)
.L_477:
        /*0004*/ 	.word	0x00000082


	//----- nvinfo : EIATTR_KPARAM_INFO
	.align		4
.L_478:
        /*0008*/ 	.byte	0x04, 0x17
        /*000a*/ 	.short	(.L_480 - .L_479)
.L_479:
        /*000c*/ 	.word	0x00000000
        /*0010*/ 	.short	0x0000
        /*0012*/ 	.short	0x0000
        /*0014*/ 	.byte	0x00, 0xf0, 0x01, 0x0a


	//----- nvinfo : EIATTR_SPARSE_MMA_MASK
	.align		4
.L_480:
        /*0018*/ 	.byte	0x03, 0x50
        /*001a*/ 	.short	0x0000


	//----- nvinfo : EIATTR_MAXREG_COUNT
	.align		4
        /*001c*/ 	.byte	0x03, 0x1b
        /*001e*/ 	.short	0x00ff


	//----- nvinfo : EIATTR_MERCURY_ISA_VERSION
	.align		4
        /*0020*/ 	.byte	0x03, 0x5f
        /*0022*/ 	.short	0x0101


	//----- nvinfo : EIATTR_COOP_GROUP_MASK_REGIDS
	.align		4
        /*0024*/ 	.byte	0x04, 0x29
        /*0026*/ 	.short	(.L_482 - .L_481)


	//   ....[0]....
.L_481:
        /*0028*/ 	.word	0xffffffff


	//   ....[1]....
        /*002c*/ 	.word	0xffffffff


	//----- nvinfo : EIATTR_COOP_GROUP_INSTR_OFFSETS
	.align		4
.L_482:
        /*0030*/ 	.byte	0x04, 0x28
        /*0032*/ 	.short	(.L_484 - .L_483)


	//   ....[0]....
.L_483:
        /*0034*/ 	.word	0x00000c40


	//   ....[1]....
        /*0038*/ 	.word	0x00000c60


	//----- nvinfo : EIATTR_VRC_CTA_INIT_COUNT
	.align		4
.L_484:
        /*003c*/ 	.byte	0x02, 0x4a
	.zero		1
	.zero		1


	//----- nvinfo : EIATTR_EXIT_INSTR_OFFSETS
	.align		4
        /*0040*/ 	.byte	0x04, 0x1c
        /*0042*/ 	.short	(.L_486 - .L_485)


	//   ....[0]....
.L_485:
        /*0044*/ 	.word	0x00000120


	//   ....[1]....
        /*0048*/ 	.word	0x00000c90


	//   ....[2]....
        /*004c*/ 	.word	0x00000d00


	//----- nvinfo : EIATTR_CRS_STACK_SIZE
	.align		4
.L_486:
        /*0050*/ 	.byte	0x04, 0x1e
        /*0052*/ 	.short	(.L_488 - .L_487)
.L_487:
        /*0054*/ 	.word	0x00000000


	//----- nvinfo : EIATTR_CBANK_PARAM_SIZE
	.align		4
.L_488:
        /*0058*/ 	.byte	0x03, 0x19
        /*005a*/ 	.short	0x0280


	//----- nvinfo : EIATTR_PARAM_CBANK
	.align		4
        /*005c*/ 	.byte	0x04, 0x0a
        /*005e*/ 	.short	(.L_490 - .L_489)
	.align		4
.L_489:
        /*0060*/ 	.word	index@(.nv.constant0._ZN5flash25flash_bwd_dot_do_o_kernelILb0E23Flash_bwd_kernel_traitsILi96ELi64ELi128ELi8ELi2ELi4ELi4ELb0ELb0EN7cutlass6half_tE19Flash_kernel_traitsILi96ELi64ELi128ELi8ES3_EEEEvNS_16Flash_bwd_paramsE)
        /*0064*/ 	.short	0x0380
        /*0066*/ 	.short	0x0280


	//----- nvinfo : EIATTR_SW_WAR
	.align		4
.L_490:
        /*0068*/ 	.byte	0x04, 0x36
        /*006a*/ 	.short	(.L_492 - .L_491)
.L_491:
        /*006c*/ 	.word	0x00000008
.L_492:


//--------------------- .nv.info._ZN5flash25flash_bwd_dot_do_o_kernelILb1E23Flash_bwd_kernel_traitsILi96ELi64ELi128ELi8ELi2ELi4ELi4ELb0ELb0EN7cutlass6half_tE19Flash_kernel_traitsILi96ELi64ELi128ELi8ES3_EEEEvNS_16Flash_bwd_paramsE --------------------------
	.section	.nv.info._ZN5flash25flash_bwd_dot_do_o_kernelILb1E23Flash_bwd_kernel_traitsILi96ELi64ELi128ELi8ELi2ELi4ELi4ELb0ELb0EN7cutlass6half_tE19Flash_kernel_traitsILi96ELi64ELi128ELi8ES3_EEEEvNS_16Flash_bwd_paramsE,"",@"SHT_CUDA_INFO"
	.sectionflags	@""
	.align	4


	//----- nvinfo : EIATTR_CUDA_API_VERSION
	.align		4
        /*0000*/ 	.byte	0x04, 0x37
        /*0002*/ 	.short	(.L_494 - .L_493)
.L_493:
        /*0004*/ 	.word	0x00000082


	//----- nvinfo : EIATTR_KPARAM_INFO
	.align		4
.L_494:
        /*0008*/ 	.byte	0x04, 0x17
        /*000a*/ 	.short	(.L_496 - .L_495)
.L_495:
        /*000c*/ 	.word	0x00000000
        /*0010*/ 	.short	0x0000
        /*0012*/ 	.short	0x0000
        /*0014*/ 	.byte	0x00, 0xf0, 0x01, 0x0a


	//----- nvinfo : EIATTR_SPARSE_MMA_MASK
	.align		4
.L_496:
        /*0018*/ 	.byte	0x03, 0x50
        /*001a*/ 	.short	0x0000


	//----- nvinfo : EIATTR_MAXREG_COUNT
	.align		4
        /*001c*/ 	.byte	0x03, 0x1b
        /*001e*/ 	.short	0x00ff


	//----- nvinfo : EIATTR_MERCURY_ISA_VERSION
	.align		4
        /*0020*/ 	.byte	0x03, 0x5f
        /*0022*/ 	.short	0x0101


	//----- nvinfo : EIATTR_COOP_GROUP_MASK_REGIDS
	.align		4
        /*0024*/ 	.byte	0x04, 0x29
        /*0026*/ 	.short	(.L_498 - .L_497)


	//   ....[0]....
.L_497:
        /*0028*/ 	.word	0xffffffff


	//   ....[1]....
        /*002c*/ 	.word	0xffffffff


	//----- nvinfo : EIATTR_COOP_GROUP_INSTR_OFFSETS
	.align		4
.L_498:
        /*0030*/ 	.byte	0x04, 0x28
        /*0032*/ 	.short	(.L_500 - .L_499)


	//   ....[0]....
.L_499:
        /*0034*/ 	.word	0x00000f10


	//   ....[1]....
        /*0038*/ 	.word	0x00000f60


	//----- nvinfo : EIATTR_VRC_CTA_INIT_COUNT
	.align		4
.L_500:
        /*003c*/ 	.byte	0x02, 0x4a
	.zero		1
	.zero		1


	//----- nvinfo : EIATTR_EXIT_INSTR_OFFSETS
	.align		4
        /*0040*/ 	.byte	0x04, 0x1c
        /*0042*/ 	.short	(.L_502 - .L_501)


	//   ....[0]....
.L_501:
        /*0044*/ 	.word	0x00000120


	//   ....[1]....
        /*0048*/ 	.word	0x00001050


	//----- nvinfo : EIATTR_CRS_STACK_SIZE
	.align		4
.L_502:
        /*004c*/ 	.byte	0x04, 0x1e
        /*004e*/ 	.short	(.L_504 - .L_503)
.L_503:
        /*0050*/ 	.word	0x00000000


	//----- nvinfo : EIATTR_CBANK_PARAM_SIZE
	.align		4
.L_504:
        /*0054*/ 	.byte	0x03, 0x19
        /*0056*/ 	.short	0x0280


	//----- nvinfo : EIATTR_PARAM_CBANK
	.align		4
        /*0058*/ 	.byte	0x04, 0x0a
        /*005a*/ 	.short	(.L_506 - .L_505)
	.align		4
.L_505:
        /*005c*/ 	.word	index@(.nv.constant0._ZN5flash25flash_bwd_dot_do_o_kernelILb1E23Flash_bwd_kernel_traitsILi96ELi64ELi128ELi8ELi2ELi4ELi4ELb0ELb0EN7cutlass6half_tE19Flash_kernel_traitsILi96ELi64ELi128ELi8ES3_EEEEvNS_16Flash_bwd_paramsE)
        /*0060*/ 	.short	0x0380
        /*0062*/ 	.short	0x0280


	//----- nvinfo : EIATTR_SW_WAR
	.align		4
.L_506:
        /*0064*/ 	.byte	0x04, 0x36
        /*0066*/ 	.short	(.L_508 - .L_507)
.L_507:
        /*0068*/ 	.word	0x00000008
.L_508:


//--------------------- .nv.callgraph             --------------------------
	.section	.nv.callgraph,"",@"SHT_CUDA_CALLGRAPH"
	.align	4
	.sectionentsize	8
	.align		4
        /*0000*/ 	.word	0x00000000
	.align		4
        /*0004*/ 	.word	0xffffffff
	.align		4
        /*0008*/ 	.word	0x00000000
	.align		4
        /*000c*/ 	.word	0xfffffffe
	.align		4
        /*0010*/ 	.word	0x00000000
	.align		4
        /*0014*/ 	.word	0xfffffffd
	.align		4
        /*0018*/ 	.word	0x00000000
	.align		4
        /*001c*/ 	.word	0xfffffffc


//--------------------- .nv.constant4             --------------------------
	.section	.nv.constant4,"a",@progbits
	.align	8
	.align		8
.nv.constant4:
        /*0000*/ 	.dword	_ZN72_INTERNAL_63872949_36_flash_bwd_hdim96_fp16_causal_sm80_cu_21e1f8cb_28644cuda3std3__45__cpo5beginE
	.align		8
        /*0008*/ 	.dword	_ZN72_INTERNAL_63872949_36_flash_bwd_hdim96_fp16_causal_sm80_cu_21e1f8cb_28644cuda3std3__45__cpo3endE
	.align		8
        /*0010*/ 	.dword	_ZN72_INTERNAL_63872949_36_flash_bwd_hdim96_fp16_causal_sm80_cu_21e1f8cb_28644cuda3std3__45__cpo6cbeginE
	.align		8
        /*0018*/ 	.dword	_ZN72_INTERNAL_63872949_36_flash_bwd_hdim96_fp16_causal_sm80_cu_21e1f8cb_28644cuda3std3__45__cpo4cendE
	.align		8
        /*0020*/ 	.dword	_ZN72_INTERNAL_63872949_36_flash_bwd_hdim96_fp16_causal_sm80_cu_21e1f8cb_28644cuda3std3__474_GLOBAL__N__63872949_36_flash_bwd_hdim96_fp16_causal_sm80_cu_21e1f8cb_28646ignoreE
	.align		8
        /*0028*/ 	.dword	_ZN72_INTERNAL_63872949_36_flash_bwd_hdim96_fp16_causal_sm80_cu_21e1f8cb_28644cuda3std3__419piecewise_constructE
	.align		8
        /*0030*/ 	.dword	_ZN72_INTERNAL_63872949_36_flash_bwd_hdim96_fp16_causal_sm80_cu_21e1f8cb_28644cuda3std3__48in_placeE
	.align		8
        /*0038*/ 	.dword	_ZN72_INTERNAL_63872949_36_flash_bwd_hdim96_fp16_causal_sm80_cu_21e1f8cb_28644cuda3std6ranges3__45__cpo4swapE
	.align		8
        /*0040*/ 	.dword	_ZN72_INTERNAL_63872949_36_flash_bwd_hdim96_fp16_causal_sm80_cu_21e1f8cb_28644cuda3std6ranges3__45__cpo9iter_moveE
	.align		8
        /*0048*/ 	.dword	_ZN72_INTERNAL_63872949_36_flash_bwd_hdim96_fp16_causal_sm80_cu_21e1f8cb_28644cute7productE
	.align		8
        /*0050*/ 	.dword	_ZN72_INTERNAL_63872949_36_flash_bwd_hdim96_fp16_causal_sm80_cu_21e1f8cb_28644cute1_E


//--------------------- .text._ZN5flash44flash_bwd_dq_dk_dv_loop_seqk_parallel_kernelI23Flash_bwd_kernel_traitsILi96ELi64ELi128ELi8ELi2ELi4ELi4ELb1ELb0EN7cutlass6half_tE19Flash_kernel_traitsILi96ELi64ELi128ELi8ES3_EELb0ELb1ELb0ELb0ELb0ELb0ELb0EEEvNS_16Flash_bwd_paramsE --------------------------
	.section	.text._ZN5flash44flash_bwd_dq_dk_dv_loop_seqk_parallel_kernelI23Flash_bwd_kernel_traitsILi96ELi64ELi128ELi8ELi2ELi4ELi4ELb1ELb0EN7cutlass6half_tE19Flash_kernel_traitsILi96ELi64ELi128ELi8ES3_EELb0ELb1ELb0ELb0ELb0ELb0ELb0EEEvNS_16Flash_bwd_paramsE,"ax",@progbits
	.align	128
        .global         _ZN5flash44flash_bwd_dq_dk_dv_loop_seqk_parallel_kernelI23Flash_bwd_kernel_traitsILi96ELi64ELi128ELi8ELi2ELi4ELi4ELb1ELb0EN7cutlass6half_tE19Flash_kernel_traitsILi96ELi64ELi128ELi8ES3_EELb0ELb1ELb0ELb0ELb0ELb0ELb0EEEvNS_16Flash_bwd_paramsE
        .type           _ZN5flash44flash_bwd_dq_dk_dv_loop_seqk_parallel_kernelI23Flash_bwd_kernel_traitsILi96ELi64ELi128ELi8ELi2ELi4ELi4ELb1ELb0EN7cutlass6half_tE19Flash_kernel_traitsILi96ELi64ELi128ELi8ES3_EELb0ELb1ELb0ELb0ELb0ELb0ELb0EEEvNS_16Flash_bwd_paramsE,@function
        .size           _ZN5flash44flash_bwd_dq_dk_dv_loop_seqk_parallel_kernelI23Flash_bwd_kernel_traitsILi96ELi64ELi128ELi8ELi2ELi4ELi4ELb1ELb0EN7cutlass6half_tE19Flash_kernel_traitsILi96ELi64ELi128ELi8ES3_EELb0ELb1ELb0ELb0ELb0ELb0ELb0EEEvNS_16Flash_bwd_paramsE,(.L_x_875 - _ZN5flash44flash_bwd_dq_dk_dv_loop_seqk_parallel_kernelI23Flash_bwd_kernel_traitsILi96ELi64ELi128ELi8ELi2ELi4ELi4ELb1ELb0EN7cutlass6half_tE19Flash_kernel_traitsILi96ELi64ELi128ELi8ES3_EELb0ELb1ELb0ELb0ELb0ELb0ELb0EEEvNS_16Flash_bwd_paramsE)
        .other          _ZN5flash44flash_bwd_dq_dk_dv_loop_seqk_parallel_kernelI23Flash_bwd_kernel_traitsILi96ELi64ELi128ELi8ELi2ELi4ELi4ELb1ELb0EN7cutlass6half_tE19Flash_kernel_traitsILi96ELi64ELi128ELi8ES3_EELb0ELb1ELb0ELb0ELb0ELb0ELb0EEEvNS_16Flash_bwd_paramsE,@"STO_CUDA_ENTRY STV_DEFAULT"
_ZN5flash44flash_bwd_dq_dk_dv_loop_seqk_parallel_kernelI23Flash_bwd_kernel_traitsILi96ELi64ELi128ELi8ELi2ELi4ELi4ELb1ELb0EN7cutlass6half_tE19Flash_kernel_traitsILi96ELi64ELi128ELi8ES3_EELb0ELb1ELb0ELb0ELb0ELb0ELb0EEEvNS_16Flash_bwd_paramsE:
.text._ZN5flash44flash_bwd_dq_dk_dv_loop_seqk_parallel_kernelI23Flash_bwd_kernel_traitsILi96ELi64ELi128ELi8ELi2ELi4ELi4ELb1ELb0EN7cutlass6half_tE19Flash_kernel_traitsILi96ELi64ELi128ELi8ES3_EELb0ELb1ELb0ELb0ELb0ELb0ELb0EEEvNS_16Flash_bwd_paramsE:
[----:B------:R-:W-:Y:S08]  /*0000*/  LDC R1, c[0x0][0x37c] ;  /* 0x0000df00ff017b82 */ /* 0x000ff00000000800 */
[----:B------:R-:W1:Y:S08]  /*0010*/  LDC R0, c[0x0][0x438] ;  /* 0x00010e00ff007b82 */ /* 0x000e700000000800 */
[----:B------:R-:W2:Y:S01]  /*0020*/  S2UR UR45, SR_CTAID.X ;  /* 0x00000000002d79c3 */ /* 0x000ea20000002500 */
[----:B-1----:R-:W-:-:S05]  /*0030*/  VIADD R0, R0, 0x7f ;  /* 0x0000007f00007836 */ /* 0x002fca0000000000 */
[----:B------:R-:W-:-:S04]  /*0040*/  SHF.R.S32.HI R2, RZ, 0x1f, R0 ;  /* 0x0000001fff027819 */ /* 0x000fc80000011400 */
[----:B------:R-:W-:-:S04]  /*0050*/  LEA.HI R0, R2, R0, RZ, 0x7 ;  /* 0x0000000002007211 */ /* 0x000fc800078f38ff */
[----:B------:R-:W-:-:S04]  /*0060*/  SHF.R.S32.HI R0, RZ, 0x7, R0 ;  /* 0x00000007ff007819 */ /* 0x000fc80000011400 */
[----:B--2---:R-:W-:-:S13]  /*0070*/  ISETP.LE.AND P0, PT, R0, UR45, PT ;  /* 0x0000002d00007c0c */ /* 0x004fda000bf03270 */
[----:B------:R-:W-:Y:S05]  /*0080*/  @P0 EXIT ;  /* 0x000000000000094d */ /* 0x000fea0003800000 */
[----:B------:R-:W1:Y:S01]  /*0090*/  S2UR UR51, SR_CTAID.Y ;  /* 0x00000000003379c3 */ /* 0x000e620000002600 */
[----:B------:R-:W1:Y:S01]  /*00a0*/  LDCU.64 UR10, c[0x0][0x468] ;  /* 0x00008d00ff0a77ac */ /* 0x000e620008000a00 */
[----:B------:R-:W2:Y:S06]  /*00b0*/  LDCU.64 UR4, c[0x0][0x468] ;  /* 0x00008d00ff0477ac */ /* 0x000eac0008000a00 */
[----:B------:R-:W-:Y:S01]  /*00c0*/  S2UR UR27, SR_CTAID.Z ;  /* 0x00000000001b79c3 */ /* 0x000fe20000002700 */
[----:B------:R-:W3:Y:S01]  /*00d0*/  LDCU.64 UR6, c[0x0][0x460] ;  /* 0x00008c00ff0677ac */ /* 0x000ee20008000a00 */
[----:B------:R-:W4:Y:S06]  /*00e0*/  LDCU.U8 UR12, c[0x0][0x532] ;  /* 0x0000a640ff0c77ac */ /* 0x000f2c0008000000 */
[----:B------:R-:W-:Y:S01]  /*00f0*/  S2UR UR25, SR_CTAID.X ;  /* 0x00000000001979c3 */ /* 0x000fe20000002500 */
[----:B------:R-:W4:Y:S01]  /*0100*/  LDCU.64 UR36, c[0x0][0x358] ;  /* 0x00006b00ff2477ac */ /* 0x000f220008000a00 */
[----:B------:R-:W4:Y:S06]  /*0110*/  LDCU.64 UR30, c[0x0][0x460] ;  /* 0x00008c00ff1e77ac */ /* 0x000f2c0008000a00 */
[----:B------:R-:W-:Y:S01]  /*0120*/  S2UR UR22, SR_CTAID.Y ;  /* 0x00000000001679c3 */ /* 0x000fe20000002600 */
[----:B-1----:R-:W-:-:S02]  /*0130*/  ULEA UR9, UP0, UR51, UR10, 0x2 ;  /* 0x0000000a33097291 */ /* 0x002fc4000f8010ff */
[----:B--2---:R-:W-:Y:S02]  /*0140*/  UISETP.EQ.U32.AND UP2, UPT, UR4, URZ, UPT ;  /* 0x000000ff0400728c */ /* 0x004fe4000bf42070 */
[----:B------:R-:W-:Y:S02]  /*0150*/  UISETP.NE.U32.AND UP6, UPT, UR4, URZ, UPT ;  /* 0x000000ff0400728c */ /* 0x000fe4000bfc5070 */
[----:B------:R-:W-:Y:S01]  /*0160*/  ULEA.HI.X UR8, UR51, UR11, URZ, 0x2, UP0 ;  /* 0x0000000b33087291 */ /* 0x000fe200080f14ff */
[----:B------:R-:W1:Y:S01]  /*0170*/  S2UR UR4, SR_CgaCtaId ;  /* 0x00000000000479c3 */ /* 0x000e620000008800 */
[----:B---3--:R-:W-:Y:S01]  /*0180*/  UISETP.NE.U32.AND UP1, UPT, UR6, URZ, UPT ;  /* 0x000000ff0600728c */ /* 0x008fe2000bf25070 */
[----:B------:R-:W-:Y:S01]  /*0190*/  MOV R250, UR9 ;  /* 0x0000000900fa7c02 */ /* 0x000fe20008000f00 */
[----:B------:R-:W-:Y:S02]  /*01a0*/  UISETP.NE.U32.AND UP0, UPT, UR6, URZ, UPT ;  /* 0x000000ff0600728c */ /* 0x000fe4000bf05070 */
[----:B------:R-:W-:Y:S01]  /*01b0*/  UISETP.NE.AND.EX UP5, UPT, UR7, URZ, UPT, UP1 ;  /* 0x000000ff0700728c */ /* 0x000fe2000bfa5310 */
[----:B------:R-:W-:Y:S01]  /*01c0*/  MOV R251, UR8 ;  /* 0x0000000800fb7c02 */ /* 0x000fe20008000f00 */
[----:B------:R-:W-:Y:S01]  /*01d0*/  UISETP.NE.AND.EX UP4, UPT, UR7, URZ, UPT, UP0 ;  /* 0x000000ff0700728c */ /* 0x000fe2000bf85300 */
[----:B------:R-:W2:Y:S01]  /*01e0*/  S2UR UR11, SR_CgaCtaId ;  /* 0x00000000000b79c3 */ /* 0x000ea20000008800 */
[----:B------:R-:W3:Y:S01]  /*01f0*/  LDCU.64 UR6, c[0x0][0x470] ;  /* 0x00008e00ff0677ac */ /* 0x000ee20008000a00 */
[----:B----4-:R-:W-:-:S02]  /*0200*/  UISETP.NE.AND UP3, UPT, UR12, URZ, UPT ;  /* 0x000000ff0c00728c */ /* 0x010fc4000bf65270 */
[----:B------:R-:W-:-:S04]  /*0210*/  UISETP.NE.AND.EX UP6, UPT, UR5, URZ, UPT, UP6 ;  /* 0x000000ff0500728c */ /* 0x000fc8000bfc5360 */
[----:B------:R-:W4:Y:S01]  /*0220*/  S2UR UR24, SR_CTAID.Z ;  /* 0x00000000001879c3 */ /* 0x000f220000002700 */
[----:B------:R-:W-:Y:S01]  /*0230*/  UISETP.EQ.OR.EX UP0, UPT, UR5, URZ, !UP3, UP2 ;  /* 0x000000ff0500728c */ /* 0x000fe2000df02720 */
[----:B------:R-:W-:Y:S02]  /*0240*/  UMOV UR12, 0x400 ;  /* 0x00000400000c7882 */ /* 0x000fe40000000000 */
[----:B------:R-:W-:Y:S01]  /*0250*/  UMOV UR5, 0x400 ;  /* 0x0000040000057882 */ /* 0x000fe20000000000 */
[----:B------:R-:W-:Y:S02]  /*0260*/  UP2UR UR29, UPR, URZ, 0x1 ;  /* 0x00000001ff1d7883 */ /* 0x000fe40008000000 */
[----:B------:R-:W-:Y:S02]  /*0270*/  UP2UR UR28, UPR, URZ, 0x8 ;  /* 0x00000008ff1c7883 */ /* 0x000fe40008000000 */
[----:B-1----:R-:W-:Y:S02]  /*0280*/  ULEA UR4, UR4, UR5, 0x18 ;  /* 0x0000000504047291 */ /* 0x002fe4000f8ec0ff */
[----:B---3--:R-:W-:Y:S01]  /*0290*/  UISETP.NE.U32.AND UP0, UPT, UR6, URZ, UPT ;  /* 0x000000ff0600728c */ /* 0x008fe2000bf05070 */
[----:B------:R-:W1:Y:S01]  /*02a0*/  LDCU UR10, c[0x0][0x438] ;  /* 0x00008700ff0a77ac */ /* 0x000e620008000800 */
[----:B------:R-:W3:Y:S01]  /*02b0*/  LDCU UR23, c[0x0][0x438] ;  /* 0x00008700ff1777ac */ /* 0x000ee20008000800 */
[----:B------:R-:W1:Y:S01]  /*02c0*/  @!UP4 LDCU UR26, c[0x0][0x434] ;  /* 0x00008680ff1ac7ac */ /* 0x000e620008000800 */
[----:B--2---:R-:W-:-:S02]  /*02d0*/  ULEA UR5, UR11, UR12, 0x18 ;  /* 0x0000000c0b057291 */ /* 0x004fc4000f8ec0ff */
[----:B------:R-:W-:Y:S02]  /*02e0*/  UIADD3 UR38, UPT, UPT, UR4, 0x13000, URZ ;  /* 0x0001300004267890 */ /* 0x000fe4000fffe0ff */
[----:B------:R-:W-:Y:S01]  /*02f0*/  UISETP.NE.AND.EX UP3, UPT, UR7, URZ, UPT, UP0 ;  /* 0x000000ff0700728c */ /* 0x000fe2000bf65300 */
[----:B------:R-:W-:Y:S01]  /*0300*/  UMOV UR33, 0xffffd000 ;  /* 0xffffd00000217882 */ /* 0x000fe20000000000 */
[----:B------:R-:W-:Y:S01]  /*0310*/  UMOV UR34, URZ ;  /* 0x000000ff00227c82 */ /* 0x000fe20008000000 */
[----:B------:R-:W-:-:S08]  /*0320*/  UMOV UR35, URZ ;  /* 0x000000ff00237c82 */ /* 0x000fd00008000000 */
.L_x_58:
[----:B--2---:R-:W2:Y:S01]  /*0330*/  LDCU.64 UR8, c[0x0][0x478] ;  /* 0x00008f00ff0877ac */ /* 0x004ea20008000a00 */
[----:B------:R-:W-:Y:S02]  /*0340*/  PLOP3.LUT P1, PT, PT, PT, UP3, 0x80, 0x8 ;  /* 0x000000000008781c */ /* 0x000fe40003f2f038 */
[----:B------:R-:W-:Y:S01]  /*0350*/  PLOP3.LUT P4, PT, PT, PT, UP5, 0x80, 0x8 ;  /* 0x000000000008781c */ /* 0x000fe20003f8f058 */
[----:B------:R-:W-:Y:S01]  /*0360*/  @UP3 ULEA UR12, UP0, UR51, UR6, 0x2 ;  /* 0x00000006330c3291 */ /* 0x000fe2000f8010ff */
[----:B------:R-:W-:Y:S01]  /*0370*/  PLOP3.LUT P2, PT, PT, PT, UP4, 0x80, 0x8 ;  /* 0x000000000008781c */ /* 0x000fe20003f4f048 */
[----:B------:R-:W-:Y:S02]  /*0380*/  UISETP.NE.AND UP2, UPT, UR29, URZ, UPT ;  /* 0x000000ff1d00728c */ /* 0x000fe4000bf45270 */
[----:B------:R-:W-:Y:S02]  /*0390*/  @UP3 ULEA.HI.X UR13, UR51, UR7, URZ, 0x2, UP0 ;  /* 0x00000007330d3291 */ /* 0x000fe400080f14ff */
[----:B------:R-:W-:-:S02]  /*03a0*/  IMAD.U32 R4, RZ, RZ, UR12 ;  /* 0x0000000cff047e24 */ /* 0x000fc4000f8e00ff */
[----:B------:R-:W-:Y:S02]  /*03b0*/  PLOP3.LUT P3, PT, PT, PT, UP2, 0x80, 0x8 ;  /* 0x000000000008781c */ /* 0x000fe40003f6f028 */
[----:B------:R-:W-:Y:S01]  /*03c0*/  IMAD.U32 R5, RZ, RZ, UR13 ;  /* 0x0000000dff057e24 */ /* 0x000fe2000f8e00ff */
[----:B------:R-:W-:Y:S02]  /*03d0*/  UIMAD.WIDE.U32 UR12, UR51, 0x4, UR30 ;  /* 0x00000004330c78a5 */ /* 0x000fe4000f8e001e */
[----:B--2---:R-:W-:Y:S02]  /*03e0*/  UISETP.NE.U32.AND UP0, UPT, UR8, URZ, UPT ;  /* 0x000000ff0800728c */ /* 0x004fe4000bf05070 */
[----:B------:R-:W2:Y:S02]  /*03f0*/  @P1 LDG.E R6, desc[UR36][R4.64] ;  /* 0x0000002404061981 */ /* 0x000ea4000c1e1900 */
[----:B------:R-:W-:-:S04]  /*0400*/  UISETP.NE.AND.EX UP0, UPT, UR9, URZ, UPT, UP0 ;  /* 0x000000ff0900728c */ /* 0x000fc8000bf05300 */
[----:B-----5:R-:W5:Y:S02]  /*0410*/  @!P3 LDG.E R0, desc[UR36][R250.64] ;  /* 0x00000024fa00b981 */ /* 0x020f64000c1e1900 */
[----:B------:R-:W-:-:S05]  /*0420*/  PLOP3.LUT P0, PT, PT, PT, UP0, 0x80, 0x8 ;  /* 0x000000000008781c */ /* 0x000fca0003f0f008 */
[----:B------:R-:W-:Y:S01]  /*0430*/  @UP0 ULEA UR14, UP1, UR51, UR8, 0x2 ;  /* 0x00000008330e0291 */ /* 0x000fe2000f8210ff */
[----:B---3--:R-:W3:Y:S03]  /*0440*/  @!UP0 LDCU UR11, c[0x0][0x43c] ;  /* 0x00008780ff0b87ac */ /* 0x008ee60008000800 */
[----:B------:R-:W-:Y:S02]  /*0450*/  @UP0 ULEA.HI.X UR15, UR51, UR9, URZ, 0x2, UP1 ;  /* 0x00000009330f0291 */ /* 0x000fe400088f14ff */
[----:B------:R-:W-:Y:S01]  /*0460*/  IMAD.U32 R2, RZ, RZ, UR14 ;  /* 0x0000000eff027e24 */ /* 0x000fe2000f8e00ff */
[----:B------:R-:W4:Y:S03]  /*0470*/  @!UP0 LDCU.64 UR8, c[0x0][0x488] ;  /* 0x00009100ff0887ac */ /* 0x000f260008000a00 */
[----:B------:R-:W-:-:S05]  /*0480*/  IMAD.U32 R3, RZ, RZ, UR15 ;  /* 0x0000000fff037e24 */ /* 0x000fca000f8e00ff */
[----:B------:R1:W5:Y:S01]  /*0490*/  @P0 LDG.E R4, desc[UR36][R2.64] ;  /* 0x0000002402040981 */ /* 0x000362000c1e1900 */
[----:B------:R-:W-:Y:S01]  /*04a0*/  UMOV UR42, URZ ;  /* 0x000000ff002a7c82 */ /* 0x000fe20008000000 */
[----:B------:R-:W-:Y:S01]  /*04b0*/  UMOV UR44, 0xffffffff ;  /* 0xffffffff002c7882 */ /* 0x000fe20000000000 */
[----:B----4-:R-:W-:-:S04]  /*04c0*/  @!UP0 UISETP.NE.U32.AND UP1, UPT, UR8, URZ, UPT ;  /* 0x000000ff0800828c */ /* 0x010fc8000bf25070 */
[----:B------:R-:W-:Y:S02]  /*04d0*/  @!UP0 UISETP.NE.AND.EX UP1, UPT, UR9, URZ, UPT, UP1 ;  /* 0x000000ff0900828c */ /* 0x000fe4000bf25310 */
[----:B------:R-:W-:Y:S02]  /*04e0*/  USHF.L.U32 UR32, UR45, 0x7, URZ ;  /* 0x000000072d207899 */ /* 0x000fe400080006ff */
[----:B---3--:R-:W-:Y:S01]  /*04f0*/  @!UP0 USEL UR9, UR11, URZ, UP1 ;  /* 0x000000ff0b098287 */ /* 0x008fe20008800000 */
[----:B-1----:R-:W-:Y:S02]  /*0500*/  IMAD.U32 R2, RZ, RZ, UR12 ;  /* 0x0000000cff027e24 */ /* 0x002fe4000f8e00ff */
[----:B------:R-:W-:-:S05]  /*0510*/  IMAD.U32 R3, RZ, RZ, UR13 ;  /* 0x0000000dff037e24 */ /* 0x000fca000f8e00ff */
[----:B------:R-:W3:Y:S04]  /*0520*/  @P4 LDG.E R5, desc[UR36][R2.64] ;  /* 0x0000002402054981 */ /* 0x000ee8000c1e1900 */
[----:B------:R-:W4:Y:S01]  /*0530*/  @P2 LDG.E R2, desc[UR36][R2.64+0x4] ;  /* 0x0000042402022981 */ /* 0x000f22000c1e1900 */
[----:B------:R-:W-:Y:S01]  /*0540*/  UMOV UR12, 0xffffffff ;  /* 0xffffffff000c7882 */ /* 0x000fe20000000000 */
[----:B--2---:R-:W-:Y:S02]  /*0550*/  @P1 R2UR UR42, R6 ;  /* 0x00000000062a12ca */ /* 0x004fe400000e0000 */
[----:B-----5:R-:W-:Y:S02]  /*0560*/  @!P3 R2UR UR44, R0 ;  /* 0x00000000002cb2ca */ /* 0x020fe400000e0000 */
[----:B------:R-:W-:-:S13]  /*0570*/  @P0 R2UR UR41, R4 ;  /* 0x00000000042902ca */ /* 0x000fda00000e0000 */
[----:B------:R-:W-:Y:S01]  /*0580*/  @UP0 UIADD3 UR41, UPT, UPT, UR41, -UR42, URZ ;  /* 0x8000002a29290290 */ /* 0x000fe2000fffe0ff */
[----:B---3--:R-:W-:Y:S02]  /*0590*/  @P4 R2UR UR12, R5 ;  /* 0x00000000050c42ca */ /* 0x008fe400000e0000 */
[----:B----4-:R-:W-:Y:S01]  /*05a0*/  @P2 R2UR UR8, R2 ;  /* 0x00000000020822ca */ /* 0x010fe200000e0000 */
[----:B------:R-:W-:-:S14]  /*05b0*/  BRA.U !UP6, `(.L_x_0) ;  /* 0x000000010e1c7547 */ /* 0x000fdc000b800000 */
[----:B------:R-:W-:-:S06]  /*05c0*/  UISETP.NE.AND UP1, UPT, UR28, URZ, UPT ;  /* 0x000000ff1c00728c */ /* 0x000fcc000bf25270 */
[----:B------:R-:W-:-:S13]  /*05d0*/  PLOP3.LUT P0, PT, PT, PT, UP1, 0x80, 0x8 ;  /* 0x000000000008781c */ /* 0x000fda0003f0f018 */
[----:B------:R-:W2:Y:S04]  /*05e0*/  @P0 LDG.E R0, desc[UR36][R250.64+0x4] ;  /* 0x00000424fa000981 */ /* 0x000ea8000c1e1900 */
[----:B------:R-:W3:Y:S01]  /*05f0*/  @!P0 LDG.E R2, desc[UR36][R250.64] ;  /* 0x00000024fa028981 */ /* 0x000ee2000c1e1900 */
[----:B--2---:R-:W-:-:S13]  /*0600*/  @P0 R2UR UR10, R0 ;  /* 0x00000000000a02ca */ /* 0x004fda00000e0000 */
[----:B------:R-:W-:-:S07]  /*0610*/  @UP1 UIADD3 UR10, UPT, UPT, UR10, -UR44, URZ ;  /* 0x8000002c0a0a1290 */ /* 0x000fce000fffe0ff */
[----:B---3--:R-:W-:-:S15]  /*0620*/  @!P0 R2UR UR10, R2 ;  /* 0x00000000020a82ca */ /* 0x008fde00000e0000 */
.L_x_0:
[----:B------:R-:W-:Y:S01]  /*0630*/  @!UP0 UIADD3 UR41, UPT, UPT, UR9, UR10, -UR42 ;  /* 0x0000000a09298290 */ /* 0x000fe2000fffe82a */
[----:B------:R-:W-:Y:S01]  /*0640*/  @!UP4 UMOV UR43, UR26 ;  /* 0x0000001a002bcc82 */ /* 0x000fe20008000000 */
[----:B------:R-:W-:Y:S02]  /*0650*/  @UP4 UIADD3 UR43, UPT, UPT, UR8, -UR12, URZ ;  /* 0x8000000c082b4290 */ /* 0x000fe4000fffe0ff */
[----:B------:R-:W-:-:S09]  /*0660*/  UISETP.GT.AND UP0, UPT, UR41, UR32, UPT ;  /* 0x000000202900728c */ /* 0x000fd2000bf04270 */
[----:B------:R-:W-:Y:S05]  /*0670*/  BRA.U !UP0, `(.L_x_1) ;  /* 0x0000007908947547 */ /* 0x000fea000b800000 */
[----:B------:R-:W-:Y:S02]  /*0680*/  UISETP.NE.AND UP1, UPT, UR12, -0x1, UPT ;  /* 0xffffffff0c00788c */ /* 0x000fe4000bf25270 */
[----:B------:R-:W-:Y:S02]  /*0690*/  UIADD3 UR13, UPT, UPT, UR43, 0x3f, URZ ;  /* 0x0000003f2b0d7890 */ /* 0x000fe4000fffe0ff */
[----:B------:R-:W-:Y:S02]  /*06a0*/  UISETP.NE.AND UP2, UPT, UR44, -0x1, UPT ;  /* 0xffffffff2c00788c */ /* 0x000fe4000bf45270 */
[----:B------:R-:W-:-:S04]  /*06b0*/  USHF.R.S32.HI UR40, URZ, 0x1f, UR13 ;  /* 0x0000001fff287899 */ /* 0x000fc8000801140d */
[----:B------:R-:W-:Y:S01]  /*06c0*/  ULEA.HI UR40, UR40, UR13, URZ, 0x6 ;  /* 0x0000000d28287291 */ /* 0x000fe2000f8f30ff */
[----:B------:R-:W1:Y:S01]  /*06d0*/  @!UP1 LDCU.64 UR10, c[0x0][0x398] ;  /* 0x00007300ff0a97ac */ /* 0x000e620008000a00 */
[----:B------:R-:W2:Y:S02]  /*06e0*/  @UP1 LDCU.64 UR8, c[0x0][0x3b0] ;  /* 0x00007600ff0817ac */ /* 0x000ea40008000a00 */
[----:B------:R-:W-:-:S04]  /*06f0*/  USHF.R.S32.HI UR40, URZ, 0x6, UR40 ;  /* 0x00000006ff287899 */ /* 0x000fc80008011428 */
[----:B------:R-:W-:-:S04]  /*0700*/  USHF.L.U32 UR39, UR40, 0x6, URZ ;  /* 0x0000000628277899 */ /* 0x000fc800080006ff */
[----:B------:R-:W-:Y:S02]  /*0710*/  UIADD3 UR20, UPT, UPT, UR39, -0x40, URZ ;  /* 0xffffffc027147890 */ /* 0x000fe4000fffe0ff */
[----:B-1----:R-:W-:Y:S02]  /*0720*/  @!UP1 UIMAD.WIDE.U32 UR16, UR51, UR10, URZ ;  /* 0x0000000a331092a5 */ /* 0x002fe4000f8e00ff */
[----:B------:R-:W-:Y:S02]  /*0730*/  USHF.R.S32.HI UR53, URZ, 0x1f, UR20 ;  /* 0x0000001fff357899 */ /* 0x000fe40008011414 */
[----:B--2---:R-:W-:Y:S02]  /*0740*/  @UP1 UIMAD.WIDE.U32 UR14, UR12, UR8, URZ ;  /* 0x000000080c0e12a5 */ /* 0x004fe4000f8e00ff */
[----:B------:R-:W-:Y:S01]  /*0750*/  @!UP1 UIMAD UR21, UR51, UR11, UR17 ;  /* 0x0000000b331592a4 */ /* 0x000fe2000f8e0211 */
[----:B------:R-:W-:Y:S01]  /*0760*/  @!UP1 UMOV UR50, UR16 ;  /* 0x0000001000329c82 */ /* 0x000fe20008000000 */
[----:B------:R-:W-:-:S03]  /*0770*/  @UP1 UIMAD UR21, UR12, UR9, UR15 ;  /* 0x000000090c1512a4 */ /* 0x000fc6000f8e020f */
[----:B------:R-:W-:Y:S01]  /*0780*/  @UP1 UMOV UR50, UR14 ;  /* 0x0000000e00321c82 */ /* 0x000fe20008000000 */
[----:B------:R-:W-:Y:S08]  /*0790*/  BRA.U UP2, `(.L_x_2) ;  /* 0x0000000102307547 */ /* 0x000ff0000b800000 */
[----:B------:R-:W1:Y:S01]  /*07a0*/  LDCU.64 UR16, c[0x0][0x3b8] ;  /* 0x00007700ff1077ac */ /* 0x000e620008000a00 */
[----:B------:R-:W2:Y:S01]  /*07b0*/  LDCU.64 UR8, c[0x0][0x3a0] ;  /* 0x00007400ff0877ac */ /* 0x000ea20008000a00 */
[----:B------:R-:W-:-:S04]  /*07c0*/  USHF.R.S32.HI UR10, URZ, 0x1f, UR42 ;  /* 0x0000001fff0a7899 */ /* 0x000fc8000801142a */
[----:B-1----:R-:W-:Y:S02]  /*07d0*/  UIMAD UR10, UR10, UR16, URZ ;  /* 0x000000100a0a72a4 */ /* 0x002fe4000f8e02ff */
[----:B------:R-:W-:Y:S02]  /*07e0*/  UIMAD.WIDE.U32 UR14, UR42, UR16, URZ ;  /* 0x000000102a0e72a5 */ /* 0x000fe4000f8e00ff */
[----:B------:R-:W-:-:S04]  /*07f0*/  UIMAD UR10, UR42, UR17, UR10 ;  /* 0x000000112a0a72a4 */ /* 0x000fc8000f8e020a */
[----:B------:R-:W-:-:S03]  /*0800*/  UIADD3 UR11, UPT, UPT, UR15, UR10, URZ ;  /* 0x0000000a0f0b7290 */ /* 0x000fc6000fffe0ff */
[----:B------:R-:W-:Y:S02]  /*0810*/  UMOV UR10, UR14 ;  /* 0x0000000e000a7c82 */ /* 0x000fe40008000000 */
[----:B--2---:R-:W-:-:S04]  /*0820*/  UIMAD.WIDE.U32 UR48, UR51, UR8, UR10 ;  /* 0x00000008333072a5 */ /* 0x004fc8000f8e000a */
[----:B------:R-:W-:-:S06]  /*0830*/  UIMAD UR9, UR51, UR9, UR49 ;  /* 0x00000009330972a4 */ /* 0x000fcc000f8e0231 */
[----:B------:R-:W-:Y:S01]  /*0840*/  MOV R18, UR9 ;  /* 0x0000000900127c02 */ /* 0x000fe20008000f00 */
[----:B------:R-:W-:Y:S05]  /*0850*/  BRA `(.L_x_3) ;  /* 0x0000000000187947 */ /* 0x000fea0003800000 */
.L_x_2:
[----:B------:R-:W1:Y:S01]  /*0860*/  LDCU.64 UR16, c[0x0][0x3b8] ;  /* 0x00007700ff1077ac */ /* 0x000e620008000a00 */
[----:B------:R-:W-:-:S04]  /*0870*/  UIADD3 UR8, UPT, UPT, UR42, UR44, URZ ;  /* 0x0000002c2a087290 */ /* 0x000fc8000fffe0ff */
[----:B-1----:R-:W-:Y:S02]  /*0880*/  UIMAD.WIDE.U32 UR48, UR8, UR16, URZ ;  /* 0x00000010083072a5 */ /* 0x002fe4000f8e00ff */
[----:B------:R-:W-:-:S04]  /*0890*/  UIMAD UR8, UR8, UR17, URZ ;  /* 0x00000011080872a4 */ /* 0x000fc8000f8e02ff */
[----:B------:R-:W-:-:S06]  /*08a0*/  UIADD3 UR8, UPT, UPT, UR49, UR8, URZ ;  /* 0x0000000831087290 */ /* 0x000fcc000fffe0ff */
[----:B------:R-:W-:Y:S02]  /*08b0*/  MOV R18, UR8 ;  /* 0x0000000800127c02 */ /* 0x000fe40008000f00 */
.L_x_3:
[----:B------:R-:W1:Y:S01]  /*08c0*/  LDC R5, c[0x0][0x3e8] ;  /* 0x0000fa00ff057b82 */ /* 0x000e620000000800 */
[----:B------:R-:W2:Y:S01]  /*08d0*/  S2R R6, SR_CTAID.Z ;  /* 0x0000000000067919 */ /* 0x000ea20000002700 */
[----:B------:R-:W-:Y:S01]  /*08e0*/  USHF.R.S32.HI UR46, URZ, 0x1f, UR32 ;  /* 0x0000001fff2e7899 */ /* 0x000fe20008011420 */
[----:B-1----:R-:W-:-:S05]  /*08f0*/  IABS R0, R5 ;  /* 0x0000000500007213 */ /* 0x002fca0000000000 */
[----:B------:R-:W-:-:S04]  /*0900*/  IMAD.MOV.U32 R4, RZ, RZ, R0 ;  /* 0x000000ffff047224 */ /* 0x000fc800078e0000 */
[----:B------:R-:W1:Y:S01]  /*0910*/  I2F.RP R2, R4 ;  /* 0x0000000400027306 */ /* 0x000e620000209400 */
[----:B--2---:R-:W-:-:S07]  /*0920*/  IABS R6, R6 ;  /* 0x0000000600067213 */ /* 0x004fce0000000000 */
[----:B-1----:R-:W1:Y:S02]  /*0930*/  MUFU.RCP R2, R2 ;  /* 0x0000000200027308 */ /* 0x002e640000001000 */
[----:B-1----:R-:W-:-:S06]  /*0940*/  VIADD R2, R2, 0xffffffe ;  /* 0x0ffffffe02027836 */ /* 0x002fcc0000000000 */
[----:B------:R-:W1:Y:S02]  /*0950*/  F2I.FTZ.U32.TRUNC.NTZ R3, R2 ;  /* 0x0000000200037305 */ /* 0x000e64000021f000 */
[----:B-1----:R-:W-:Y:S01]  /*0960*/  IADD3 R0, PT, PT, RZ, -R3, RZ ;  /* 0x80000003ff007210 */ /* 0x002fe20007ffe0ff */
[----:B------:R-:W-:-:S04]  /*0970*/  IMAD.MOV.U32 R2, RZ, RZ, RZ ;  /* 0x000000ffff027224 */ /* 0x000fc800078e00ff */
[----:B------:R-:W-:-:S04]  /*0980*/  IMAD R0, R0, R4, RZ ;  /* 0x0000000400007224 */ /* 0x000fc800078e02ff */
[----:B------:R-:W-:-:S04]  /*0990*/  IMAD.HI.U32 R2, R3, R0, R2 ;  /* 0x0000000003027227 */ /* 0x000fc800078e0002 */
[----:B------:R-:W-:-:S04]  /*09a0*/  IMAD.MOV.U32 R3, RZ, RZ, R6 ;  /* 0x000000ffff037224 */ /* 0x000fc800078e0006 */
[----:B------:R-:W-:-:S05]  /*09b0*/  IMAD.HI.U32 R2, R2, R3, RZ ;  /* 0x0000000302027227 */ /* 0x000fca00078e00ff */
[----:B------:R-:W-:-:S05]  /*09c0*/  IADD3 R0, PT, PT, -R2, RZ, RZ ;  /* 0x000000ff02007210 */ /* 0x000fca0007ffe1ff */
[----:B------:R-:W-:-:S05]  /*09d0*/  IMAD R0, R4, R0, R3 ;  /* 0x0000000004007224 */ /* 0x000fca00078e0203 */
[----:B------:R-:W-:-:S13]  /*09e0*/  ISETP.GT.U32.AND P1, PT, R4, R0, PT ;  /* 0x000000000400720c */ /* 0x000fda0003f24070 */
[----:B------:R-:W-:Y:S02]  /*09f0*/  @!P1 IMAD.IADD R0, R0, 0x1, -R4 ;  /* 0x0000000100009824 */ /* 0x000fe400078e0a04 */
[----:B------:R-:W-:Y:S01]  /*0a00*/  @!P1 VIADD R2, R2, 0x1 ;  /* 0x0000000102029836 */ /* 0x000fe20000000000 */
[C---:B------:R-:W-:Y:S02]  /*0a10*/  ISETP.NE.AND P1, PT, R5.reuse, RZ, PT ;  /* 0x000000ff0500720c */ /* 0x040fe40003f25270 */
[----:B------:R-:W-:Y:S02]  /*0a20*/  ISETP.GE.U32.AND P2, PT, R0, R4, PT ;  /* 0x000000040000720c */ /* 0x000fe40003f46070 */
[----:B------:R-:W-:-:S04]  /*0a30*/  LOP3.LUT R0, R5, UR27, RZ, 0x3c, !PT ;  /* 0x0000001b05007c12 */ /* 0x000fc8000f8e3cff */
[----:B------:R-:W-:-:S07]  /*0a40*/  ISETP.GE.AND P0, PT, R0, RZ, PT ;  /* 0x000000ff0000720c */ /* 0x000fce0003f06270 */
[----:B------:R-:W-:-:S05]  /*0a50*/  @P2 IADD3 R2, PT, PT, R2, 0x1, RZ ;  /* 0x0000000102022810 */ /* 0x000fca0007ffe0ff */
[----:B------:R-:W-:-:S05]  /*0a60*/  IMAD.MOV.U32 R13, RZ, RZ, R2 ;  /* 0x000000ffff0d7224 */ /* 0x000fca00078e0002 */
[----:B------:R-:W-:Y:S02]  /*0a70*/  @!P0 IADD3 R13, PT, PT, -R13, RZ, RZ ;  /* 0x000000ff0d0d8210 */ /* 0x000fe40007ffe1ff */
[----:B------:R-:W-:-:S04]  /*0a80*/  @!P1 LOP3.LUT R13, RZ, R5, RZ, 0x33, !PT ;  /* 0x00000005ff0d9212 */ /* 0x000fc800078e33ff */
[----:B------:R-:W-:Y:S01]  /*0a90*/  SHF.R.S32.HI R17, RZ, 0x1f, R13 ;  /* 0x0000001fff117819 */ /* 0x000fe2000001140d */
[----:B------:R-:W-:Y:S05]  /*0aa0*/  BRA.U UP2, `(.L_x_4) ;  /* 0x0000000102307547 */ /* 0x000fea000b800000 */
        /* <DEDUP_REMOVED lines=11> */
[----:B------:R-:W-:Y:S06]  /*0b60*/  BRA `(.L_x_5) ;  /* 0x0000000000187947 */ /* 0x000fec0003800000 */
.L_x_4:
[----:B------:R-:W1:Y:S01]  /*0b70*/  LDCU.64 UR14, c[0x0][0x3c0] ;  /* 0x00007800ff0e77ac */ /* 0x000e620008000a00 */
[----:B------:R-:W-:-:S04]  /*0b80*/  UIADD3 UR8, UPT, UPT, UR42, UR44, URZ ;  /* 0x0000002c2a087290 */ /* 0x000fc8000fffe0ff */
[----:B-1----:R-:W-:Y:S02]  /*0b90*/  UIMAD.WIDE.U32 UR54, UR8, UR14, URZ ;  /* 0x0000000e083672a5 */ /* 0x002fe4000f8e00ff */
[----:B------:R-:W-:-:S04]  /*0ba0*/  UIMAD UR8, UR8, UR15, URZ ;  /* 0x0000000f080872a4 */ /* 0x000fc8000f8e02ff */
[----:B------:R-:W-:-:S06]  /*0bb0*/  UIADD3 UR8, UPT, UPT, UR55, UR8, URZ ;  /* 0x0000000837087290 */ /* 0x000fcc000fffe0ff */
[----:B------:R-:W-:-:S07]  /*0bc0*/  MOV R16, UR8 ;  /* 0x0000000800107c02 */ /* 0x000fce0008000f00 */
.L_x_5:
[----:B------:R-:W1:Y:S01]  /*0bd0*/  @!UP1 LDCU.64 UR10, c[0x0][0x588] ;  /* 0x0000b100ff0a97ac */ /* 0x000e620008000a00 */
[----:B------:R-:W2:Y:S01]  /*0be0*/  @UP1 LDCU.64 UR8, c[0x0][0x590] ;  /* 0x0000b200ff0817ac */ /* 0x000ea20008000a00 */
[----:B------:R-:W3:Y:S01]  /*0bf0*/  LDCU UR61, c[0x0][0x3e0] ;  /* 0x00007c00ff3d77ac */ /* 0x000ee20008000800 */
[----:B------:R-:W3:Y:S01]  /*0c00*/  LDCU UR60, c[0x0][0x44c] ;  /* 0x00008980ff3c77ac */ /* 0x000ee20008000800 */
[----:B-1----:R-:W-:-:S04]  /*0c10*/  @!UP1 UIMAD.WIDE.U32 UR64, UR51, UR10, URZ ;  /* 0x0000000a334092a5 */ /* 0x002fc8000f8e00ff */
[----:B------:R-:W-:Y:S02]  /*0c20*/  @!UP1 UIMAD UR62, UR51, UR11, UR65 ;  /* 0x0000000b333e92a4 */ /* 0x000fe4000f8e0241 */
[----:B--2---:R-:W-:-:S04]  /*0c30*/  @UP1 UIMAD.WIDE.U32 UR10, UR12, UR8, URZ ;  /* 0x000000080c0a12a5 */ /* 0x004fc8000f8e00ff */
[----:B------:R-:W-:Y:S02]  /*0c40*/  @UP1 UIMAD UR62, UR12, UR9, UR11 ;  /* 0x000000090c3e12a4 */ /* 0x000fe4000f8e020b */
[----:B---3--:R-:W-:Y:S01]  /*0c50*/  UIMAD.WIDE UR66, UR61, UR60, URZ ;  /* 0x0000003c3d4272a5 */ /* 0x008fe2000f8e02ff */
[----:B------:R-:W-:Y:S01]  /*0c60*/  @UP1 UMOV UR64, UR10 ;  /* 0x0000000a00401c82 */ /* 0x000fe20008000000 */
[----:B------:R-:W-:Y:S10]  /*0c70*/  BRA.U UP1, `(.L_x_6) ;  /* 0x0000000101407547 */ /* 0x000ff4000b800000 */
[----:B------:R-:W1:Y:S01]  /*0c80*/  LDCU UR18, c[0x0][0x444] ;  /* 0x00008880ff1277ac */ /* 0x000e620008000800 */
[----:B------:R-:W-:Y:S02]  /*0c90*/  USHF.R.S32.HI UR9, URZ, 0x1f, UR61 ;  /* 0x0000001fff097899 */ /* 0x000fe4000801143d */
[----:B-1----:R-:W-:Y:S02]  /*0ca0*/  USHF.R.S32.HI UR8, URZ, 0x1f, UR18 ;  /* 0x0000001fff087899 */ /* 0x002fe40008011412 */
[----:B------:R-:W-:Y:S02]  /*0cb0*/  UIMAD.WIDE.U32 UR18, UR51, UR18, URZ ;  /* 0x00000012331272a5 */ /* 0x000fe4000f8e00ff */
[----:B------:R-:W-:Y:S02]  /*0cc0*/  UIMAD UR8, UR8, UR51, URZ ;  /* 0x00000033080872a4 */ /* 0x000fe4000f8e02ff */
[----:B------:R-:W-:Y:S02]  /*0cd0*/  UIMAD.WIDE.U32 UR10, UR18, UR61, URZ ;  /* 0x0000003d120a72a5 */ /* 0x000fe4000f8e00ff */
[----:B------:R-:W-:-:S02]  /*0ce0*/  UIADD3 UR8, UPT, UPT, UR19, UR8, URZ ;  /* 0x0000000813087290 */ /* 0x000fc4000fffe0ff */
[----:B------:R-:W-:Y:S02]  /*0cf0*/  UIMAD.WIDE.U32 UR56, UR10, UR60, URZ ;  /* 0x0000003c0a3872a5 */ /* 0x000fe4000f8e00ff */
[----:B------:R-:W-:-:S04]  /*0d00*/  UIMAD UR8, UR8, UR61, URZ ;  /* 0x0000003d080872a4 */ /* 0x000fc8000f8e02ff */
[----:B------:R-:W-:Y:S02]  /*0d10*/  UIMAD UR8, UR9, UR18, UR8 ;  /* 0x00000012090872a4 */ /* 0x000fe4000f8e0208 */
[----:B------:R-:W-:Y:S02]  /*0d20*/  USHF.R.S32.HI UR9, URZ, 0x1f, UR60 ;  /* 0x0000001fff097899 */ /* 0x000fe4000801143c */
[----:B------:R-:W-:-:S04]  /*0d30*/  UIADD3 UR8, UPT, UPT, UR11, UR8, URZ ;  /* 0x000000080b087290 */ /* 0x000fc8000fffe0ff */
[----:B------:R-:W-:-:S04]  /*0d40*/  UIMAD UR8, UR8, UR60, URZ ;  /* 0x0000003c080872a4 */ /* 0x000fc8000f8e02ff */
[----:B------:R-:W-:-:S04]  /*0d50*/  UIMAD UR8, UR9, UR10, UR8 ;  /* 0x0000000a090872a4 */ /* 0x000fc8000f8e0208 */
[----:B------:R-:W-:Y:S01]  /*0d60*/  UIADD3 UR8, UPT, UPT, UR57, UR8, URZ ;  /* 0x0000000839087290 */ /* 0x000fe2000fffe0ff */
[----:B------:R-:W-:Y:S11]  /*0d70*/  BRA `(.L_x_7) ;  /* 0x00000000000c7947 */ /* 0x000ff60003800000 */
.L_x_6:
[----:B------:R-:W-:Y:S02]  /*0d80*/  UIMAD.WIDE.U32 UR56, UR66, UR12, URZ ;  /* 0x0000000c423872a5 */ /* 0x000fe4000f8e00ff */
[----:B------:R-:W-:-:S04]  /*0d90*/  UIMAD UR8, UR67, UR12, URZ ;  /* 0x0000000c430872a4 */ /* 0x000fc8000f8e02ff */
[----:B------:R-:W-:Y:S02]  /*0da0*/  UIADD3 UR8, UPT, UPT, UR57, UR8, URZ ;  /* 0x0000000839087290 */ /* 0x000fe4000fffe0ff */
.L_x_7:
[----:B------:R-:W1:Y:S01]  /*0db0*/  LDCU.U8 UR10, c[0x0][0x548] ;  /* 0x0000a900ff0a77ac */ /* 0x000e620008000000 */
[----:B------:R-:W-:Y:S01]  /*0dc0*/  USHF.L.U32 UR13, UR51, 0x7, URZ ;  /* 0x00000007330d7899 */ /* 0x000fe200080006ff */
[----:B------:R-:W2:Y:S03]  /*0dd0*/  LDCU.U8 UR59, c[0x0][0x5f0] ;  /* 0x0000be00ff3b77ac */ /* 0x000ea60008000000 */
[----:B------:R-:W-:-:S04]  /*0de0*/  USEL UR9, UR13, URZ, UP5 ;  /* 0x000000ff0d097287 */ /* 0x000fc8000a800000 */
[----:B------:R-:W-:Y:S02]  /*0df0*/  UIADD3 UR9, UP0, UPT, UR20, UR9, URZ ;  /* 0x0000000914097290 */ /* 0x000fe4000ff1e0ff */
[----:B-1----:R-:W-:Y:S02]  /*0e00*/  UISETP.NE.AND UP1, UPT, UR10, URZ, UPT ;  /* 0x000000ff0a00728c */ /* 0x002fe4000bf25270 */
[----:B------:R-:W-:Y:S02]  /*0e10*/  UIADD3.X UR55, UPT, UPT, URZ, UR53, URZ, UP0, !UPT ;  /* 0x00000035ff377290 */ /* 0x000fe400087fe4ff */
[----:B------:R-:W-:Y:S02]  /*0e20*/  UIMAD.WIDE.U32 UR18, UR9, UR66, URZ ;  /* 0x00000042091272a5 */ /* 0x000fe4000f8e00ff */
[----:B------:R-:W-:-:S04]  /*0e30*/  UIMAD UR55, UR55, UR66, URZ ;  /* 0x00000042373772a4 */ /* 0x000fc8000f8e02ff */
[----:B------:R-:W-:Y:S02]  /*0e40*/  UIMAD UR55, UR67, UR9, UR55 ;  /* 0x00000009433772a4 */ /* 0x000fe4000f8e0237 */
[----:B------:R-:W-:Y:S02]  /*0e50*/  UIMAD UR9, UR27, UR60, URZ ;  /* 0x0000003c1b0972a4 */ /* 0x000fe4000f8e02ff */
[----:B------:R-:W-:Y:S01]  /*0e60*/  UIADD3 UR55, UPT, UPT, UR19, UR55, URZ ;  /* 0x0000003713377290 */ /* 0x000fe2000fffe0ff */
[----:B--2---:R-:W-:Y:S11]  /*0e70*/  BRA.U !UP1, `(.L_x_8) ;  /* 0x00000001091c7547 */ /* 0x004ff6000b800000 */
[----:B------:R-:W1:Y:S01]  /*0e80*/  LDCU UR10, c[0x0][0x434] ;  /* 0x00008680ff0a77ac */ /* 0x000e620008000800 */
[----:B------:R-:W2:Y:S01]  /*0e90*/  LDCU UR58, c[0x0][0x454] ;  /* 0x00008a80ff3a77ac */ /* 0x000ea20008000800 */
[----:B------:R-:W-:Y:S02]  /*0ea0*/  UISETP.NE.AND UP0, UPT, UR12, -0x1, UPT ;  /* 0xffffffff0c00788c */ /* 0x000fe4000bf05270 */
[----:B-1----:R-:W-:-:S04]  /*0eb0*/  UIMAD UR10, UR51, UR10, URZ ;  /* 0x0000000a330a72a4 */ /* 0x002fc8000f8e02ff */
[----:B------:R-:W-:-:S04]  /*0ec0*/  USEL UR10, UR10, UR12, !UP0 ;  /* 0x0000000c0a0a7287 */ /* 0x000fc8000c000000 */
[----:B--2---:R-:W-:Y:S01]  /*0ed0*/  UIMAD UR58, UR27, UR58, UR10 ;  /* 0x0000003a1b3a72a4 */ /* 0x004fe2000f8e020a */
[----:B------:R-:W-:Y:S05]  /*0ee0*/  BRA `(.L_x_9) ;  /* 0x00000000000c7947 */ /* 0x000fea0003800000 */
.L_x_8:
[----:B------:R-:W1:Y:S01]  /*0ef0*/  LDCU UR58, c[0x0][0x434] ;  /* 0x00008680ff3a77ac */ /* 0x000e620008000800 */
[----:B------:R-:W-:-:S04]  /*0f00*/  UIMAD UR10, UR51, UR61, UR27 ;  /* 0x0000003d330a72a4 */ /* 0x000fc8000f8e021b */
[----:B-1----:R-:W-:Y:S02]  /*0f10*/  UIMAD UR58, UR10, UR58, URZ ;  /* 0x0000003a0a3a72a4 */ /* 0x002fe4000f8e02ff */
.L_x_9:
[----:B------:R-:W-:Y:S01]  /*0f20*/  UIADD3 UR52, UPT, UPT, UR40, -0x1, URZ ;  /* 0xffffffff28347890 */ /* 0x000fe2000fffe0ff */
[----:B------:R-:W-:Y:S09]  /*0f30*/  BRA.U !UP1, `(.L_x_10) ;  /* 0x0000000109247547 */ /* 0x000ff2000b800000 */
[----:B------:R-:W1:Y:S01]  /*0f40*/  LDCU UR10, c[0x0][0x444] ;  /* 0x00008880ff0a77ac */ /* 0x000e620008000800 */
[----:B------:R-:W-:Y:S01]  /*0f50*/  UISETP.NE.AND UP0, UPT, UR12, -0x1, UPT ;  /* 0xffffffff0c00788c */ /* 0x000fe2000bf05270 */
[----:B------:R-:W2:Y:S10]  /*0f60*/  LDCU UR11, c[0x0][0x430] ;  /* 0x00008600ff0b77ac */ /* 0x000eb40008000800 */
[----:B-1----:R-:W-:Y:S01]  /*0f70*/  @!UP0 UIMAD UR12, UR51, UR10, URZ ;  /* 0x0000000a330c82a4 */ /* 0x002fe2000f8e02ff */
[----:B------:R-:W2:Y:S03]  /*0f80*/  LDCU UR10, c[0x0][0x454] ;  /* 0x00008a80ff0a77ac */ /* 0x000ea60008000800 */
[----:B------:R-:W-:-:S02]  /*0f90*/  UIADD3 UR12, UPT, UPT, UR13, UR12, URZ ;  /* 0x0000000c0d0c7290 */ /* 0x000fc4000fffe0ff */
[----:B--2---:R-:W-:-:S04]  /*0fa0*/  ULEA UR10, UR11, UR10, 0x7 ;  /* 0x0000000a0b0a7291 */ /* 0x004fc8000f8e38ff */
[----:B------:R-:W-:Y:S01]  /*0fb0*/  UIMAD UR57, UR10, UR27, UR12 ;  /* 0x0000001b0a3972a4 */ /* 0x000fe2000f8e020c */
[----:B------:R-:W-:Y:S11]  /*0fc0*/  BRA `(.L_x_11) ;  /* 0x00000000000c7947 */ /* 0x000ff60003800000 */
.L_x_10:
[----:B------:R-:W1:Y:S01]  /*0fd0*/  LDCU UR57, c[0x0][0x444] ;  /* 0x00008880ff3977ac */ /* 0x000e620008000800 */
[----:B------:R-:W-:-:S04]  /*0fe0*/  UIMAD UR10, UR51, UR61, UR27 ;  /* 0x0000003d330a72a4 */ /* 0x000fc8000f8e021b */
[----:B-1----:R-:W-:-:S12]  /*0ff0*/  UIMAD UR57, UR10, UR57, URZ ;  /* 0x000000390a3972a4 */ /* 0x002fd8000f8e02ff */
.L_x_11:
[----:B------:R-:W-:Y:S01]  /*1000*/  USHF.R.S32.HI UR10, URZ, 0x1f, UR9 ;  /* 0x0000001fff0a7899 */ /* 0x000fe20008011409 */
[----:B------:R-:W1:Y:S01]  /*1010*/  S2R R21, SR_TID.X ;  /* 0x0000000000157919 */ /* 0x000e620000002100 */
[----:B------:R-:W-:Y:S01]  /*1020*/  UIADD3 UR56, UP1, UP0, UR18, UR56, UR9 ;  /* 0x0000003812387290 */ /* 0x000fe2000f83e009 */
[----:B------:R-:W-:Y:S01]  /*1030*/  IMAD.MOV.U32 R9, RZ, RZ, RZ ;  /* 0x000000ffff097224 */ /* 0x000fe200078e00ff */
[----:B------:R-:W2:Y:S01]  /*1040*/  LDCU UR9, c[0x0][0x508] ;  /* 0x0000a100ff0977ac */ /* 0x000ea20008000800 */
[----:B------:R-:W3:Y:S01]  /*1050*/  LDC.64 R14, c[0x0][0x5f8] ;  /* 0x00017e00ff0e7b82 */ /* 0x000ee20000000a00 */
[----:B------:R-:W-:Y:S01]  /*1060*/  ISETP.NE.AND P3, PT, RZ, UR59, PT ;  /* 0x0000003bff007c0c */ /* 0x000fe2000bf65270 */
[----:B------:R-:W-:Y:S01]  /*1070*/  BSSY.RECONVERGENT B1, `(.L_x_1) ;  /* 0x0000705000017945 */ /* 0x000fe20003800200 */
[----:B------:R-:W-:Y:S02]  /*1080*/  UIADD3 UR49, UPT, UPT, UR32, UR43, URZ ;  /* 0x0000002b20317290 */ /* 0x000fe4000fffe0ff */
[----:B------:R-:W-:Y:S01]  /*1090*/  UIADD3.X UR55, UPT, UPT, UR55, UR8, UR10, UP1, UP0 ;  /* 0x0000000837377290 */ /* 0x000fe20008fe040a */
[----:B------:R-:W4:Y:S01]  /*10a0*/  LDCU.64 UR12, c[0x0][0x3b0] ;  /* 0x00007600ff0c77ac */ /* 0x000f220008000a00 */
[----:B------:R-:W5:Y:S01]  /*10b0*/  LDCU.64 UR18, c[0x0][0x3c8] ;  /* 0x00007900ff1277ac */ /* 0x000f620008000a00 */
[----:B------:R-:W-:-:S02]  /*10c0*/  ULEA UR57, UR52, UR57, 0x6 ;  /* 0x0000003934397291 */ /* 0x000fc4000f8e30ff */
[----:B--2---:R-:W-:Y:S02]  /*10d0*/  UIADD3 UR9, UPT, UPT, UR49, -UR9, -UR41 ;  /* 0x8000000931097290 */ /* 0x004fe4000fffe829 */
[----:B------:R-:W-:Y:S02]  /*10e0*/  ULEA UR58, UR52, UR58, 0x6 ;  /* 0x0000003a343a7291 */ /* 0x000fe4000f8e30ff */
[----:B------:R-:W-:-:S04]  /*10f0*/  USHF.R.S32.HI UR8, URZ, 0x1f, UR9 ;  /* 0x0000001fff087899 */ /* 0x000fc80008011409 */
[----:B------:R-:W-:Y:S01]  /*1100*/  ULEA.HI UR8, UR8, UR9, URZ, 0x6 ;  /* 0x0000000908087291 */ /* 0x000fe2000f8f30ff */
[----:B----4-:R-:W-:Y:S01]  /*1110*/  IMAD.U32 R4, RZ, RZ, UR12 ;  /* 0x0000000cff047e24 */ /* 0x010fe2000f8e00ff */
[----:B------:R-:W-:Y:S01]  /*1120*/  UIMAD UR63, UR53, UR12, URZ ;  /* 0x0000000c353f72a4 */ /* 0x000fe2000f8e02ff */
[C---:B-1----:R-:W-:Y:S01]  /*1130*/  IMAD.SHL.U32 R22, R21.reuse, 0x8, RZ ;  /* 0x0000000815167824 */ /* 0x042fe200078e00ff */
[----:B------:R-:W-:Y:S01]  /*1140*/  USHF.R.S32.HI UR47, URZ, 0x6, UR8 ;  /* 0x00000006ff2f7899 */ /* 0x000fe20008011408 */
[----:B-----5:R-:W-:Y:S01]  /*1150*/  IMAD.U32 R6, RZ, RZ, UR18 ;  /* 0x00000012ff067e24 */ /* 0x020fe2000f8e00ff */
[----:B------:R-:W-:Y:S01]  /*1160*/  UIMAD UR63, UR20, UR13, UR63 ;  /* 0x0000000d143f72a4 */ /* 0x000fe2000f8e023f */
[----:B------:R-:W-:Y:S01]  /*1170*/  LOP3.LUT R11, R21, 0x1f, RZ, 0xc0, !PT ;  /* 0x0000001f150b7812 */ /* 0x000fe200078ec0ff */
[----:B------:R-:W-:Y:S01]  /*1180*/  UISETP.LT.AND UP0, UPT, URZ, UR47, UPT ;  /* 0x0000002fff00728c */ /* 0x000fe2000bf01270 */
[----:B------:R-:W-:Y:S02]  /*1190*/  LOP3.LUT R8, R22, 0x18, RZ, 0xc0, !PT ;  /* 0x0000001816087812 */ /* 0x000fe400078ec0ff */
[----:B------:R-:W1:Y:S01]  /*11a0*/  LDCU.128 UR8, c[0x0][0x590] ;  /* 0x0000b200ff0877ac */ /* 0x000e620008000c00 */
[----:B------:R-:W-:Y:S01]  /*11b0*/  IMAD.U32 R0, RZ, RZ, UR63 ;  /* 0x0000003fff007e24 */ /* 0x000fe2000f8e00ff */
[----:B------:R-:W-:Y:S01]  /*11c0*/  IADD3 R2, P0, PT, R8, UR64, RZ ;  /* 0x0000004008027c10 */ /* 0x000fe2000ff1e0ff */
[----:B------:R-:W-:Y:S01]  /*11d0*/  IMAD.WIDE.U32 R4, R4, UR20, R8 ;  /* 0x0000001404047c25 */ /* 0x000fe2000f8e0008 */
[----:B------:R-:W-:Y:S01]  /*11e0*/  SHF.R.U32.HI R19, RZ, 0x2, R21 ;  /* 0x00000002ff137819 */ /* 0x000fe20000011615 */
[----:B------:R-:W-:-:S02]  /*11f0*/  USEL UR47, URZ, UR47, !UP0 ;  /* 0x0000002fff2f7287 */ /* 0x000fc4000c000000 */
[----:B------:R-:W-:Y:S01]  /*1200*/  IMAD.X R3, RZ, RZ, UR62, P0 ;  /* 0x0000003eff037e24 */ /* 0x000fe200080e06ff */
[----:B------:R-:W-:Y:S01]  /*1210*/  IADD3 R4, P1, PT, R4, UR50, RZ ;  /* 0x0000003204047c10 */ /* 0x000fe2000ff3e0ff */
[----:B------:R-:W-:Y:S01]  /*1220*/  UIMAD UR50, UR61, UR60, URZ ;  /* 0x0000003c3d3272a4 */ /* 0x000fe2000f8e02ff */
[----:B------:R-:W-:Y:S01]  /*1230*/  IADD3 R20, PT, PT, R19, 0x40, RZ ;  /* 0x0000004013147810 */ /* 0x000fe20007ffe0ff */
[----:B------:R-:W2:Y:S01]  /*1240*/  LDCU.64 UR60, c[0x0][0x5e8] ;  /* 0x0000bd00ff3c77ac */ /* 0x000ea20008000a00 */
[----:B------:R-:W-:Y:S01]  /*1250*/  IADD3.X R5, PT, PT, R5, UR21, R0, P1, !PT ;  /* 0x0000001505057c10 */ /* 0x000fe20008ffe400 */
[----:B------:R-:W-:Y:S01]  /*1260*/  IMAD.U32 R0, RZ, RZ, UR19 ;  /* 0x00000013ff007e24 */ /* 0x000fe2000f8e00ff */
[----:B------:R-:W4:Y:S01]  /*1270*/  LDCU.64 UR18, c[0x0][0x550] ;  /* 0x0000aa00ff1277ac */ /* 0x000f220008000a00 */
[----:B-1----:R-:W-:Y:S01]  /*1280*/  MOV R7, UR8 ;  /* 0x0000000800077c02 */ /* 0x002fe20008000f00 */
[----:B------:R-:W-:Y:S01]  /*1290*/  UIMAD UR53, UR53, UR8, URZ ;  /* 0x00000008353572a4 */ /* 0x000fe2000f8e02ff */
[----:B------:R-:W1:Y:S03]  /*12a0*/  LDCU.64 UR62, c[0x0][0x420] ;  /* 0x00008400ff3e77ac */ /* 0x000e660008000a00 */
[----:B------:R-:W-:Y:S01]  /*12b0*/  IMAD.WIDE.U32 R2, R7, UR20, R2 ;  /* 0x0000001407027c25 */ /* 0x000fe2000f8e0002 */
[----:B------:R-:W-:-:S03]  /*12c0*/  UIMAD UR20, UR20, UR9, UR53 ;  /* 0x00000009141472a4 */ /* 0x000fc6000f8e0235 */
[----:B------:R-:W-:Y:S01]  /*12d0*/  IMAD.WIDE.U32 R6, R6, UR27, R4 ;  /* 0x0000001b06067c25 */ /* 0x000fe2000f8e0004 */
[----:B------:R-:W-:Y:S01]  /*12e0*/  SHF.R.U32.HI R5, RZ, 0x5, R21 ;  /* 0x00000005ff057819 */ /* 0x000fe20000011615 */
[----:B------:R-:W-:Y:S01]  /*12f0*/  USHF.L.U32 UR53, UR50, 0x6, URZ ;  /* 0x0000000632357899 */ /* 0x000fe200080006ff */
[----:B------:R-:W-:Y:S01]  /*1300*/  MOV R4, UR10 ;  /* 0x0000000a00047c02 */ /* 0x000fe20008000f00 */
[----:B------:R-:W-:Y:S01]  /*1310*/  VIADD R3, R3, UR20 ;  /* 0x0000001403037c36 */ /* 0x000fe20008000000 */
[----:B------:R-:W-:Y:S01]  /*1320*/  UISETP.GT.AND UP0, UPT, UR40, UR47, UPT ;  /* 0x0000002f2800728c */ /* 0x000fe2000bf04270 */
[----:B------:R-:W-:Y:S01]  /*1330*/  IMAD R11, R5, UR50, R11 ;  /* 0x00000032050b7c24 */ /* 0x000fe2000f8e020b */
[----:B--2---:R-:W-:Y:S01]  /*1340*/  UIMAD.WIDE UR60, UR57, 0x4, UR60 ;  /* 0x00000004393c78a5 */ /* 0x004fe2000f8e023c */
[----:B------:R-:W-:Y:S01]  /*1350*/  IMAD.WIDE.U32 R4, R4, UR27, R2 ;  /* 0x0000001b04047c25 */ /* 0x000fe2000f8e0002 */
[----:B------:R-:W2:Y:S03]  /*1360*/  LDCU.64 UR20, c[0x0][0x380] ;  /* 0x00007000ff1477ac */ /* 0x000ea60008000a00 */
[----:B---3--:R-:W-:Y:S01]  /*1370*/  IMAD.WIDE.U32 R2, R14, UR25, RZ ;  /* 0x000000190e027c25 */ /* 0x008fe2000f8e00ff */
[----:B-1----:R-:W-:-:S03]  /*1380*/  UIMAD.WIDE UR62, UR58, 0x4, UR62 ;  /* 0x000000043a3e78a5 */ /* 0x002fc6000f8e023e */
[----:B------:R-:W-:Y:S01]  /*1390*/  IMAD R7, R0, UR27, R7 ;  /* 0x0000001b00077c24 */ /* 0x000fe2000f8e0207 */
[----:B------:R-:W-:Y:S01]  /*13a0*/  SEL R10, R2, RZ, P3 ;  /* 0x000000ff020a7207 */ /* 0x000fe20001800000 */
[----:B------:R-:W-:Y:S01]  /*13b0*/  IMAD.U32 R0, RZ, RZ, UR11 ;  /* 0x0000000bff007e24 */ /* 0x000fe2000f8e00ff */
[----:B------:R-:W1:Y:S01]  /*13c0*/  LDCU.64 UR10, c[0x0][0x570] ;  /* 0x0000ae00ff0a77ac */ /* 0x000e620008000a00 */
[----:B------:R-:W-:Y:S01]  /*13d0*/  IMAD R2, R15, UR25, R3 ;  /* 0x000000190f027c24 */ /* 0x000fe2000f8e0203 */
[----:B------:R-:W-:Y:S01]  /*13e0*/  IADD3 R12, P1, P0, R11, UR56, R10 ;  /* 0x000000380b0c7c10 */ /* 0x000fe2000f83e00a */
[----:B------:R-:W-:Y:S01]  /*13f0*/  IMAD R3, R0, UR27, R5 ;  /* 0x0000001b00037c24 */ /* 0x000fe2000f8e0205 */
[----:B------:R-:W-:Y:S01]  /*1400*/  SHF.R.S32.HI R5, RZ, 0x1f, R11 ;  /* 0x0000001fff057819 */ /* 0x000fe2000001140b */
[----:B------:R-:W-:Y:S01]  /*1410*/  IMAD.U32 R10, RZ, RZ, UR53 ;  /* 0x00000035ff0a7e24 */ /* 0x000fe2000f8e00ff */
[----:B------:R-:W-:Y:S01]  /*1420*/  SEL R0, R2, RZ, P3 ;  /* 0x000000ff02007207 */ /* 0x000fe20001800000 */
[----:B------:R-:W-:-:S03]  /*1430*/  IMAD.MOV.U32 R2, RZ, RZ, R4 ;  /* 0x000000ffff027224 */ /* 0x000fc600078e0004 */
[----:B------:R-:W-:Y:S01]  /*1440*/  IADD3.X R11, PT, PT, R5, UR55, R0, P1, P0 ;  /* 0x00000037050b7c10 */ /* 0x000fe20008fe0400 */
[C---:B------:R-:W-:Y:S01]  /*1450*/  IMAD.WIDE.U32 R4, R19.reuse, UR12, R6 ;  /* 0x0000000c13047c25 */ /* 0x040fe2000f8e0006 */
[----:B------:R-:W-:Y:S02]  /*1460*/  IADD3 R0, P0, PT, R12, UR53, RZ ;  /* 0x000000350c007c10 */ /* 0x000fe4000ff1e0ff */
[----:B------:R-:W-:Y:S01]  /*1470*/  LOP3.LUT R12, R8, 0x40, RZ, 0xfc, !PT ;  /* 0x00000040080c7812 */ /* 0x000fe200078efcff */
[C---:B------:R-:W-:Y:S01]  /*1480*/  IMAD.WIDE.U32 R2, R19.reuse, UR8, R2 ;  /* 0x0000000813027c25 */ /* 0x040fe2000f8e0002 */
[----:B------:R-:W-:Y:S02]  /*1490*/  LEA.HI.X.SX32 R7, R10, R11, 0x1, P0 ;  /* 0x0000000b0a077211 */ /* 0x000fe400000f0eff */
[----:B-1----:R-:W-:Y:S01]  /*14a0*/  LEA R232, P0, R0, UR10, 0x2 ;  /* 0x0000000a00e87c11 */ /* 0x002fe2000f8010ff */
[C---:B------:R-:W-:Y:S01]  /*14b0*/  IMAD R6, R19.reuse, UR9, R3 ;  /* 0x0000000913067c24 */ /* 0x040fe2000f8e0203 */
[----:B--2---:R-:W-:Y:S01]  /*14c0*/  LEA R236, P2, R4, UR20, 0x1 ;  /* 0x0000001404ec7c11 */ /* 0x004fe2000f8408ff */
[C---:B------:R-:W-:Y:S01]  /*14d0*/  IMAD R3, R19.reuse, UR13, R5 ;  /* 0x0000000d13037c24 */ /* 0x040fe2000f8e0205 */
[----:B------:R-:W-:Y:S01]  /*14e0*/  LEA.HI.X R233, R0, UR11, R7, 0x2, P0 ;  /* 0x0000000b00e97c11 */ /* 0x000fe200080f1407 */
[----:B------:R-:W-:Y:S01]  /*14f0*/  UMOV UR10, UR60 ;  /* 0x0000003c000a7c82 */ /* 0x000fe20008000000 */
[----:B------:R-:W-:Y:S01]  /*1500*/  IADD3 R14, P0, PT, R19, 0x40, RZ ;  /* 0x00000040130e7810 */ /* 0x000fe20007f1e0ff */
[----:B------:R-:W-:Y:S01]  /*1510*/  UMOV UR11, UR61 ;  /* 0x0000003d000b7c82 */ /* 0x000fe20008000000 */
[----:B----4-:R-:W-:-:S02]  /*1520*/  LEA R234, P1, R2, UR18, 0x1 ;  /* 0x0000001202ea7c11 */ /* 0x010fc4000f8208ff */
[----:B------:R-:W-:Y:S01]  /*1530*/  LEA.HI.X R237, R4, UR21, R3, 0x1, P2 ;  /* 0x0000001504ed7c11 */ /* 0x000fe200090f0c03 */
[----:B------:R-:W-:Y:S01]  /*1540*/  IMAD.X R15, RZ, RZ, RZ, P0 ;  /* 0x000000ffff0f7224 */ /* 0x000fe200000e06ff */
[----:B------:R-:W-:Y:S02]  /*1550*/  LEA.HI.X R235, R2, UR19, R6, 0x1, P1 ;  /* 0x0000001302eb7c11 */ /* 0x000fe400088f0c06 */
[----:B------:R-:W-:Y:S01]  /*1560*/  LOP3.LUT R11, R8, 0x20, RZ, 0xfc, !PT ;  /* 0x00000020080b7812 */ /* 0x000fe200078efcff */
[----:B------:R-:W-:Y:S06]  /*1570*/  BRA.U UP0, `(.L_x_12) ;  /* 0x0000000900147547 */ /* 0x000fec000b800000 */
        /* <DEDUP_REMOVED lines=13> */
.L_x_13:
[----:B------:R-:W1:Y:S01]  /*1650*/  LDCU.64 UR10, c[0x0][0x5c0] ;  /* 0x0000b800ff0a77ac */ /* 0x000e620008000a00 */
[----:B------:R-:W-:-:S04]  /*1660*/  UIADD3 UR8, UPT, UPT, UR42, UR44, URZ ;  /* 0x0000002c2a087290 */ /* 0x000fc8000fffe0ff */
[----:B-1----:R-:W-:Y:S02]  /*1670*/  UIMAD.WIDE.U32 UR16, UR8, UR10, URZ ;  /* 0x0000000a081072a5 */ /* 0x002fe4000f8e00ff */
[----:B------:R-:W-:-:S04]  /*1680*/  UIMAD UR8, UR8, UR11, URZ ;  /* 0x0000000b080872a4 */ /* 0x000fc8000f8e02ff */
[----:B------:R-:W-:-:S06]  /*1690*/  UIADD3 UR8, UPT, UPT, UR17, UR8, URZ ;  /* 0x0000000811087290 */ /* 0x000fcc000fffe0ff */
[----:B------:R-:W-:Y:S02]  /*16a0*/  MOV R0, UR8 ;  /* 0x0000000800007c02 */ /* 0x000fe40008000f00 */
.L_x_14:
        /* <DEDUP_REMOVED lines=13> */
.L_x_15:
[----:B------:R-:W1:Y:S01]  /*1780*/  LDCU.64 UR8, c[0x0][0x5c8] ;  /* 0x0000b900ff0877ac */ /* 0x000e620008000a00 */
[----:B------:R-:W-:-:S04]  /*1790*/  UIADD3 UR42, UPT, UPT, UR42, UR44, URZ ;  /* 0x0000002c2a2a7290 */ /* 0x000fc8000fffe0ff */
[----:B-1----:R-:W-:Y:S02]  /*17a0*/  UIMAD.WIDE.U32 UR14, UR42, UR8, URZ ;  /* 0x000000082a0e72a5 */ /* 0x002fe4000f8e00ff */
[----:B------:R-:W-:-:S04]  /*17b0*/  UIMAD UR42, UR42, UR9, URZ ;  /* 0x000000092a2a72a4 */ /* 0x000fc8000f8e02ff */
[----:B------:R-:W-:-:S06]  /*17c0*/  UIADD3 UR42, UPT, UPT, UR15, UR42, URZ ;  /* 0x0000002a0f2a7290 */ /* 0x000fcc000fffe0ff */
[----:B------:R-:W-:-:S07]  /*17d0*/  MOV R10, UR42 ;  /* 0x0000002a000a7c02 */ /* 0x000fce0008000f00 */
.L_x_16:
[----:B------:R-:W1:Y:S01]  /*17e0*/  LDCU.64 UR12, c[0x0][0x5d8] ;  /* 0x0000bb00ff0c77ac */ /* 0x000e620008000a00 */
[----:B------:R-:W-:Y:S01]  /*17f0*/  IMAD.U32 R2, RZ, RZ, UR10 ;  /* 0x0000000aff027e24 */ /* 0x000fe2000f8e00ff */
[----:B------:R-:W-:Y:S01]  /*1800*/  BSSY.RECONVERGENT B0, `(.L_x_17) ;  /* 0x000001c000007945 */ /* 0x000fe20003800200 */
[----:B------:R-:W-:Y:S02]  /*1810*/  UIADD3 UR41, UPT, UPT, -UR32, UR41, URZ ;  /* 0x0000002920297290 */ /* 0x000fe4000fffe1ff */
[----:B------:R-:W-:Y:S01]  /*1820*/  IMAD.WIDE.U32 R2, R2, UR32, R8 ;  /* 0x0000002002027c25 */ /* 0x000fe2000f8e0008 */
[----:B------:R-:W-:-:S04]  /*1830*/  UIMAD UR15, UR46, UR10, URZ ;  /* 0x0000000a2e0f72a4 */ /* 0x000fc8000f8e02ff */
[----:B------:R-:W-:Y:S01]  /*1840*/  UIMAD UR15, UR32, UR11, UR15 ;  /* 0x0000000b200f72a4 */ /* 0x000fe2000f8e020f */
[----:B------:R-:W-:Y:S02]  /*1850*/  ISETP.GE.AND P5, PT, R19, UR41, PT ;  /* 0x0000002913007c0c */ /* 0x000fe4000bfa6270 */
[----:B------:R-:W-:Y:S02]  /*1860*/  IADD3 R2, P0, PT, R2, UR16, RZ ;  /* 0x0000001002027c10 */ /* 0x000fe4000ff1e0ff */
[----:B------:R-:W-:Y:S02]  /*1870*/  ISETP.GE.AND P4, PT, R20, UR41, PT ;  /* 0x0000002914007c0c */ /* 0x000fe4000bf86270 */
[----:B------:R-:W-:Y:S01]  /*1880*/  IADD3.X R3, PT, PT, R0, UR15, R3, P0, !PT ;  /* 0x0000000f00037c10 */ /* 0x000fe200087fe403 */
[----:B-1----:R-:W-:Y:S01]  /*1890*/  IMAD.U32 R0, RZ, RZ, UR13 ;  /* 0x0000000dff007e24 */ /* 0x002fe2000f8e00ff */
[----:B------:R-:W-:-:S05]  /*18a0*/  MOV R4, UR12 ;  /* 0x0000000c00047c02 */ /* 0x000fca0008000f00 */
[----:B------:R-:W-:-:S04]  /*18b0*/  IMAD.WIDE.U32 R4, R4, UR27, R2 ;  /* 0x0000001b04047c25 */ /* 0x000fc8000f8e0002 */
[----:B------:R-:W-:Y:S01]  /*18c0*/  IMAD R0, R0, UR27, R5 ;  /* 0x0000001b00007c24 */ /* 0x000fe2000f8e0205 */
[----:B------:R-:W-:Y:S06]  /*18d0*/  @P5 BRA `(.L_x_18) ;  /* 0x0000000000385947 */ /* 0x000fec0003800000 */
[----:B------:R-:W1:Y:S01]  /*18e0*/  LDCU UR15, c[0x0][0x440] ;  /* 0x00008800ff0f77ac */ /* 0x000e620008000800 */
[----:B------:R-:W-:Y:S02]  /*18f0*/  IMAD.MOV.U32 R2, RZ, RZ, R4 ;  /* 0x000000ffff027224 */ /* 0x000fe400078e0004 */
[----:B------:R-:W-:Y:S01]  /*1900*/  IMAD.MOV.U32 R3, RZ, RZ, R0 ;  /* 0x000000ffff037224 */ /* 0x000fe200078e0000 */
[----:B------:R-:W2:Y:S01]  /*1910*/  LDCU.64 UR12, c[0x0][0x560] ;  /* 0x0000ac00ff0c77ac */ /* 0x000ea20008000a00 */
[----:B------:R-:W-:-:S04]  /*1920*/  IMAD.WIDE.U32 R6, R19, UR10, R2 ;  /* 0x0000000a13067c25 */ /* 0x000fc8000f8e0002 */
[----:B------:R-:W-:Y:S01]  /*1930*/  IMAD R3, R19, UR11, R7 ;  /* 0x0000000b13037c24 */ /* 0x000fe2000f8e0207 */
[----:B-1----:R-:W-:Y:S02]  /*1940*/  ISETP.GE.AND P3, PT, R8, UR15, PT ;  /* 0x0000000f08007c0c */ /* 0x002fe4000bf66270 */
[----:B------:R-:W-:Y:S02]  /*1950*/  ISETP.GE.AND P2, PT, R11, UR15, PT ;  /* 0x0000000f0b007c0c */ /* 0x000fe4000bf46270 */
[----:B------:R-:W-:Y:S02]  /*1960*/  ISETP.GE.AND P1, PT, R12, UR15, PT ;  /* 0x0000000f0c007c0c */ /* 0x000fe4000bf26270 */
[----:B--2---:R-:W-:-:S04]  /*1970*/  LEA R2, P0, R6, UR12, 0x1 ;  /* 0x0000000c06027c11 */ /* 0x004fc8000f8008ff */
[----:B------:R-:W-:-:S05]  /*1980*/  LEA.HI.X R3, R6, UR13, R3, 0x1, P0 ;  /* 0x0000000d06037c11 */ /* 0x000fca00080f0c03 */
[----:B------:R1:W-:Y:S04]  /*1990*/  @!P3 STG.E.128 desc[UR36][R2.64], RZ ;  /* 0x000000ff0200b986 */ /* 0x0003e8000c101d24 */
[----:B------:R1:W-:Y:S04]  /*19a0*/  @!P2 STG.E.128 desc[UR36][R2.64+0x40], RZ ;  /* 0x000040ff0200a986 */ /* 0x0003e8000c101d24 */
[----:B------:R1:W-:Y:S02]  /*19b0*/  @!P1 STG.E.128 desc[UR36][R2.64+0x80], RZ ;  /* 0x000080ff02009986 */ /* 0x0003e4000c101d24 */
.L_x_18:
[----:B------:R-:W-:Y:S05]  /*19c0*/  BSYNC.RECONVERGENT B0 ;  /* 0x0000000000007941 */ /* 0x000fea0003800200 */
.L_x_17:
[----:B------:R-:W-:Y:S04]  /*19d0*/  BSSY.RECONVERGENT B0, `(.L_x_19) ;  /* 0x0000011000007945 */ /* 0x000fe80003800200 */
[----:B------:R-:W-:Y:S05]  /*19e0*/  @P4 BRA `(.L_x_20) ;  /* 0x00000000003c4947 */ /* 0x000fea0003800000 */
[----:B------:R-:W2:Y:S01]  /*19f0*/  LDCU UR15, c[0x0][0x440] ;  /* 0x00008800ff0f77ac */ /* 0x000ea20008000800 */
[----:B-1----:R-:W-:Y:S02]  /*1a00*/  IMAD R2, R15, UR10, RZ ;  /* 0x0000000a0f027c24 */ /* 0x002fe4000f8e02ff */
[----:B------:R-:W-:Y:S01]  /*1a10*/  IMAD.MOV.U32 R5, RZ, RZ, R0 ;  /* 0x000000ffff057224 */ /* 0x000fe200078e0000 */
[----:B------:R-:W1:Y:S01]  /*1a20*/  LDCU.64 UR12, c[0x0][0x560] ;  /* 0x0000ac00ff0c77ac */ /* 0x000e620008000a00 */
[C---:B------:R-:W-:Y:S02]  /*1a30*/  IMAD R0, R14.reuse, UR11, R2 ;  /* 0x0000000b0e007c24 */ /* 0x040fe4000f8e0202 */
[----:B------:R-:W-:-:S04]  /*1a40*/  IMAD.WIDE.U32 R4, R14, UR10, R4 ;  /* 0x0000000a0e047c25 */ /* 0x000fc8000f8e0004 */
[----:B------:R-:W-:Y:S01]  /*1a50*/  IMAD.IADD R0, R5, 0x1, R0 ;  /* 0x0000000105007824 */ /* 0x000fe200078e0200 */
[----:B--2---:R-:W-:Y:S02]  /*1a60*/  ISETP.GE.AND P2, PT, R8, UR15, PT ;  /* 0x0000000f08007c0c */ /* 0x004fe4000bf46270 */
[----:B------:R-:W-:Y:S02]  /*1a70*/  ISETP.GE.AND P1, PT, R11, UR15, PT ;  /* 0x0000000f0b007c0c */ /* 0x000fe4000bf26270 */
[----:B------:R-:W-:Y:S02]  /*1a80*/  ISETP.GE.AND P0, PT, R12, UR15, PT ;  /* 0x0000000f0c007c0c */ /* 0x000fe4000bf06270 */
[----:B-1----:R-:W-:-:S04]  /*1a90*/  LEA R2, P3, R4, UR12, 0x1 ;  /* 0x0000000c04027c11 */ /* 0x002fc8000f8608ff */
[----:B------:R-:W-:-:S05]  /*1aa0*/  LEA.HI.X R3, R4, UR13, R0, 0x1, P3 ;  /* 0x0000000d04037c11 */ /* 0x000fca00098f0c00 */
[----:B------:R2:W-:Y:S04]  /*1ab0*/  @!P2 STG.E.128 desc[UR36][R2.64], RZ ;  /* 0x000000ff0200a986 */ /* 0x0005e8000c101d24 */
[----:B------:R2:W-:Y:S04]  /*1ac0*/  @!P1 STG.E.128 desc[UR36][R2.64+0x40], RZ ;  /* 0x000040ff02009986 */ /* 0x0005e8000c101d24 */
[----:B------:R2:W-:Y:S02]  /*1ad0*/  @!P0 STG.E.128 desc[UR36][R2.64+0x80], RZ ;  /* 0x000080ff02008986 */ /* 0x0005e4000c101d24 */
.L_x_20:
[----:B------:R-:W-:Y:S05]  /*1ae0*/  BSYNC.RECONVERGENT B0 ;  /* 0x0000000000007941 */ /* 0x000fea0003800200 */
.L_x_19:
[----:B------:R-:W3:Y:S01]  /*1af0*/  LDCU.64 UR10, c[0x0][0x5e0] ;  /* 0x0000bc00ff0a77ac */ /* 0x000ee20008000a00 */
[----:B-12---:R-:W-:Y:S01]  /*1b00*/  MOV R2, UR8 ;  /* 0x0000000800027c02 */ /* 0x006fe20008000f00 */
[----:B------:R-:W-:Y:S01]  /*1b10*/  BSSY.RECONVERGENT B0, `(.L_x_21) ;  /* 0x0000019000007945 */ /* 0x000fe20003800200 */
[----:B------:R-:W-:-:S03]  /*1b20*/  UIMAD UR46, UR46, UR8, URZ ;  /* 0x000000082e2e72a4 */ /* 0x000fc6000f8e02ff */
[----:B------:R-:W-:Y:S01]  /*1b30*/  IMAD.WIDE.U32 R2, R2, UR32, R8 ;  /* 0x0000002002027c25 */ /* 0x000fe2000f8e0008 */
[----:B------:R-:W-:Y:S02]  /*1b40*/  UIMAD UR46, UR32, UR9, UR46 ;  /* 0x00000009202e72a4 */ /* 0x000fe4000f8e022e */
[----:B------:R-:W-:-:S04]  /*1b50*/  IADD3 R2, P0, PT, R2, UR14, RZ ;  /* 0x0000000e02027c10 */ /* 0x000fc8000ff1e0ff */
[----:B------:R-:W-:Y:S02]  /*1b60*/  IADD3.X R3, PT, PT, R10, UR46, R3, P0, !PT ;  /* 0x0000002e0a037c10 */ /* 0x000fe400087fe403 */
[----:B---3--:R-:W-:Y:S02]  /*1b70*/  MOV R4, UR10 ;  /* 0x0000000a00047c02 */ /* 0x008fe40008000f00 */
[----:B------:R-:W-:-:S03]  /*1b80*/  MOV R0, UR11 ;  /* 0x0000000b00007c02 */ /* 0x000fc60008000f00 */
        /* <DEDUP_REMOVED lines=17> */
.L_x_22:
[----:B------:R-:W-:Y:S05]  /*1ca0*/  BSYNC.RECONVERGENT B0 ;  /* 0x0000000000007941 */ /* 0x000fea0003800200 */
.L_x_21:
        /* <DEDUP_REMOVED lines=10> */
[----:B-1----:R-:W-:-:S04]  /*1d50*/  LEA R2, P2, R4, UR10, 0x1 ;  /* 0x0000000a04027c11 */ /* 0x002fc8000f8408ff */
[----:B------:R-:W-:-:S05]  /*1d60*/  LEA.HI.X R3, R4, UR11, R0, 0x1, P2 ;  /* 0x0000000b04037c11 */ /* 0x000fca00090f0c00 */
[----:B------:R4:W-:Y:S04]  /*1d70*/  @!P1 STG.E.128 desc[UR36][R2.64], RZ ;  /* 0x000000ff02009986 */ /* 0x0009e8000c101d24 */
[----:B------:R4:W-:Y:S01]  /*1d80*/  @!P0 STG.E.128 desc[UR36][R2.64+0x40], RZ ;  /* 0x000040ff02008986 */ /* 0x0009e2000c101d24 */
[----:B------:R-:W-:-:S13]  /*1d90*/  ISETP.GE.AND P0, PT, R12, UR12, PT ;  /* 0x0000000c0c007c0c */ /* 0x000fda000bf06270 */
[----:B------:R-:W-:Y:S05]  /*1da0*/  @P0 BRA `(.L_x_23) ;  /* 0x0000006000c40947 */ /* 0x000fea0003800000 */
[----:B------:R1:W-:Y:S01]  /*1db0*/  STG.E.128 desc[UR36][R2.64+0x80], RZ ;  /* 0x000080ff02007986 */ /* 0x0003e2000c101d24 */
[----:B------:R-:W-:Y:S05]  /*1dc0*/  BRA `(.L_x_23) ;  /* 0x0000006000bc7947 */ /* 0x000fea0003800000 */
.L_x_12:
[----:B------:R-:W1:Y:S01]  /*1dd0*/  LDCU.64 UR8, c[0x0][0x3d8] ;  /* 0x00007b00ff0877ac */ /* 0x000e620008000a00 */
[----:B------:R-:W-:Y:S01]  /*1de0*/  IMAD.U32 R2, RZ, RZ, UR14 ;  /* 0x0000000eff027e24 */ /* 0x000fe2000f8e00ff */
[----:B------:R-:W-:Y:S01]  /*1df0*/  LOP3.LUT R4, R22, 0xd8, RZ, 0xc0, !PT ;  /* 0x000000d816047812 */ /* 0x000fe200078ec0ff */
[----:B------:R-:W-:Y:S01]  /*1e00*/  BSSY.RECONVERGENT B0, `(.L_x_24) ;  /* 0x0000034000007945 */ /* 0x000fe20003800200 */
[----:B------:R-:W-:Y:S01]  /*1e10*/  UIMAD UR12, UR46, UR14, URZ ;  /* 0x0000000e2e0c72a4 */ /* 0x000fe2000f8e02ff */
[----:B------:R-:W-:Y:S01]  /*1e20*/  IMAD.WIDE.U32 R2, R2, UR32, R8 ;  /* 0x0000002002027c25 */ /* 0x000fe2000f8e0008 */
[----:B------:R-:W-:Y:S01]  /*1e30*/  UIADD3 UR13, UPT, UPT, -UR32, UR41, URZ ;  /* 0x00000029200d7290 */ /* 0x000fe2000fffe1ff */
[----:B------:R-:W-:Y:S01]  /*1e40*/  LOP3.LUT R4, R4, 0x18, R21, 0x78, !PT ;  /* 0x0000001804047812 */ /* 0x000fe200078e7815 */
[----:B------:R-:W-:Y:S01]  /*1e50*/  UIMAD UR12, UR32, UR15, UR12 ;  /* 0x0000000f200c72a4 */ /* 0x000fe2000f8e020c */
[----:B------:R-:W-:Y:S01]  /*1e60*/  @P3 BAR.SYNC.DEFER_BLOCKING 0x0 ;  /* 0x0000000000003b1d */ /* 0x000fe20000010000 */
[----:B------:R-:W-:-:S02]  /*1e70*/  IADD3 R2, P0, PT, R2, UR54, RZ ;  /* 0x0000003602027c10 */ /* 0x000fc4000ff1e0ff */
[----:B------:R-:W-:Y:S02]  /*1e80*/  ISETP.GE.AND P5, PT, R19, UR13, PT ;  /* 0x0000000d13007c0c */ /* 0x000fe4000bfa6270 */
[----:B------:R-:W-:Y:S01]  /*1e90*/  IADD3.X R3, PT, PT, R16, UR12, R3, P0, !PT ;  /* 0x0000000c10037c10 */ /* 0x000fe200087fe403 */
[----:B------:R-:W-:Y:S01]  /*1ea0*/  ULOP3.LUT UR12, UR52, 0x80000001, URZ, 0xc0, !UPT ;  /* 0x80000001340c7892 */ /* 0x000fe2000f8ec0ff */
[----:B------:R-:W-:Y:S01]  /*1eb0*/  LOP3.LUT R6, R4, 0x1f20, R22, 0xf8, !PT ;  /* 0x00001f2004067812 */ /* 0x000fe200078ef816 */
[----:B-1----:R-:W-:Y:S02]  /*1ec0*/  IMAD R0, R17, UR8, RZ ;  /* 0x0000000811007c24 */ /* 0x002fe4000f8e02ff */
[----:B------:R-:W-:Y:S01]  /*1ed0*/  UISETP.NE.AND UP0, UPT, UR12, 0x1, UPT ;  /* 0x000000010c00788c */ /* 0x000fe2000bf05270 */
[----:B------:R-:W-:-:S03]  /*1ee0*/  IMAD.WIDE.U32 R4, R13, UR8, R2 ;  /* 0x000000080d047c25 */ /* 0x000fc6000f8e0002 */
[----:B------:R-:W-:Y:S01]  /*1ef0*/  USEL UR12, URZ, 0x3000, UP0 ;  /* 0x00003000ff0c7887 */ /* 0x000fe20008000000 */
[----:B------:R-:W-:Y:S01]  /*1f00*/  IMAD R10, R13, UR9, R0 ;  /* 0x000000090d0a7c24 */ /* 0x000fe2000f8e0200 */
[----:B------:R-:W-:-:S03]  /*1f10*/  LEA R0, R6, UR5, 0x1 ;  /* 0x0000000506007c11 */ /* 0x000fc6000f8e08ff */
[----:B------:R-:W-:Y:S01]  /*1f20*/  IMAD.IADD R10, R5, 0x1, R10 ;  /* 0x00000001050a7824 */ /* 0x000fe200078e020a */
        /* <DEDUP_REMOVED lines=9> */
[----:B--2---:R-:W-:-:S04]  /*1fc0*/  LEA R2, P2, R6, UR8, 0x1 ;  /* 0x0000000806027c11 */ /* 0x004fc8000f8408ff */
[----:B------:R-:W-:-:S05]  /*1fd0*/  LEA.HI.X R3, R6, UR9, R3, 0x1, P2 ;  /* 0x0000000906037c11 */ /* 0x000fca00090f0c03 */
[----:B------:R-:W-:Y:S01]  /*1fe0*/  @!PT LDS RZ, [RZ] ;  /* 0x00000000fffff984 */ /* 0x000fe20000000800 */
[----:B------:R-:W-:Y:S01]  /*1ff0*/  @!PT LDS RZ, [RZ] ;  /* 0x00000000fffff984 */ /* 0x000fe20000000800 */
[----:B------:R-:W-:Y:S01]  /*2000*/  @!PT LDS RZ, [RZ] ;  /* 0x00000000fffff984 */ /* 0x000fe20000000800 */
[----:B------:R1:W-:Y:S04]  /*2010*/  @!P1 LDGSTS.E.BYPASS.LTC128B.128 [R0+0xf000], desc[UR36][R2.64] ;  /* 0x0f00000002009fae */ /* 0x0003e8000b981a24 */
[----:B------:R1:W-:Y:S04]  /*2020*/  @P1 STS.128 [R0+0xf000], RZ ;  /* 0x00f000ff00001388 */ /* 0x0003e80000000c00 */
[----:B------:R-:W-:Y:S01]  /*2030*/  @!PT LDS RZ, [RZ] ;  /* 0x00000000fffff984 */ /* 0x000fe20000000800 */
[----:B------:R-:W-:Y:S01]  /*2040*/  @!PT LDS RZ, [RZ] ;  /* 0x00000000fffff984 */ /* 0x000fe20000000800 */
[----:B------:R-:W-:Y:S01]  /*2050*/  @!PT LDS RZ, [RZ] ;  /* 0x00000000fffff984 */ /* 0x000fe20000000800 */
[----:B------:R1:W-:Y:S04]  /*2060*/  @!P0 LDGSTS.E.BYPASS.LTC128B.128 [R0+0x11000], desc[UR36][R2.64+0x40] ;  /* 0x1100004002008fae */ /* 0x0003e8000b981a24 */
[----:B------:R1:W-:Y:S01]  /*2070*/  @P0 STS.128 [R0+0x11000], RZ ;  /* 0x011000ff00000388 */ /* 0x0003e20000000c00 */
[----:B------:R-:W-:-:S13]  /*2080*/  ISETP.GE.AND P0, PT, R12, UR18, PT ;  /* 0x000000120c007c0c */ /* 0x000fda000bf06270 */
[----:B------:R-:W-:Y:S05]  /*2090*/  @P0 BRA `(.L_x_26) ;  /* 0x0000000000140947 */ /* 0x000fea0003800000 */
[----:B------:R-:W-:Y:S01]  /*20a0*/  @!PT LDS RZ, [RZ] ;  /* 0x00000000fffff984 */ /* 0x000fe20000000800 */
[----:B------:R-:W-:Y:S01]  /*20b0*/  @!PT LDS RZ, [RZ] ;  /* 0x00000000fffff984 */ /* 0x000fe20000000800 */
[----:B------:R-:W-:Y:S01]  /*20c0*/  @!PT LDS RZ, [RZ] ;  /* 0x00000000fffff984 */ /* 0x000fe20000000800 */
[----:B------:R3:W-:Y:S01]  /*20d0*/  LDGSTS.E.BYPASS.LTC128B.128 [R0+0x13000], desc[UR36][R2.64+0x80] ;  /* 0x1300008002007fae */ /* 0x0007e2000b981a24 */
[----:B------:R-:W-:Y:S05]  /*20e0*/  BRA `(.L_x_27) ;  /* 0x0000000000147947 */ /* 0x000fea0003800000 */
.L_x_26:
[----:B------:R2:W-:Y:S01]  /*20f0*/  STS.128 [R0+0x13000], RZ ;  /* 0x013000ff00007388 */ /* 0x0005e20000000c00 */
[----:B------:R-:W-:Y:S05]  /*2100*/  BRA `(.L_x_27) ;  /* 0x00000000000c7947 */ /* 0x000fea0003800000 */
.L_x_25:
[----:B------:R1:W-:Y:S04]  /*2110*/  STS.128 [R0+0xf000], RZ ;  /* 0x00f000ff00007388 */ /* 0x0003e80000000c00 */
[----:B------:R1:W-:Y:S04]  /*2120*/  STS.128 [R0+0x11000], RZ ;  /* 0x011000ff00007388 */ /* 0x0003e80000000c00 */
[----:B------:R1:W-:Y:S02]  /*2130*/  STS.128 [R0+0x13000], RZ ;  /* 0x013000ff00007388 */ /* 0x0003e40000000c00 */
.L_x_27:
[----:B------:R-:W-:Y:S05]  /*2140*/  BSYNC.RECONVERGENT B0 ;  /* 0x0000000000007941 */ /* 0x000fea0003800200 */
.L_x_24:
[----:B------:R-:W-:Y:S01]  /*2150*/  ISETP.GE.AND P4, PT, R20, UR13, PT ;  /* 0x0000000d14007c0c */ /* 0x000fe2000bf86270 */
[----:B------:R-:W-:-:S12]  /*2160*/  BSSY.RECONVERGENT B0, `(.L_x_28) ;  /* 0x0000022000007945 */ /* 0x000fd80003800200 */
[----:B------:R4:W-:Y:S04]  /*2170*/  @P4 STS.128 [R0+0x10000], RZ ;  /* 0x010000ff00004388 */ /* 0x0009e80000000c00 */
[----:B------:R4:W-:Y:S04]  /*2180*/  @P4 STS.128 [R0+0x12000], RZ ;  /* 0x012000ff00004388 */ /* 0x0009e80000000c00 */
[----:B------:R4:W-:Y:S01]  /*2190*/  @P4 STS.128 [R0+0x14000], RZ ;  /* 0x014000ff00004388 */ /* 0x0009e20000000c00 */
[----:B------:R-:W-:Y:S05]  /*21a0*/  @P4 BRA `(.L_x_29) ;  /* 0x0000000000744947 */ /* 0x000fea0003800000 */
[----:B------:R-:W5:Y:S01]  /*21b0*/  LDCU UR13, c[0x0][0x440] ;  /* 0x00008800ff0d77ac */ /* 0x000f620008000800 */
[----:B-1-3--:R-:W-:Y:S02]  /*21c0*/  IMAD R2, R15, UR14, RZ ;  /* 0x0000000e0f027c24 */ /* 0x00afe4000f8e02ff */
[----:B------:R-:W-:Y:S01]  /*21d0*/  IMAD.MOV.U32 R5, RZ, RZ, R10 ;  /* 0x000000ffff057224 */ /* 0x000fe200078e000a */
[----:B------:R-:W1:Y:S01]  /*21e0*/  LDCU.64 UR8, c[0x0][0x390] ;  /* 0x00007200ff0877ac */ /* 0x000e620008000a00 */
[C---:B------:R-:W-:Y:S02]  /*21f0*/  IMAD R2, R14.reuse, UR15, R2 ;  /* 0x0000000f0e027c24 */ /* 0x040fe4000f8e0202 */
[----:B------:R-:W-:-:S04]  /*2200*/  IMAD.WIDE.U32 R4, R14, UR14, R4 ;  /* 0x0000000e0e047c25 */ /* 0x000fc8000f8e0004 */
[----:B------:R-:W-:Y:S01]  /*2210*/  IMAD.IADD R3, R5, 0x1, R2 ;  /* 0x0000000105037824 */ /* 0x000fe200078e0202 */
[----:B-----5:R-:W-:Y:S02]  /*2220*/  ISETP.GE.AND P1, PT, R8, UR13, PT ;  /* 0x0000000d08007c0c */ /* 0x020fe4000bf26270 */
[----:B------:R-:W-:Y:S02]  /*2230*/  ISETP.GE.AND P0, PT, R11, UR13, PT ;  /* 0x0000000d0b007c0c */ /* 0x000fe4000bf06270 */
[----:B-1----:R-:W-:-:S04]  /*2240*/  LEA R2, P2, R4, UR8, 0x1 ;  /* 0x0000000804027c11 */ /* 0x002fc8000f8408ff */
        /* <DEDUP_REMOVED lines=18> */
.L_x_30:
[----:B------:R3:W-:Y:S02]  /*2370*/  STS.128 [R0+0x14000], RZ ;  /* 0x014000ff00007388 */ /* 0x0007e40000000c00 */
.L_x_29:
[----:B------:R-:W-:Y:S05]  /*2380*/  BSYNC.RECONVERGENT B0 ;  /* 0x0000000000007941 */ /* 0x000fea0003800200 */
.L_x_28:
[----:B------:R-:W-:Y:S01]  /*2390*/  UIMAD UR52, UR52, -0x40, UR43 ;  /* 0xffffffc0343478a4 */ /* 0x000fe2000f8e022b */
[----:B------:R-:W0:Y:S01]  /*23a0*/  LDGDEPBAR ;  /* 0x00000000000079af */ /* 0x000e220000000000 */
[----:B------:R-:W-:Y:S04]  /*23b0*/  BSSY.RECONVERGENT B0, `(.L_x_31) ;  /* 0x000001c000007945 */ /* 0x000fe80003800200 */
[----:B------:R-:W-:-:S13]  /*23c0*/  ISETP.GE.AND P2, PT, R19, UR52, PT ;  /* 0x0000003413007c0c */ /* 0x000fda000bf46270 */
[----:B------:R-:W-:Y:S05]  /*23d0*/  @P2 BRA `(.L_x_32) ;  /* 0x0000000000582947 */ /* 0x000fea0003800000 */
[----:B------:R-:W5:Y:S02]  /*23e0*/  LDCU UR8, c[0x0][0x440] ;  /* 0x00008800ff0877ac */ /* 0x000f640008000800 */
[----:B-----5:R-:W-:Y:S02]  /*23f0*/  ISETP.GE.AND P1, PT, R8, UR8, PT ;  /* 0x0000000808007c0c */ /* 0x020fe4000bf26270 */
[----:B------:R-:W-:-:S11]  /*2400*/  ISETP.GE.AND P0, PT, R11, UR8, PT ;  /* 0x000000080b007c0c */ /* 0x000fd6000bf06270 */
        /* <DEDUP_REMOVED lines=17> */
.L_x_33:
[----:B------:R1:W-:Y:S01]  /*2520*/  STS.128 [R0+0x8000], RZ ;  /* 0x008000ff00007388 */ /* 0x0003e20000000c00 */
[----:B------:R-:W-:Y:S05]  /*2530*/  BRA `(.L_x_34) ;  /* 0x00000000000c7947 */ /* 0x000fea0003800000 */
.L_x_32:
[----:B------:R1:W-:Y:S04]  /*2540*/  STS.128 [R0+0x6000], RZ ;  /* 0x006000ff00007388 */ /* 0x0003e80000000c00 */
[----:B------:R1:W-:Y:S04]  /*2550*/  STS.128 [R0+0x7000], RZ ;  /* 0x007000ff00007388 */ /* 0x0003e80000000c00 */
[----:B------:R1:W-:Y:S02]  /*2560*/  STS.128 [R0+0x8000], RZ ;  /* 0x008000ff00007388 */ /* 0x0003e40000000c00 */
.L_x_34:
[----:B------:R-:W-:Y:S05]  /*2570*/  BSYNC.RECONVERGENT B0 ;  /* 0x0000000000007941 */ /* 0x000fea0003800200 */
.L_x_31:
[----:B------:R-:W-:Y:S01]  /*2580*/  BSSY.RECONVERGENT B0, `(.L_x_35) ;  /* 0x000001c000007945 */ /* 0x000fe20003800200 */
[----:B------:R-:W-:-:S03]  /*2590*/  IADD3 R230, PT, PT, R0, UR12, RZ ;  /* 0x0000000c00e67c10 */ /* 0x000fc6000fffe0ff */
[----:B------:R-:W-:Y:S05]  /*25a0*/  @P2 BRA `(.L_x_36) ;  /* 0x0000000000582947 */ /* 0x000fea0003800000 */
[----:B------:R-:W5:Y:S02]  /*25b0*/  LDCU UR8, c[0x0][0x440] ;  /* 0x00008800ff0877ac */ /* 0x000f640008000800 */
[----:B-----5:R-:W-:Y:S02]  /*25c0*/  ISETP.GE.AND P1, PT, R8, UR8, PT ;  /* 0x0000000808007c0c */ /* 0x020fe4000bf26270 */
[----:B------:R-:W-:-:S11]  /*25d0*/  ISETP.GE.AND P0, PT, R11, UR8, PT ;  /* 0x000000080b007c0c */ /* 0x000fd6000bf06270 */
[----:B------:R-:W-:Y:S01]  /*25e0*/  @!PT LDS RZ, [RZ] ;  /* 0x00000000fffff984 */ /* 0x000fe20000000800 */
[----:B------:R-:W-:Y:S01]  /*25f0*/  @!PT LDS RZ, [RZ] ;  /* 0x00000000fffff984 */ /* 0x000fe20000000800 */
[----:B------:R-:W-:Y:S01]  /*2600*/  @!PT LDS RZ, [RZ] ;  /* 0x00000000fffff984 */ /* 0x000fe20000000800 */
[----:B------:R1:W-:Y:S04]  /*2610*/  @!P1 LDGSTS.E.BYPASS.LTC128B.128 [R230], desc[UR36][R236.64] ;  /* 0x00000000ece69fae */ /* 0x0003e8000b981a24 */
[----:B------:R1:W-:Y:S04]  /*2620*/  @P1 STS.128 [R230], RZ ;  /* 0x000000ffe6001388 */ /* 0x0003e80000000c00 */
        /* <DEDUP_REMOVED lines=12> */
.L_x_37:
[----:B------:R1:W-:Y:S01]  /*26f0*/  STS.128 [R230+0x2000], RZ ;  /* 0x002000ffe6007388 */ /* 0x0003e20000000c00 */
[----:B------:R-:W-:Y:S05]  /*2700*/  BRA `(.L_x_38) ;  /* 0x00000000000c7947 */ /* 0x000fea0003800000 */
.L_x_36:
[----:B------:R1:W-:Y:S04]  /*2710*/  STS.128 [R230], RZ ;  /* 0x000000ffe6007388 */ /* 0x0003e80000000c00 */
[----:B------:R1:W-:Y:S04]  /*2720*/  STS.128 [R230+0x1000], RZ ;  /* 0x001000ffe6007388 */ /* 0x0003e80000000c00 */
[----:B------:R1:W-:Y:S02]  /*2730*/  STS.128 [R230+0x2000], RZ ;  /* 0x002000ffe6007388 */ /* 0x0003e40000000c00 */
.L_x_38:
[----:B------:R-:W-:Y:S05]  /*2740*/  BSYNC.RECONVERGENT B0 ;  /* 0x0000000000007941 */ /* 0x000fea0003800200 */
.L_x_35:
[----:B------:R-:W-:Y:S01]  /*2750*/  SHF.R.U32.HI R16, RZ, 0x1, R21 ;  /* 0x00000001ff107819 */ /* 0x000fe20000011615 */
[----:B------:R-:W-:Y:S01]  /*2760*/  IMAD.MOV.U32 R246, RZ, RZ, 0x7f800000 ;  /* 0x7f800000fff67424 */ /* 0x000fe200078e00ff */
[----:B------:R-:W-:Y:S01]  /*2770*/  MOV R247, 0x7f800000 ;  /* 0x7f80000000f77802 */ /* 0x000fe20000000f00 */
[----:B------:R-:W-:Y:S01]  /*2780*/  IMAD.MOV.U32 R245, RZ, RZ, 0x7f800000 ;  /* 0x7f800000fff57424 */ /* 0x000fe200078e00ff */
[----:B------:R-:W-:Y:S01]  /*2790*/  LOP3.LUT R239, R16, 0x10, RZ, 0xc0, !PT ;  /* 0x0000001010ef7812 */ /* 0x000fe200078ec0ff */
[----:B------:R-:W2:Y:S01]  /*27a0*/  LDCU.64 UR8, c[0x0][0x3d0] ;  /* 0x00007a00ff0877ac */ /* 0x000ea20008000a00 */
[----:B------:R-:W-:Y:S02]  /*27b0*/  MOV R244, 0x7f800000 ;  /* 0x7f80000000f47802 */ /* 0x000fe40000000f00 */
[----:B------:R-:W-:-:S04]  /*27c0*/  LOP3.LUT R239, R239, 0x7, R19, 0xf8, !PT ;  /* 0x00000007efef7812 */ /* 0x000fc800078ef813 */
[C---:B-1-3--:R-:W-:Y:S01]  /*27d0*/  LOP3.LUT R3, R239.reuse, 0x20, RZ, 0xfc, !PT ;  /* 0x00000020ef037812 */ /* 0x04afe200078efcff */
[C---:B------:R-:W-:Y:S01]  /*27e0*/  VIADD R4, R239.reuse, 0x8 ;  /* 0x00000008ef047836 */ /* 0x040fe20000000000 */
[C---:B------:R-:W-:Y:S01]  /*27f0*/  ISETP.GE.AND P3, PT, R239.reuse, UR52, PT ;  /* 0x00000034ef007c0c */ /* 0x040fe2000bf66270 */
[----:B------:R-:W-:Y:S01]  /*2800*/  VIADD R2, R239, 0x28 ;  /* 0x00000028ef027836 */ /* 0x000fe20000000000 */
[----:B------:R-:W-:Y:S02]  /*2810*/  ISETP.GE.AND P1, PT, R3, UR52, PT ;  /* 0x0000003403007c0c */ /* 0x000fe4000bf26270 */
[----:B------:R-:W-:Y:S02]  /*2820*/  ISETP.GE.AND P2, PT, R4, UR52, PT ;  /* 0x0000003404007c0c */ /* 0x000fe4000bf46270 */
[----:B------:R-:W-:Y:S01]  /*2830*/  ISETP.GE.AND P0, PT, R2, UR52, PT ;  /* 0x0000003402007c0c */ /* 0x000fe2000bf06270 */
[----:B------:R-:W-:-:S04]  /*2840*/  IMAD.MOV.U32 R2, RZ, RZ, 0x4 ;  /* 0x00000004ff027424 */ /* 0x000fc800078e00ff */
[----:B------:R-:W-:Y:S01]  /*2850*/  IMAD.WIDE.U32 R2, R239, R2, UR62 ;  /* 0x0000003eef027e25 */ /* 0x000fe2000f8e0002 */
[----:B------:R-:W-:-:S04]  /*2860*/  UIMAD UR46, UR46, UR16, URZ ;  /* 0x000000102e2e72a4 */ /* 0x000fc8000f8e02ff */
[----:B------:R-:W5:Y:S04]  /*2870*/  @!P3 LDG.E R247, desc[UR36][R2.64] ;  /* 0x0000002402f7b981 */ /* 0x000f68000c1e1900 */
[----:B------:R-:W5:Y:S04]  /*2880*/  @!P2 LDG.E R246, desc[UR36][R2.64+0x20] ;  /* 0x0000202402f6a981 */ /* 0x000f68000c1e1900 */
[----:B------:R-:W5:Y:S04]  /*2890*/  @!P1 LDG.E R245, desc[UR36][R2.64+0x80] ;  /* 0x0000802402f59981 */ /* 0x000f68000c1e1900 */
[----:B------:R1:W5:Y:S01]  /*28a0*/  @!P0 LDG.E R244, desc[UR36][R2.64+0xa0] ;  /* 0x0000a02402f48981 */ /* 0x000362000c1e1900 */
[----:B------:R-:W-:Y:S01]  /*28b0*/  UIMAD UR46, UR32, UR17, UR46 ;  /* 0x00000011202e72a4 */ /* 0x000fe2000f8e022e */
[----:B--2---:R-:W-:Y:S01]  /*28c0*/  IMAD R4, R17, UR8, RZ ;  /* 0x0000000811047c24 */ /* 0x004fe2000f8e02ff */
[----:B------:R-:W-:Y:S03]  /*28d0*/  BSSY.RECONVERGENT B0, `(.L_x_39) ;  /* 0x0000029000007945 */ /* 0x000fe60003800200 */
[----:B------:R-:W-:-:S02]  /*28e0*/  IMAD R10, R13, UR9, R4 ;  /* 0x000000090d0a7c24 */ /* 0x000fc4000f8e0204 */
[----:B-1----:R-:W-:-:S04]  /*28f0*/  IMAD.U32 R2, RZ, RZ, UR16 ;  /* 0x00000010ff027e24 */ /* 0x002fc8000f8e00ff */
[----:B------:R-:W-:-:S03]  /*2900*/  IMAD.WIDE.U32 R2, R2, UR32, R8 ;  /* 0x0000002002027c25 */ /* 0x000fc6000f8e0008 */
[----:B------:R-:W-:-:S04]  /*2910*/  IADD3 R2, P0, PT, R2, UR48, RZ ;  /* 0x0000003002027c10 */ /* 0x000fc8000ff1e0ff */
[----:B------:R-:W-:-:S03]  /*2920*/  IADD3.X R3, PT, PT, R18, UR46, R3, P0, !PT ;  /* 0x0000002e12037c10 */ /* 0x000fc600087fe403 */
[----:B------:R-:W-:-:S05]  /*2930*/  IMAD.WIDE.U32 R4, R13, UR8, R2 ;  /* 0x000000080d047c25 */ /* 0x000fca000f8e0002 */
[----:B------:R-:W-:Y:S01]  /*2940*/  IADD3 R10, PT, PT, R5, R10, RZ ;  /* 0x0000000a050a7210 */ /* 0x000fe20007ffe0ff */
        /* <DEDUP_REMOVED lines=28> */
.L_x_41:
[----:B------:R3:W-:Y:S01]  /*2b10*/  STS.128 [R0+0xd000], RZ ;  /* 0x00d000ff00007388 */ /* 0x0007e20000000c00 */
[----:B------:R-:W-:Y:S05]  /*2b20*/  BRA `(.L_x_42) ;  /* 0x00000000000c7947 */ /* 0x000fea0003800000 */
.L_x_40:
[----:B------:R1:W-:Y:S04]  /*2b30*/  STS.128 [R0+0x9000], RZ ;  /* 0x009000ff00007388 */ /* 0x0003e80000000c00 */
[----:B------:R1:W-:Y:S04]  /*2b40*/  STS.128 [R0+0xb000], RZ ;  /* 0x00b000ff00007388 */ /* 0x0003e80000000c00 */
[----:B------:R1:W-:Y:S02]  /*2b50*/  STS.128 [R0+0xd000], RZ ;  /* 0x00d000ff00007388 */ /* 0x0003e40000000c00 */
.L_x_42:
[----:B------:R-:W-:Y:S05]  /*2b60*/  BSYNC.RECONVERGENT B0 ;  /* 0x0000000000007941 */ /* 0x000fea0003800200 */
.L_x_39:
[----:B------:R1:W-:Y:S01]  /*2b70*/  @P4 STS.128 [R0+0xa000], RZ ;  /* 0x00a000ff00004388 */ /* 0x0003e20000000c00 */
[----:B------:R-:W-:Y:S03]  /*2b80*/  BSSY.RECONVERGENT B0, `(.L_x_43) ;  /* 0x0000021000007945 */ /* 0x000fe60003800200 */
[----:B------:R1:W-:Y:S04]  /*2b90*/  @P4 STS.128 [R0+0xc000], RZ ;  /* 0x00c000ff00004388 */ /* 0x0003e80000000c00 */
[----:B------:R1:W-:Y:S01]  /*2ba0*/  @P4 STS.128 [R0+0xe000], RZ ;  /* 0x00e000ff00004388 */ /* 0x0003e20000000c00 */
[----:B------:R-:W-:Y:S05]  /*2bb0*/  @P4 BRA `(.L_x_44) ;  /* 0x0000000000744947 */ /* 0x000fea0003800000 */
[----:B------:R-:W3:Y:S01]  /*2bc0*/  LDCU UR13, c[0x0][0x440] ;  /* 0x00008800ff0d77ac */ /* 0x000ee20008000800 */
[----:B-12---:R-:W-:Y:S02]  /*2bd0*/  IMAD R2, R15, UR16, RZ ;  /* 0x000000100f027c24 */ /* 0x006fe4000f8e02ff */
[----:B------:R-:W-:Y:S01]  /*2be0*/  IMAD.MOV.U32 R5, RZ, RZ, R10 ;  /* 0x000000ffff057224 */ /* 0x000fe200078e000a */
[----:B------:R-:W1:Y:S01]  /*2bf0*/  LDCU.64 UR8, c[0x0][0x388] ;  /* 0x00007100ff0877ac */ /* 0x000e620008000a00 */
[C---:B------:R-:W-:Y:S02]  /*2c00*/  IMAD R2, R14.reuse, UR17, R2 ;  /* 0x000000110e027c24 */ /* 0x040fe4000f8e0202 */
[----:B------:R-:W-:-:S04]  /*2c10*/  IMAD.WIDE.U32 R4, R14, UR16, R4 ;  /* 0x000000100e047c25 */ /* 0x000fc8000f8e0004 */
[----:B------:R-:W-:Y:S01]  /*2c20*/  IMAD.IADD R3, R5, 0x1, R2 ;  /* 0x0000000105037824 */ /* 0x000fe200078e0202 */
[----:B---3--:R-:W-:Y:S02]  /*2c30*/  ISETP.GE.AND P1, PT, R8, UR13, PT ;  /* 0x0000000d08007c0c */ /* 0x008fe4000bf26270 */
        /* <DEDUP_REMOVED lines=20> */
.L_x_45:
[----:B------:R2:W-:Y:S02]  /*2d80*/  STS.128 [R0+0xe000], RZ ;  /* 0x00e000ff00007388 */ /* 0x0005e40000000c00 */
.L_x_44:
[----:B------:R-:W-:Y:S05]  /*2d90*/  BSYNC.RECONVERGENT B0 ;  /* 0x0000000000007941 */ /* 0x000fea0003800200 */
.L_x_43:
[----:B------:R-:W1:Y:S02]  /*2da0*/  S2R R227, SR_TID.X ;  /* 0x0000000000e37919 */ /* 0x000e640000002100 */
[----:B-1234-:R-:W-:Y:S01]  /*2db0*/  IMAD.U32 R0, RZ, RZ, UR39 ;  /* 0x00000027ff007e24 */ /* 0x01efe2000f8e00ff */
[C---:B------:R-:W-:Y:S01]  /*2dc0*/  LOP3.LUT P0, RZ, R21.reuse, 0x4, RZ, 0xc0, !PT ;  /* 0x0000000415ff7812 */ /* 0x040fe2000780c0ff */
[C---:B------:R-:W-:Y:S01]  /*2dd0*/  IMAD.SHL.U32 R8, R21.reuse, 0x20, RZ ;  /* 0x0000002015087824 */ /* 0x040fe200078e00ff */
[----:B------:R-:W0:Y:S01]  /*2de0*/  LDGDEPBAR ;  /* 0x00000000000079af */ /* 0x000e220000000000 */
[----:B------:R-:W-:Y:S01]  /*2df0*/  IMAD.U32 R3, RZ, RZ, UR43 ;  /* 0x0000002bff037e24 */ /* 0x000fe2000f8e00ff */
[----:B------:R-:W-:Y:S01]  /*2e00*/  IADD3 R0, PT, PT, R0, UR41, R239 ;  /* 0x0000002900007c10 */ /* 0x000fe2000fffe0ef */
[C---:B------:R-:W-:Y:S01]  /*2e10*/  IMAD.SHL.U32 R4, R21.reuse, 0x10, RZ ;  /* 0x0000001015047824 */ /* 0x040fe200078e00ff */
[----:B------:R-:W-:Y:S01]  /*2e20*/  LOP3.LUT R2, R8, 0x20, RZ, 0xc0, !PT ;  /* 0x0000002008027812 */ /* 0x000fe200078ec0ff */
[----:B------:R-:W-:Y:S01]  /*2e30*/  IMAD.SHL.U32 R9, R21, 0x4, RZ ;  /* 0x0000000415097824 */ /* 0x000fe200078e00ff */
[----:B------:R-:W-:Y:S01]  /*2e40*/  IADD3 R231, PT, PT, R0, -0x1f, -R3 ;  /* 0xffffffe100e77810 */ /* 0x000fe20007ffe803 */
[----:B------:R-:W1:Y:S01]  /*2e50*/  LDC R243, c[0x0][0x44c] ;  /* 0x00011300fff37b82 */ /* 0x000e620000000800 */
[----:B------:R-:W-:Y:S01]  /*2e60*/  LOP3.LUT R6, R8, 0x120, RZ, 0xc0, !PT ;  /* 0x0000012008067812 */ /* 0x000fe200078ec0ff */
[----:B------:R-:W2:Y:S01]  /*2e70*/  LDCU UR14, c[0x0][0x3b0] ;  /* 0x00007600ff0e77ac */ /* 0x000ea20008000800 */
[----:B------:R-:W-:Y:S01]  /*2e80*/  SHF.R.U32.HI R0, RZ, 0x4, R21 ;  /* 0x00000004ff007819 */ /* 0x000fe20000011615 */
[----:B------:R-:W-:Y:S01]  /*2e90*/  IMAD.MOV.U32 R225, RZ, RZ, 0x20 ;  /* 0x00000020ffe17424 */ /* 0x000fe200078e00ff */
[--C-:B------:R-:W-:Y:S01]  /*2ea0*/  LOP3.LUT R2, R2, 0x3c00, R4.reuse, 0xf8, !PT ;  /* 0x00003c0002027812 */ /* 0x100fe200078ef804 */
[----:B------:R-:W3:Y:S01]  /*2eb0*/  LDCU UR15, c[0x0][0x590] ;  /* 0x0000b200ff0f77ac */ /* 0x000ee20008000800 */
[----:B------:R-:W-:Y:S01]  /*2ec0*/  LOP3.LUT R9, R9, 0x18, RZ, 0xc0, !PT ;  /* 0x0000001809097812 */ /* 0x000fe200078ec0ff */
[----:B------:R-:W-:Y:S01]  /*2ed0*/  IMAD.MOV.U32 R249, RZ, RZ, 0x10 ;  /* 0x00000010fff97424 */ /* 0x000fe200078e00ff */
[----:B------:R-:W-:Y:S01]  /*2ee0*/  LOP3.LUT R6, R6, 0x200, R4, 0xf8, !PT ;  /* 0x0000020006067812 */ /* 0x000fe200078ef804 */
[----:B------:R-:W-:Y:S01]  /*2ef0*/  IMAD.MOV.U32 R224, RZ, RZ, 0x20 ;  /* 0x00000020ffe07424 */ /* 0x000fe200078e00ff */
[----:B------:R-:W-:Y:S01]  /*2f00*/  LOP3.LUT R0, R0, 0x8, RZ, 0xc0, !PT ;  /* 0x0000000800007812 */ /* 0x000fe200078ec0ff */
[----:B------:R-:W-:Y:S01]  /*2f10*/  IMAD.MOV.U32 R238, RZ, RZ, R230 ;  /* 0x000000ffffee7224 */ /* 0x000fe200078e00e6 */
[----:B------:R-:W-:-:S02]  /*2f20*/  LOP3.LUT R4, R2, 0x100, R4, 0xf8, !PT ;  /* 0x0000010002047812 */ /* 0x000fc400078ef804 */
[----:B------:R-:W-:Y:S02]  /*2f30*/  CS2R R126, SRZ ;  /* 0x00000000007e7805 */ /* 0x000fe4000001ff00 */
[----:B------:R-:W-:Y:S02]  /*2f40*/  LOP3.LUT R5, R9, 0xc0, R8, 0xf8, !PT ;  /* 0x000000c009057812 */ /* 0x000fe400078ef808 */
[----:B------:R-:W-:Y:S01]  /*2f50*/  CS2R R124, SRZ ;  /* 0x00000000007c7805 */ /* 0x000fe2000001ff00 */
[----:B------:R-:W-:-:S04]  /*2f60*/  DEPBAR.LE SB0, 0x1 ;  /* 0x000080400000791a */ /* 0x000fc80000000000 */
[C---:B------:R-:W-:Y:S01]  /*2f70*/  IMAD.SHL.U32 R10, R227.reuse, 0x20, RZ ;  /* 0x00000020e30a7824 */ /* 0x040fe200078e00ff */
[--C-:B------:R-:W-:Y:S01]  /*2f80*/  LOP3.LUT R0, R0, 0x10, R21.reuse, 0xf8, !PT ;  /* 0x0000001000007812 */ /* 0x100fe200078ef815 */
[----:B------:R-:W-:Y:S01]  /*2f90*/  IMAD.SHL.U32 R2, R227, 0x4, RZ ;  /* 0x00000004e3027824 */ /* 0x000fe200078e00ff */
[----:B------:R-:W-:Y:S01]  /*2fa0*/  LOP3.LUT R3, R5, 0x8, R21, 0x78, !PT ;  /* 0x0000000805037812 */ /* 0x000fe200078e7815 */
[----:B------:R-:W-:Y:S01]  /*2fb0*/  IMAD.SHL.U32 R11, R227, 0x2, RZ ;  /* 0x00000002e30b7824 */ /* 0x000fe200078e00ff */
[----:B------:R-:W-:Y:S02]  /*2fc0*/  LOP3.LUT R7, R10, 0xc0, RZ, 0xc0, !PT ;  /* 0x000000c00a077812 */ /* 0x000fe400078ec0ff */
[----:B------:R-:W-:Y:S02]  /*2fd0*/  CS2R R130, SRZ ;  /* 0x0000000000827805 */ /* 0x000fe4000001ff00 */
[----:B------:R-:W-:Y:S02]  /*2fe0*/  LOP3.LUT R5, R5, 0x8, R16, 0x78, !PT ;  /* 0x0000000805057812 */ /* 0x000fe400078e7810 */
[----:B------:R-:W-:-:S02]  /*2ff0*/  CS2R R128, SRZ ;  /* 0x0000000000807805 */ /* 0x000fc4000001ff00 */
[----:B------:R-:W-:Y:S02]  /*3000*/  LOP3.LUT R7, R7, 0x18, R2, 0xf8, !PT ;  /* 0x0000001807077812 */ /* 0x000fe400078ef802 */
[----:B------:R-:W-:Y:S02]  /*3010*/  CS2R R122, SRZ ;  /* 0x00000000007a7805 */ /* 0x000fe4000001ff00 */
[----:B------:R-:W-:Y:S02]  /*3020*/  LOP3.LUT R2, R0, 0xc0, R8, 0xf8, !PT ;  /* 0x000000c000027812 */ /* 0x000fe400078ef808 */
[----:B------:R-:W-:Y:S02]  /*3030*/  CS2R R120, SRZ ;  /* 0x0000000000787805 */ /* 0x000fe4000001ff00 */
[----:B------:R-:W-:Y:S01]  /*3040*/  LOP3.LUT R0, R4, R3, RZ, 0xfc, !PT ;  /* 0x0000000304007212 */ /* 0x000fe200078efcff */
[----:B------:R-:W-:Y:S01]  /*3050*/  IMAD.SHL.U32 R3, R227, 0x10, RZ ;  /* 0x00000010e3037824 */ /* 0x000fe200078e00ff */
[----:B------:R-:W-:-:S02]  /*3060*/  LOP3.LUT R2, R2, R9, RZ, 0x3c, !PT ;  /* 0x0000000902027212 */ /* 0x000fc400078e3cff */
[----:B------:R-:W-:Y:S02]  /*3070*/  CS2R R118, SRZ ;  /* 0x0000000000767805 */ /* 0x000fe4000001ff00 */
[----:B------:R-:W-:Y:S02]  /*3080*/  LOP3.LUT R4, R10, 0x120, RZ, 0xc0, !PT ;  /* 0x000001200a047812 */ /* 0x000fe400078ec0ff */
[----:B------:R-:W-:Y:S02]  /*3090*/  CS2R R116, SRZ ;  /* 0x0000000000747805 */ /* 0x000fe4000001ff00 */
[----:B------:R-:W-:Y:S01]  /*30a0*/  LEA R222, R0, UR5, 0x1 ;  /* 0x0000000500de7c11 */ /* 0x000fe2000f8e08ff */
[----:B------:R-:W-:Y:S01]  /*30b0*/  BAR.SYNC.DEFER_BLOCKING 0x0 ;  /* 0x0000000000007b1d */ /* 0x000fe20000010000 */
[----:B------:R-:W-:Y:S02]  /*30c0*/  LOP3.LUT R220, R2, 0x120, R8, 0xf8, !PT ;  /* 0x0000012002dc7812 */ /* 0x000fe400078ef808 */
[----:B------:R-:W-:-:S02]  /*30d0*/  CS2R R110, SRZ ;  /* 0x00000000006e7805 */ /* 0x000fc4000001ff00 */
[----:B------:R-:W-:Y:S01]  /*30e0*/  LOP3.LUT R2, R4, 0x200, R3, 0xf8, !PT ;  /* 0x0000020004027812 */ /* 0x000fe200078ef803 */
[C---:B------:R-:W-:Y:S01]  /*30f0*/  VIADD R4, R222.reuse, 0xf000 ;  /* 0x0000f000de047836 */ /* 0x040fe20000000000 */
[----:B------:R-:W-:Y:S01]  /*3100*/  LOP3.LUT R3, R3, 0x1c0, RZ, 0xc0, !PT ;  /* 0x000001c003037812 */ /* 0x000fe200078ec0ff */
[----:B------:R-:W-:Y:S01]  /*3110*/  VIADD R216, R222, 0xf020 ;  /* 0x0000f020ded87836 */ /* 0x000fe20000000000 */
[----:B------:R-:W-:Y:S01]  /*3120*/  LOP3.LUT R6, R6, R5, RZ, 0xfc, !PT ;  /* 0x0000000506067212 */ /* 0x000fe200078efcff */
[----:B------:R-:W-:Y:S01]  /*3130*/  @P0 VIADD R216, R4, 0xffffffe0 ;  /* 0xffffffe004d80836 */ /* 0x000fe20000000000 */
[----:B------:R-:W-:Y:S02]  /*3140*/  LOP3.LUT R5, R10, 0x7400, RZ, 0xc0, !PT ;  /* 0x000074000a057812 */ /* 0x000fe400078ec0ff */
[----:B------:R-:W-:Y:S02]  /*3150*/  CS2R R108, SRZ ;  /* 0x00000000006c7805 */ /* 0x000fe4000001ff00 */
[----:B------:R-:W-:-:S02]  /*3160*/  SHF.R.U32.HI R252, RZ, 0x1, R227 ;  /* 0x00000001fffc7819 */ /* 0x000fc400000116e3 */
[----:B------:R-:W-:Y:S02]  /*3170*/  CS2R R114, SRZ ;  /* 0x0000000000727805 */ /* 0x000fe4000001ff00 */
[----:B------:R-:W-:Y:S02]  /*3180*/  LOP3.LUT R3, R3, 0x38, R11, 0xf8, !PT ;  /* 0x0000003803037812 */ /* 0x000fe400078ef80b */
[----:B------:R-:W-:Y:S02]  /*3190*/  CS2R R112, SRZ ;  /* 0x0000000000707805 */ /* 0x000fe4000001ff00 */
[----:B------:R-:W-:Y:S02]  /*31a0*/  SEL R225, R225, 0xffffffe0, !P0 ;  /* 0xffffffe0e1e17807 */ /* 0x000fe40004000000 */
[----:B------:R-:W-:Y:S02]  /*31b0*/  CS2R R106, SRZ ;  /* 0x00000000006a7805 */ /* 0x000fe4000001ff00 */
[----:B------:R-:W-:-:S02]  /*31c0*/  LEA R221, R6, UR5, 0x1 ;  /* 0x0000000506dd7c11 */ /* 0x000fc4000f8e08ff */
[----:B------:R-:W-:Y:S02]  /*31d0*/  CS2R R104, SRZ ;  /* 0x0000000000687805 */ /* 0x000fe4000001ff00 */
[----:B------:R-:W-:Y:S02]  /*31e0*/  LEA R220, R220, UR5, 0x1 ;  /* 0x00000005dcdc7c11 */ /* 0x000fe4000f8e08ff */
[----:B------:R-:W-:Y:S02]  /*31f0*/  CS2R R102, SRZ ;  /* 0x0000000000667805 */ /* 0x000fe4000001ff00 */
[----:B------:R-:W-:Y:S02]  /*3200*/  LOP3.LUT R5, R5, 0x6, R11, 0xf8, !PT ;  /* 0x0000000605057812 */ /* 0x000fe400078ef80b */
[----:B------:R-:W-:Y:S02]  /*3210*/  CS2R R100, SRZ ;  /* 0x0000000000647805 */ /* 0x000fe4000001ff00 */
[--C-:B------:R-:W-:Y:S01]  /*3220*/  LOP3.LUT R0, R7, 0x8, R252.reuse, 0x78, !PT ;  /* 0x0000000807007812 */ /* 0x100fe200078e78fc */
[----:B------:R4:W1:Y:S01]  /*3230*/  LDSM.16.M88.4 R180, [R216] ;  /* 0x00000000d8b4783b */ /* 0x0008620000000200 */
[----:B------:R-:W-:-:S02]  /*3240*/  LOP3.LUT R3, R3, 0x20, R252, 0x78, !PT ;  /* 0x0000002003037812 */ /* 0x000fc400078e78fc */
[----:B------:R-:W-:Y:S02]  /*3250*/  CS2R R94, SRZ ;  /* 0x00000000005e7805 */ /* 0x000fe4000001ff00 */
[C---:B------:R-:W-:Y:S01]  /*3260*/  LOP3.LUT P1, RZ, R227.reuse, 0x4, RZ, 0xc0, !PT ;  /* 0x00000004e3ff7812 */ /* 0x040fe2000782c0ff */
[----:B------:R4:W1:Y:S01]  /*3270*/  LDSM.16.M88.4 R184, [R216+0x400] ;  /* 0x00040000d8b8783b */ /* 0x0008620000000200 */
[----:B------:R-:W-:Y:S02]  /*3280*/  LOP3.LUT P0, RZ, R227, 0x2, RZ, 0xc0, !PT ;  /* 0x00000002e3ff7812 */ /* 0x000fe4000780c0ff */
[----:B------:R-:W-:Y:S02]  /*3290*/  CS2R R92, SRZ ;  /* 0x00000000005c7805 */ /* 0x000fe4000001ff00 */
[----:B------:R-:W-:Y:S01]  /*32a0*/  LOP3.LUT R226, R2, R0, RZ, 0xfc, !PT ;  /* 0x0000000002e27212 */ /* 0x000fe200078efcff */
[----:B------:R4:W1:Y:S01]  /*32b0*/  LDSM.16.M88.4 R196, [R216+0x2000] ;  /* 0x00200000d8c4783b */ /* 0x0008620000000200 */
[----:B------:R-:W-:-:S02]  /*32c0*/  LOP3.LUT R248, R5, R3, RZ, 0xfc, !PT ;  /* 0x0000000305f87212 */ /* 0x000fc400078efcff */
[----:B------:R-:W-:Y:S02]  /*32d0*/  CS2R R98, SRZ ;  /* 0x0000000000627805 */ /* 0x000fe4000001ff00 */
[----:B------:R-:W-:Y:S01]  /*32e0*/  CS2R R96, SRZ ;  /* 0x0000000000607805 */ /* 0x000fe2000001ff00 */
[----:B------:R4:W1:Y:S01]  /*32f0*/  LDSM.16.M88.4 R200, [R216+0x2400] ;  /* 0x00240000d8c8783b */ /* 0x0008620000000200 */
[----:B------:R-:W-:Y:S02]  /*3300*/  CS2R R90, SRZ ;  /* 0x00000000005a7805 */ /* 0x000fe4000001ff00 */
[----:B------:R-:W-:Y:S02]  /*3310*/  CS2R R88, SRZ ;  /* 0x0000000000587805 */ /* 0x000fe4000001ff00 */
[----:B------:R-:W-:Y:S01]  /*3320*/  CS2R R86, SRZ ;  /* 0x0000000000567805 */ /* 0x000fe2000001ff00 */
[----:B------:R4:W1:Y:S01]  /*3330*/  LDSM.16.M88.4 R212, [R216+0x4000] ;  /* 0x00400000d8d4783b */ /* 0x0008620000000200 */
[----:B------:R-:W-:-:S02]  /*3340*/  CS2R R84, SRZ ;  /* 0x0000000000547805 */ /* 0x000fc4000001ff00 */
        /* <DEDUP_REMOVED lines=26> */
[----:B------:R-:W1:Y:S01]  /*34f0*/  LDSM.16.M88.4 R216, [R216+0x4400] ;  /* 0x00440000d8d8783b */ /* 0x000e620000000200 */
[----:B------:R-:W-:Y:S02]  /*3500*/  CS2R R42, SRZ ;  /* 0x00000000002a7805 */ /* 0x000fe4000001ff00 */
[----:B------:R-:W-:Y:S02]  /*3510*/  CS2R R40, SRZ ;  /* 0x0000000000287805 */ /* 0x000fe4000001ff00 */
[----:B------:R-:W-:Y:S02]  /*3520*/  CS2R R38, SRZ ;  /* 0x0000000000267805 */ /* 0x000fe4000001ff00 */
[----:B------:R-:W-:-:S02]  /*3530*/  CS2R R36, SRZ ;  /* 0x0000000000247805 */ /* 0x000fc4000001ff00 */
[----:B------:R-:W-:Y:S01]  /*3540*/  LOP3.LUT P2, RZ, R227, 0x8, RZ, 0xc0, !PT ;  /* 0x00000008e3ff7812 */ /* 0x000fe2000784c0ff */
[----:B------:R-:W-:Y:S01]  /*3550*/  VIADD R221, R221, UR12 ;  /* 0x0000000cdddd7c36 */ /* 0x000fe20008000000 */
[----:B------:R-:W-:Y:S01]  /*3560*/  SEL R249, R249, 0xfffffff0, !P1 ;  /* 0xfffffff0f9f97807 */ /* 0x000fe20004800000 */
[----:B------:R-:W-:Y:S01]  /*3570*/  VIADD R220, R220, UR12 ;  /* 0x0000000cdcdc7c36 */ /* 0x000fe20008000000 */
[----:B------:R-:W-:Y:S01]  /*3580*/  SEL R224, R224, 0xffffffe0, !P0 ;  /* 0xffffffe0e0e07807 */ /* 0x000fe20004000000 */
[----:B------:R-:W-:Y:S01]  /*3590*/  IMAD.IADD R223, R222, 0x1, R225 ;  /* 0x00000001dedf7824 */ /* 0x000fe200078e02e1 */
[----:B------:R-:W-:Y:S02]  /*35a0*/  UIADD3 UR49, UPT, UPT, UR49, 0x80, -UR41 ;  /* 0x0000008031317890 */ /* 0x000fe4000fffe829 */
[----:B------:R-:W-:Y:S01]  /*35b0*/  USHF.L.U32 UR50, UR50, 0x3, URZ ;  /* 0x0000000332327899 */ /* 0x000fe200080006ff */
[----:B------:R-:W1:Y:S01]  /*35c0*/  LDCU UR8, c[0x0][0x440] ;  /* 0x00008800ff0877ac */ /* 0x000e620008000800 */
[----:B------:R-:W1:Y:S01]  /*35d0*/  LDCU UR9, c[0x0][0x3e0] ;  /* 0x00007c00ff0977ac */ /* 0x000e620008000800 */
[----:B------:R-:W1:Y:S01]  /*35e0*/  LDCU UR13, c[0x0][0x45c] ;  /* 0x00008b80ff0d77ac */ /* 0x000e620008000800 */
[----:B--2---:R-:W-:-:S02]  /*35f0*/  USHF.L.U32 UR14, UR14, 0x6, URZ ;  /* 0x000000060e0e7899 */ /* 0x004fc400080006ff */
[----:B---34-:R-:W-:-:S12]  /*3600*/  USHF.L.U32 UR15, UR15, 0x6, URZ ;  /* 0x000000060f0f7899 */ /* 0x018fd800080006ff */
.L_x_48:
[----:B------:R-:W0:Y:S01]  /*3610*/  LDGDEPBAR ;  /* 0x00000000000079af */ /* 0x000e220000000000 */
[----:B------:R-:W-:Y:S01]  /*3620*/  IMAD.IADD R0, R221, 0x1, R225 ;  /* 0x00000001dd007824 */ /* 0x000fe200078e02e1 */
[----:B------:R-:W-:Y:S01]  /*3630*/  UIADD3 UR39, UPT, UPT, UR39, -0x40, URZ ;  /* 0xffffffc027277890 */ /* 0x000fe2000fffe0ff */
[----:B------:R-:W-:Y:S01]  /*3640*/  IMAD.SHL.U32 R2, R227, 0x2, RZ ;  /* 0x00000002e3027824 */ /* 0x000fe200078e00ff */
[----:B------:R-:W-:Y:S01]  /*3650*/  USHF.L.U32 UR12, UR45, 0x7, URZ ;  /* 0x000000072d0c7899 */ /* 0x000fe200080006ff */
[----:B------:R-:W-:Y:S01]  /*3660*/  IMAD.U32 R3, RZ, RZ, UR45 ;  /* 0x0000002dff037e24 */ /* 0x000fe2000f8e00ff */
[----:B------:R-:W-:Y:S01]  /*3670*/  UISETP.GE.AND UP0, UPT, UR39, UR49, UPT ;  /* 0x000000312700728c */ /* 0x000fe2000bf06270 */
[----:B------:R-:W-:Y:S01]  /*3680*/  IMAD.MOV.U32 R228, RZ, RZ, 0x20 ;  /* 0x00000020ffe47424 */ /* 0x000fe200078e00ff */
[----:B------:R-:W-:Y:S01]  /*3690*/  UIADD3 UR12, UPT, UPT, UR12, 0x80, URZ ;  /* 0x000000800c0c7890 */ /* 0x000fe2000fffe0ff */
[----:B-----5:R-:W-:Y:S01]  /*36a0*/  FSETP.NEU.FTZ.AND P5, PT, R246, -INF , PT ;  /* 0xff800000f600780b */ /* 0x020fe20003fbd000 */
[----:B------:R-:W-:Y:S01]  /*36b0*/  IMAD.MOV.U32 R229, RZ, RZ, 0x18 ;  /* 0x00000018ffe57424 */ /* 0x000fe200078e00ff */
[----:B------:R-:W-:Y:S01]  /*36c0*/  FSETP.NEU.FTZ.AND P6, PT, R247, -INF , PT ;  /* 0xff800000f700780b */ /* 0x000fe20003fdd000 */
[----:B------:R-:W-:Y:S01]  /*36d0*/  UISETP.LT.AND UP0, UPT, UR12, UR41, UP0 ;  /* 0x000000290c00728c */ /* 0x000fe20008701270 */
[----:B------:R-:W-:Y:S01]  /*36e0*/  FSETP.NEU.FTZ.AND P3, PT, R244, -INF , PT ;  /* 0xff800000f400780b */ /* 0x000fe20003f7d000 */
[----:B------:R-:W-:Y:S01]  /*36f0*/  UIADD3 UR40, UPT, UPT, UR40, -0x1, URZ ;  /* 0xffffffff28287890 */ /* 0x000fe2000fffe0ff */
[----:B------:R-:W-:Y:S03]  /*3700*/  FSETP.NEU.FTZ.AND P4, PT, R245, -INF , PT ;  /* 0xff800000f500780b */ /* 0x000fe60003f9d000 */
[----:B------:R-:W-:Y:S01]  /*3710*/  PLOP3.LUT P0, PT, PT, PT, UP0, 0x80, 0x8 ;  /* 0x000000000008781c */ /* 0x000fe20003f0f008 */
[----:B------:R-:W-:Y:S01]  /*3720*/  UISETP.GT.AND UP0, UPT, UR40, UR47, UPT ;  /* 0x0000002f2800728c */ /* 0x000fe2000bf04270 */
[----:B------:R-:W-:Y:S04]  /*3730*/  DEPBAR.LE SB0, 0x0 ;  /* 0x000080000000791a */ /* 0x000fe80000000000 */
[----:B------:R-:W-:Y:S07]  /*3740*/  BAR.SYNC.DEFER_BLOCKING 0x0 ;  /* 0x0000000000007b1d */ /* 0x000fee0000010000 */
[----:B------:R-:W-:Y:S04]  /*3750*/  @!P0 LOP3.LUT R2, R2, 0x6, RZ, 0xc0, !PT ;  /* 0x0000000602028812 */ /* 0x000fe800078ec0ff */
[----:B------:R-:W-:Y:S01]  /*3760*/  @!P0 LOP3.LUT R2, R2, 0x1e0, R252, 0xf8, !PT ;  /* 0x000001e002028812 */ /* 0x000fe200078ef8fc */
[----:B------:R-:W-:Y:S08]  /*3770*/  LDSM.16.M88.4 R32, [R221] ;  /* 0x00000000dd20783b */ /* 0x000ff00000000200 */
[----:B------:R-:W2:Y:S08]  /*3780*/  LDSM.16.M88.4 R16, [R222+0x9000] ;  /* 0x00900000de10783b */ /* 0x000eb00000000200 */
[----:B------:R-:W3:Y:S08]  /*3790*/  LDSM.16.M88.4 R28, [R221+0x800] ;  /* 0x00080000dd1c783b */ /* 0x000ef00000000200 */
[----:B------:R-:W4:Y:S08]  /*37a0*/  LDSM.16.M88.4 R132, [R222+0x9400] ;  /* 0x00940000de84783b */ /* 0x000f300000000200 */
[----:B------:R-:W-:Y:S08]  /*37b0*/  LDSM.16.M88.4 R136, [R0] ;  /* 0x000000000088783b */ /* 0x000ff00000000200 */
[----:B------:R-:W1:Y:S01]  /*37c0*/  LDSM.16.M88.4 R140, [R223+0x9000] ;  /* 0x00900000df8c783b */ /* 0x000e620000000200 */
[-C--:B--2---:R-:W-:Y:S07]  /*37d0*/  HMMA.16816.F32 R4, R32, R16.reuse, RZ ;  /* 0x000000102004723c */ /* 0x084fee00000018ff */
[----:B------:R-:W2:Y:S01]  /*37e0*/  LDSM.16.M88.4 R144, [R0+0x800] ;  /* 0x000800000090783b */ /* 0x000ea20000000200 */
[C---:B---3--:R-:W-:Y:S07]  /*37f0*/  HMMA.16816.F32 R8, R28.reuse, R16, RZ ;  /* 0x000000101c08723c */ /* 0x048fee00000018ff */
[----:B------:R-:W3:Y:S01]  /*3800*/  LDSM.16.M88.4 R148, [R223+0x9400] ;  /* 0x00940000df94783b */ /* 0x000ee20000000200 */
[-C--:B------:R-:W-:Y:S07]  /*3810*/  HMMA.16816.F32 R12, R28, R18.reuse, RZ ;  /* 0x000000121c0c723c */ /* 0x080fee00000018ff */
[----:B------:R-:W-:Y:S01]  /*3820*/  LDSM.16.M88.4 R152, [R221+0x1000] ;  /* 0x00100000dd98783b */ /* 0x000fe20000000200 */
[C---:B------:R-:W-:Y:S07]  /*3830*/  HMMA.16816.F32 R16, R32.reuse, R18, RZ ;  /* 0x000000122010723c */ /* 0x040fee00000018ff */
[----:B------:R-:W3:Y:S01]  /*3840*/  LDSM.16.M88.4 R156, [R222+0xb000] ;  /* 0x00b00000de9c783b */ /* 0x000ee20000000200 */
[-C--:B----4-:R-:W-:Y:S07]  /*3850*/  HMMA.16816.F32 R20, R32, R132.reuse, RZ ;  /* 0x000000842014723c */ /* 0x090fee00000018ff */
[----:B------:R-:W4:Y:S01]  /*3860*/  LDSM.16.M88.4 R160, [R221+0x1800] ;  /* 0x00180000dda0783b */ /* 0x000f220000000200 */
[C---:B------:R-:W-:Y:S07]  /*3870*/  HMMA.16816.F32 R24, R28.reuse, R132, RZ ;  /* 0x000000841c18723c */ /* 0x040fee00000018ff */
[----:B------:R-:W4:Y:S01]  /*3880*/  LDSM.16.M88.4 R164, [R222+0xb400] ;  /* 0x00b40000dea4783b */ /* 0x000f220000000200 */
[-C--:B------:R-:W-:Y:S07]  /*3890*/  HMMA.16816.F32 R28, R28, R134.reuse, RZ ;  /* 0x000000861c1c723c */ /* 0x080fee00000018ff */
[----:B------:R-:W-:Y:S01]  /*38a0*/  LDSM.16.M88.4 R168, [R0+0x1800] ;  /* 0x0018000000a8783b */ /* 0x000fe20000000200 */
[----:B------:R-:W-:Y:S07]  /*38b0*/  HMMA.16816.F32 R32, R32, R134, RZ ;  /* 0x000000862020723c */ /* 0x000fee00000018ff */
[----:B------:R-:W-:Y:S01]  /*38c0*/  LDSM.16.M88.4 R132, [R0+0x1000] ;  /* 0x001000000084783b */ /* 0x000fe20000000200 */
[-C--:B-1----:R-:W-:Y:S08]  /*38d0*/  HMMA.16816.F32 R4, R136, R140.reuse, R4 ;  /* 0x0000008c8804723c */ /* 0x082ff00000001804 */
[C---:B--2---:R-:W-:Y:S08]  /*38e0*/  HMMA.16816.F32 R8, R144.reuse, R140, R8 ;  /* 0x0000008c9008723c */ /* 0x044ff00000001808 */
[-C--:B------:R-:W-:Y:S08]  /*38f0*/  HMMA.16816.F32 R12, R144, R142.reuse, R12 ;  /* 0x0000008e900c723c */ /* 0x080ff0000000180c */
[C---:B------:R-:W-:Y:S01]  /*3900*/  HMMA.16816.F32 R16, R136.reuse, R142, R16 ;  /* 0x0000008e8810723c */ /* 0x040fe20000001810 */
[----:B------:R-:W1:Y:S07]  /*3910*/  LDSM.16.M88.4 R140, [R223+0xb000] ;  /* 0x00b00000df8c783b */ /* 0x000e6e0000000200 */
[-C--:B---3--:R-:W-:Y:S08]  /*3920*/  HMMA.16816.F32 R20, R136, R148.reuse, R20 ;  /* 0x000000948814723c */ /* 0x088ff00000001814 */
[C---:B------:R-:W-:Y:S08]  /*3930*/  HMMA.16816.F32 R24, R144.reuse, R148, R24 ;  /* 0x000000949018723c */ /* 0x040ff00000001818 */
[-C--:B------:R-:W-:Y:S01]  /*3940*/  HMMA.16816.F32 R28, R144, R150.reuse, R28 ;  /* 0x00000096901c723c */ /* 0x080fe2000000181c */
[----:B------:R-:W2:Y:S07]  /*3950*/  LDSM.16.M88.4 R144, [R223+0xb400] ;  /* 0x00b40000df90783b */ /* 0x000eae0000000200 */
[----:B------:R-:W-:Y:S01]  /*3960*/  HMMA.16816.F32 R32, R136, R150, R32 ;  /* 0x000000968820723c */ /* 0x000fe20000001820 */
[----:B------:R-:W-:Y:S07]  /*3970*/  LDSM.16.M88.4 R136, [R221+0x2000] ;  /* 0x00200000dd88783b */ /* 0x000fee0000000200 */
[-C--:B------:R-:W-:Y:S01]  /*3980*/  HMMA.16816.F32 R4, R152, R156.reuse, R4 ;  /* 0x0000009c9804723c */ /* 0x080fe20000001804 */
[----:B------:R-:W3:Y:S07]  /*3990*/  LDSM.16.M88.4 R148, [R222+0xd000] ;  /* 0x00d00000de94783b */ /* 0x000eee0000000200 */
[C---:B----4-:R-:W-:Y:S08]  /*39a0*/  HMMA.16816.F32 R8, R160.reuse, R156, R8 ;  /* 0x0000009ca008723c */ /* 0x050ff00000001808 */
[-C--:B------:R-:W-:Y:S08]  /*39b0*/  HMMA.16816.F32 R12, R160, R158.reuse, R12 ;  /* 0x0000009ea00c723c */ /* 0x080ff0000000180c */
[C---:B------:R-:W-:Y:S01]  /*39c0*/  HMMA.16816.F32 R16, R152.reuse, R158, R16 ;  /* 0x0000009e9810723c */ /* 0x040fe20000001810 */
[----:B------:R-:W4:Y:S07]  /*39d0*/  LDSM.16.M88.4 R156, [R221+0x2800] ;  /* 0x00280000dd9c783b */ /* 0x000f2e0000000200 */
[-C--:B------:R-:W-:Y:S08]  /*39e0*/  HMMA.16816.F32 R20, R152, R164.reuse, R20 ;  /* 0x000000a49814723c */ /* 0x080ff00000001814 */
[C---:B------:R-:W-:Y:S08]  /*39f0*/  HMMA.16816.F32 R24, R160.reuse, R164, R24 ;  /* 0x000000a4a018723c */ /* 0x040ff00000001818 */
[-C--:B------:R-:W-:Y:S08]  /*3a00*/  HMMA.16816.F32 R28, R160, R166.reuse, R28 ;  /* 0x000000a6a01c723c */ /* 0x080ff0000000181c */
[----:B------:R-:W-:Y:S01]  /*3a10*/  HMMA.16816.F32 R32, R152, R166, R32 ;  /* 0x000000a69820723c */ /* 0x000fe20000001820 */
[----:B------:R-:W-:Y:S07]  /*3a20*/  LDSM.16.M88.4 R152, [R0+0x2800] ;  /* 0x002800000098783b */ /* 0x000fee0000000200 */
[-C--:B-1----:R-:W-:Y:S08]  /*3a30*/  HMMA.16816.F32 R4, R132, R140.reuse, R4 ;  /* 0x0000008c8404723c */ /* 0x082ff00000001804 */
[C---:B------:R-:W-:Y:S08]  /*3a40*/  HMMA.16816.F32 R8, R168.reuse, R140, R8 ;  /* 0x0000008ca808723c */ /* 0x040ff00000001808 */
[-C--:B------:R-:W-:Y:S08]  /*3a50*/  HMMA.16816.F32 R12, R168, R142.reuse, R12 ;  /* 0x0000008ea80c723c */ /* 0x080ff0000000180c */
[C---:B------:R-:W-:Y:S01]  /*3a60*/  HMMA.16816.F32 R16, R132.reuse, R142, R16 ;  /* 0x0000008e8410723c */ /* 0x040fe20000001810 */
[----:B------:R-:W1:Y:S07]  /*3a70*/  LDSM.16.M88.4 R140, [R222+0xd400] ;  /* 0x00d40000de8c783b */ /* 0x000e6e0000000200 */
[-C--:B--2---:R-:W-:Y:S08]  /*3a80*/  HMMA.16816.F32 R20, R132, R144.reuse, R20 ;  /* 0x000000908414723c */ /* 0x084ff00000001814 */
[C---:B------:R-:W-:Y:S08]  /*3a90*/  HMMA.16816.F32 R24, R168.reuse, R144, R24 ;  /* 0x00000090a818723c */ /* 0x040ff00000001818 */
[-C--:B------:R-:W-:Y:S08]  /*3aa0*/  HMMA.16816.F32 R28, R168, R146.reuse, R28 ;  /* 0x00000092a81c723c */ /* 0x080ff0000000181c */
[----:B------:R-:W-:Y:S01]  /*3ab0*/  HMMA.16816.F32 R32, R132, R146, R32 ;  /* 0x000000928420723c */ /* 0x000fe20000001820 */
[----:B------:R2:W-:Y:S07]  /*3ac0*/  LDSM.16.M88.4 R132, [R0+0x2000] ;  /* 0x002000000084783b */ /* 0x0005ee0000000200 */
[-C--:B---3--:R-:W-:Y:S01]  /*3ad0*/  HMMA.16816.F32 R4, R136, R148.reuse, R4 ;  /* 0x000000948804723c */ /* 0x088fe20000001804 */
[----:B------:R-:W3:Y:S07]  /*3ae0*/  LDSM.16.M88.4 R144, [R223+0xd000] ;  /* 0x00d00000df90783b */ /* 0x000eee0000000200 */
[C---:B----4-:R-:W-:Y:S08]  /*3af0*/  HMMA.16816.F32 R8, R156.reuse, R148, R8 ;  /* 0x000000949c08723c */ /* 0x050ff00000001808 */
[-C--:B------:R-:W-:Y:S08]  /*3b00*/  HMMA.16816.F32 R12, R156, R150.reuse, R12 ;  /* 0x000000969c0c723c */ /* 0x080ff0000000180c */
[C---:B------:R-:W-:Y:S04]  /*3b10*/  HMMA.16816.F32 R16, R136.reuse, R150, R16 ;  /* 0x000000968810723c */ /* 0x040fe80000001810 */
[----:B------:R-:W-:Y:S04]  /*3b20*/  LEA R150, R248, UR4, 0x1 ;  /* 0x00000004f8967c11 */ /* 0x000fe8000f8e08ff */
[-C--:B-1----:R-:W-:Y:S03]  /*3b30*/  HMMA.16816.F32 R20, R136, R140.reuse, R20 ;  /* 0x0000008c8814723c */ /* 0x082fe60000001814 */
[C---:B------:R-:W-:Y:S02]  /*3b40*/  VIADD R148, R150.reuse, 0x13020 ;  /* 0x0001302096947836 */ /* 0x040fe40000000000 */
[----:B--2---:R-:W-:Y:S03]  /*3b50*/  VIADD R0, R150, 0x13000 ;  /* 0x0001300096007836 */ /* 0x004fe60000000000 */
[C---:B------:R-:W-:Y:S04]  /*3b60*/  HMMA.16816.F32 R24, R156.reuse, R140, R24 ;  /* 0x0000008c9c18723c */ /* 0x040fe80000001818 */
[----:B------:R-:W-:Y:S02]  /*3b70*/  @P2 VIADD R148, R0, 0xffffffe0 ;  /* 0xffffffe000942836 */ /* 0x000fe40000000000 */
[----:B------:R-:W-:Y:S01]  /*3b80*/  FMUL.FTZ R140, R246, 1.4426950216293334961 ;  /* 0x3fb8aa3bf68c7820 */ /* 0x000fe20000410000 */
[----:B------:R-:W-:Y:S02]  /*3b90*/  @!P0 IMAD R0, R3, 0x80, R2 ;  /* 0x0000008003008824 */ /* 0x000fe400078e0202 */
[----:B------:R-:W-:Y:S01]  /*3ba0*/  FMUL.FTZ R141, R247, 1.4426950216293334961 ;  /* 0x3fb8aa3bf78d7820 */ /* 0x000fe20000410000 */
[-C--:B------:R-:W-:Y:S03]  /*3bb0*/  HMMA.16816.F32 R28, R156, R142.reuse, R28 ;  /* 0x0000008e9c1c723c */ /* 0x080fe6000000181c */
[----:B------:R-:W-:Y:S01]  /*3bc0*/  FSEL R140, R140, RZ, P5 ;  /* 0x000000ff8c8c7208 */ /* 0x000fe20002800000 */
[C---:B------:R-:W-:Y:S01]  /*3bd0*/  @!P0 VIADD R149, R0.reuse, 0x1 ;  /* 0x0000000100958836 */ /* 0x040fe20000000000 */
[----:B------:R-:W-:Y:S01]  /*3be0*/  FSEL R141, R141, RZ, P6 ;  /* 0x000000ff8d8d7208 */ /* 0x000fe20003000000 */
[----:B------:R-:W-:Y:S02]  /*3bf0*/  @!P0 VIADD R151, R0, 0x9 ;  /* 0x0000000900978836 */ /* 0x000fe40000000000 */
[----:B------:R-:W-:Y:S01]  /*3c00*/  FMUL.FTZ R2, R244, 1.4426950216293334961 ;  /* 0x3fb8aa3bf4027820 */ /* 0x000fe20000410000 */
[----:B------:R-:W-:Y:S01]  /*3c10*/  HMMA.16816.F32 R32, R136, R142, R32 ;  /* 0x0000008e8820723c */ /* 0x000fe20000001820 */
[----:B------:R-:W1:Y:S03]  /*3c20*/  LDSM.16.M88.4 R136, [R223+0xd400] ;  /* 0x00d40000df88783b */ /* 0x000e660000000200 */
[----:B------:R-:W-:Y:S01]  /*3c30*/  @!P0 VIMNMX R143, PT, PT, R231, UR41, PT ;  /* 0x00000029e78f8c48 */ /* 0x000fe2000bfe0100 */
[----:B------:R-:W-:Y:S01]  /*3c40*/  FMUL.FTZ R3, R245, 1.4426950216293334961 ;  /* 0x3fb8aa3bf5037820 */ /* 0x000fe20000410000 */
[----:B------:R-:W-:Y:S02]  /*3c50*/  FSEL R2, R2, RZ, P3 ;  /* 0x000000ff02027208 */ /* 0x000fe40001800000 */
[-C--:B---3--:R-:W-:Y:S05]  /*3c60*/  HMMA.16816.F32 R4, R132, R144.reuse, R4 ;  /* 0x000000908404723c */ /* 0x088fea0000001804 */
[----:B------:R-:W-:Y:S03]  /*3c70*/  FSEL R3, R3, RZ, P4 ;  /* 0x000000ff03037208 */ /* 0x000fe60002000000 */
[C---:B------:R-:W-:Y:S04]  /*3c80*/  HMMA.16816.F32 R8, R152.reuse, R144, R8 ;  /* 0x000000909808723c */ /* 0x040fe80000001808 */
[C---:B------:R-:W-:Y:S01]  /*3c90*/  @!P0 VIADDMNMX R145, R231.reuse, -R228, UR41, PT ;  /* 0x00000029e7918e46 */ /* 0x040fe2000b8009e4 */
[----:B------:R-:W-:Y:S01]  /*3ca0*/  IMAD.MOV.U32 R228, RZ, RZ, 0x8 ;  /* 0x00000008ffe47424 */ /* 0x000fe200078e00ff */
[----:B------:R-:W-:Y:S02]  /*3cb0*/  @!P0 VIADDMNMX R144, R231, -R229, UR41, PT ;  /* 0x00000029e7908e46 */ /* 0x000fe4000b8009e5 */
[-C--:B------:R-:W-:Y:S03]  /*3cc0*/  HMMA.16816.F32 R12, R152, R146.reuse, R12 ;  /* 0x00000092980c723c */ /* 0x080fe6000000180c */
[-C--:B------:R-:W-:Y:S02]  /*3cd0*/  @!P0 ISETP.GE.AND P5, PT, R0, R145.reuse, PT ;  /* 0x000000910000820c */ /* 0x080fe40003fa6270 */
[----:B------:R-:W-:Y:S02]  /*3ce0*/  @!P0 ISETP.GE.AND P3, PT, R149, R145, PT ;  /* 0x000000919500820c */ /* 0x000fe40003f66270 */
[----:B------:R-:W-:Y:S01]  /*3cf0*/  @!P0 FSEL R4, R4, -INF , !P5 ;  /* 0xff80000004048808 */ /* 0x000fe20006800000 */
[C---:B------:R-:W-:Y:S04]  /*3d00*/  HMMA.16816.F32 R16, R132.reuse, R146, R16 ;  /* 0x000000928410723c */ /* 0x040fe80000001810 */
[--C-:B------:R-:W-:Y:S01]  /*3d10*/  FFMA.FTZ R4, R4, UR13, -R141.reuse ;  /* 0x0000000d04047c23 */ /* 0x100fe2000801088d */
[----:B------:R-:W-:Y:S02]  /*3d20*/  @!P0 VIADDMNMX R142, R231, R228, UR41, PT ;  /* 0x00000029e78e8e46 */ /* 0x000fe4000b8001e4 */
[CC--:B------:R-:W-:Y:S01]  /*3d30*/  @!P0 ISETP.GE.AND P6, PT, R0.reuse, R144.reuse, PT ;  /* 0x000000900000820c */ /* 0x0c0fe20003fc6270 */
[----:B------:R2:W-:Y:S01]  /*3d40*/  MUFU.EX2 R162, R4 ;  /* 0x0000000400a27308 */ /* 0x0005e20000000800 */
[-C--:B-1----:R-:W-:Y:S03]  /*3d50*/  HMMA.16816.F32 R20, R132, R136.reuse, R20 ;  /* 0x000000888414723c */ /* 0x082fe60000001814 */
[C---:B------:R-:W-:Y:S02]  /*3d60*/  @!P0 ISETP.GE.AND P4, PT, R149.reuse, R144, PT ;  /* 0x000000909500820c */ /* 0x040fe40003f86270 */
[-C--:B------:R-:W-:Y:S02]  /*3d70*/  @!P0 ISETP.GE.AND P5, PT, R149, R143.reuse, PT ;  /* 0x0000008f9500820c */ /* 0x080fe40003fa6270 */
[----:B------:R-:W-:Y:S01]  /*3d80*/  @!P0 FSEL R5, R5, -INF , !P3 ;  /* 0xff80000005058808 */ /* 0x000fe20005800000 */
[C---:B------:R-:W-:Y:S04]  /*3d90*/  HMMA.16816.F32 R24, R152.reuse, R136, R24 ;  /* 0x000000889818723c */ /* 0x040fe80000001818 */
[-C--:B------:R-:W-:Y:S01]  /*3da0*/  @!P0 ISETP.GE.AND P3, PT, R149, R142.reuse, PT ;  /* 0x0000008e9500820c */ /* 0x080fe20003f66270 */
[----:B------:R-:W-:Y:S01]  /*3db0*/  @!P0 VIADD R149, R0, 0x8 ;  /* 0x0000000800958836 */ /* 0x000fe20000000000 */
[----:B------:R-:W-:Y:S01]  /*3dc0*/  @!P0 FSEL R6, R6, -INF , !P6 ;  /* 0xff80000006068808 */ /* 0x000fe20007000000 */
[----:B--2---:R-:W-:Y:S01]  /*3dd0*/  @!P0 VIADD R4, R0, 0x10 ;  /* 0x0000001000048836 */ /* 0x004fe20000000000 */
[-C--:B------:R-:W-:Y:S03]  /*3de0*/  HMMA.16816.F32 R28, R152, R138.reuse, R28 ;  /* 0x0000008a981c723c */ /* 0x080fe6000000181c */
[----:B------:R-:W-:Y:S01]  /*3df0*/  @!P0 FSEL R7, R7, -INF , !P4 ;  /* 0xff80000007078808 */ /* 0x000fe20006000000 */
[--C-:B------:R-:W-:Y:S01]  /*3e00*/  FFMA.FTZ R6, R6, UR13, -R140.reuse ;  /* 0x0000000d06067c23 */ /* 0x100fe2000801088c */
[----:B------:R-:W-:Y:S01]  /*3e10*/  @!P0 FSEL R9, R9, -INF , !P5 ;  /* 0xff80000009098808 */ /* 0x000fe20006800000 */
[----:B------:R-:W-:Y:S01]  /*3e20*/  FFMA.FTZ R5, R5, UR13, -R141 ;  /* 0x0000000d05057c23 */ /* 0x000fe2000801088d */
[CC--:B------:R-:W-:Y:S01]  /*3e30*/  @!P0 ISETP.GE.AND P6, PT, R0.reuse, R143.reuse, PT ;  /* 0x0000008f0000820c */ /* 0x0c0fe20003fc6270 */
[----:B------:R-:W-:Y:S01]  /*3e40*/  HMMA.16816.F32 R32, R132, R138, R32 ;  /* 0x0000008a8420723c */ /* 0x000fe20000001820 */
[----:B------:R-:W-:Y:S03]  /*3e50*/  MUFU.EX2 R167, R6 ;  /* 0x0000000600a77308 */ /* 0x000fe60000000800 */
[-C--:B------:R-:W-:Y:S01]  /*3e60*/  @!P0 ISETP.GE.AND P4, PT, R0, R142.reuse, PT ;  /* 0x0000008e0000820c */ /* 0x080fe20003f86270 */
[----:B------:R-:W-:Y:S01]  /*3e70*/  FFMA.FTZ R7, R7, UR13, -R140 ;  /* 0x0000000d07077c23 */ /* 0x000fe2000801088c */
[-C--:B------:R-:W-:Y:S05]  /*3e80*/  @!P0 ISETP.GE.AND P5, PT, R151, R143.reuse, PT ;  /* 0x0000008f9700820c */ /* 0x080fea0003fa6270 */
[----:B------:R-:W-:Y:S01]  /*3e90*/  MUFU.EX2 R159, R5 ;  /* 0x00000005009f7308 */ /* 0x000fe20000000800 */
[----:B------:R-:W-:Y:S01]  /*3ea0*/  @!P0 FSEL R8, R8, -INF , !P6 ;  /* 0xff80000008088808 */ /* 0x000fe20007000000 */
[--C-:B------:R-:W-:Y:S01]  /*3eb0*/  FFMA.FTZ R9, R9, UR13, -R3.reuse ;  /* 0x0000000d09097c23 */ /* 0x100fe20008010803 */
[----:B------:R-:W-:Y:S07]  /*3ec0*/  @!P0 FSEL R10, R10, -INF , !P4 ;  /* 0xff8000000a0a8808 */ /* 0x000fee0006000000 */
[----:B------:R-:W1:Y:S01]  /*3ed0*/  MUFU.EX2 R168, R7 ;  /* 0x0000000700a87308 */ /* 0x000e620000000800 */
[----:B------:R-:W-:Y:S01]  /*3ee0*/  @!P0 FSEL R13, R13, -INF , !P5 ;  /* 0xff8000000d0d8808 */ /* 0x000fe20006800000 */
[--C-:B------:R-:W-:Y:S01]  /*3ef0*/  FFMA.FTZ R8, R8, UR13, -R3.reuse ;  /* 0x0000000d08087c23 */ /* 0x100fe20008010803 */
[C---:B------:R-:W-:Y:S01]  /*3f00*/  @!P0 ISETP.GE.AND P6, PT, R149.reuse, R143, PT ;  /* 0x0000008f9500820c */ /* 0x040fe20003fc6270 */
[--C-:B------:R-:W-:Y:S01]  /*3f10*/  FFMA.FTZ R10, R10, UR13, -R2.reuse ;  /* 0x0000000d0a0a7c23 */ /* 0x100fe20008010802 */
[-C--:B------:R-:W-:Y:S01]  /*3f20*/  @!P0 ISETP.GE.AND P4, PT, R149, R142.reuse, PT ;  /* 0x0000008e9500820c */ /* 0x080fe20003f86270 */
[--C-:B------:R-:W-:Y:S01]  /*3f30*/  FFMA.FTZ R13, R13, UR13, -R3.reuse ;  /* 0x0000000d0d0d7c23 */ /* 0x100fe20008010803 */
[----:B------:R-:W-:Y:S03]  /*3f40*/  @!P0 ISETP.GE.AND P5, PT, R151, R142, PT ;  /* 0x0000008e9700820c */ /* 0x000fe60003fa6270 */
[----:B------:R-:W-:Y:S01]  /*3f50*/  MUFU.EX2 R164, R8 ;  /* 0x0000000800a47308 */ /* 0x000fe20000000800 */
[----:B------:R-:W-:Y:S02]  /*3f60*/  @!P0 FSEL R11, R11, -INF , !P3 ;  /* 0xff8000000b0b8808 */ /* 0x000fe40005800000 */
[----:B------:R-:W-:Y:S07]  /*3f70*/  @!P0 FSEL R12, R12, -INF , !P6 ;  /* 0xff8000000c0c8808 */ /* 0x000fee0007000000 */
[----:B------:R-:W2:Y:S01]  /*3f80*/  MUFU.EX2 R166, R9 ;  /* 0x0000000900a67308 */ /* 0x000ea20000000800 */
[----:B------:R-:W-:Y:S01]  /*3f90*/  @!P0 FSEL R14, R14, -INF , !P4 ;  /* 0xff8000000e0e8808 */ /* 0x000fe20006000000 */
[--C-:B------:R-:W-:Y:S01]  /*3fa0*/  FFMA.FTZ R11, R11, UR13, -R2.reuse ;  /* 0x0000000d0b0b7c23 */ /* 0x100fe20008010802 */
[----:B------:R-:W-:Y:S01]  /*3fb0*/  @!P0 FSEL R15, R15, -INF , !P5 ;  /* 0xff8000000f0f8808 */ /* 0x000fe20006800000 */
[----:B------:R-:W-:Y:S01]  /*3fc0*/  FFMA.FTZ R12, R12, UR13, -R3 ;  /* 0x0000000d0c0c7c23 */ /* 0x000fe20008010803 */
[CC--:B------:R-:W-:Y:S05]  /*3fd0*/  @!P0 ISETP.GE.AND P3, PT, R149.reuse, R145.reuse, PT ;  /* 0x000000919500820c */ /* 0x0c0fea0003f66270 */
[----:B------:R-:W-:Y:S01]  /*3fe0*/  MUFU.EX2 R170, R10 ;  /* 0x0000000a00aa7308 */ /* 0x000fe20000000800 */
[-C--:B------:R-:W-:Y:S01]  /*3ff0*/  @!P0 ISETP.GE.AND P6, PT, R149, R144.reuse, PT ;  /* 0x000000909500820c */ /* 0x080fe20003fc6270 */
[--C-:B------:R-:W-:Y:S01]  /*4000*/  FFMA.FTZ R14, R14, UR13, -R2.reuse ;  /* 0x0000000d0e0e7c23 */ /* 0x100fe20008010802 */
[CC--:B------:R-:W-:Y:S07]  /*4010*/  @!P0 ISETP.GE.AND P4, PT, R151.reuse, R145.reuse, PT ;  /* 0x000000919700820c */ /* 0x0c0fee0003f86270 */
[----:B------:R-:W-:Y:S01]  /*4020*/  MUFU.EX2 R169, R11 ;  /* 0x0000000b00a97308 */ /* 0x000fe20000000800 */
[-C--:B------:R-:W-:Y:S01]  /*4030*/  @!P0 ISETP.GE.AND P5, PT, R151, R144.reuse, PT ;  /* 0x000000909700820c */ /* 0x080fe20003fa6270 */
[----:B------:R-:W-:Y:S01]  /*4040*/  FFMA.FTZ R15, R15, UR13, -R2 ;  /* 0x0000000d0f0f7c23 */ /* 0x000fe20008010802 */
[----:B------:R-:W-:Y:S07]  /*4050*/  @!P0 FSEL R16, R16, -INF , !P3 ;  /* 0xff80000010108808 */ /* 0x000fee0005800000 */
[----:B------:R-:W-:Y:S01]  /*4060*/  MUFU.EX2 R161, R12 ;  /* 0x0000000c00a17308 */ /* 0x000fe20000000800 */
[----:B------:R-:W-:Y:S02]  /*4070*/  @!P0 FSEL R17, R17, -INF , !P4 ;  /* 0xff80000011118808 */ /* 0x000fe40006000000 */
[----:B------:R-:W-:Y:S01]  /*4080*/  @!P0 FSEL R18, R18, -INF , !P6 ;  /* 0xff80000012128808 */ /* 0x000fe20007000000 */
[--C-:B------:R-:W-:Y:S01]  /*4090*/  FFMA.FTZ R16, R16, UR13, -R141.reuse ;  /* 0x0000000d10107c23 */ /* 0x100fe2000801088d */
[----:B------:R-:W-:Y:S01]  /*40a0*/  @!P0 FSEL R19, R19, -INF , !P5 ;  /* 0xff80000013138808 */ /* 0x000fe20006800000 */
[--C-:B------:R-:W-:Y:S01]  /*40b0*/  FFMA.FTZ R17, R17, UR13, -R141.reuse ;  /* 0x0000000d11117c23 */ /* 0x100fe2000801088d */
[C---:B------:R-:W-:Y:S03]  /*40c0*/  @!P0 ISETP.GE.AND P3, PT, R4.reuse, R145, PT ;  /* 0x000000910400820c */ /* 0x040fe60003f66270 */
[----:B------:R-:W-:Y:S01]  /*40d0*/  MUFU.EX2 R242, R16 ;  /* 0x0000001000f27308 */ /* 0x000fe20000000800 */
[----:B------:R-:W-:Y:S01]  /*40e0*/  @!P0 ISETP.GE.AND P4, PT, R4, R144, PT ;  /* 0x000000900400820c */ /* 0x000fe20003f86270 */
[--C-:B------:R-:W-:Y:S01]  /*40f0*/  FFMA.FTZ R18, R18, UR13, -R140.reuse ;  /* 0x0000000d12127c23 */ /* 0x100fe2000801088c */
[C---:B------:R-:W-:Y:S07]  /*4100*/  @!P0 ISETP.GE.AND P6, PT, R4.reuse, R143, PT ;  /* 0x0000008f0400820c */ /* 0x040fee0003fc6270 */
[----:B------:R-:W-:Y:S01]  /*4110*/  MUFU.EX2 R241, R17 ;  /* 0x0000001100f17308 */ /* 0x000fe20000000800 */
[----:B------:R-:W-:Y:S01]  /*4120*/  @!P0 ISETP.GE.AND P5, PT, R4, R142, PT ;  /* 0x0000008e0400820c */ /* 0x000fe20003fa6270 */
[----:B------:R-:W-:Y:S01]  /*4130*/  @!P0 VIADD R4, R0, 0x11 ;  /* 0x0000001100048836 */ /* 0x000fe20000000000 */
[----:B------:R-:W-:Y:S01]  /*4140*/  @!P0 FSEL R20, R20, -INF , !P3 ;  /* 0xff80000014148808 */ /* 0x000fe20005800000 */
[--C-:B------:R-:W-:Y:S01]  /*4150*/  FFMA.FTZ R19, R19, UR13, -R140.reuse ;  /* 0x0000000d13137c23 */ /* 0x100fe2000801088c */
[----:B------:R-:W-:Y:S05]  /*4160*/  @!P0 FSEL R22, R22, -INF , !P4 ;  /* 0xff80000016168808 */ /* 0x000fea0006000000 */
[----:B------:R-:W-:Y:S01]  /*4170*/  MUFU.EX2 R151, R18 ;  /* 0x0000001200977308 */ /* 0x000fe20000000800 */
[----:B------:R-:W-:Y:S01]  /*4180*/  @!P0 ISETP.GE.AND P3, PT, R4, R145, PT ;  /* 0x000000910400820c */ /* 0x000fe20003f66270 */
[--C-:B------:R-:W-:Y:S01]  /*4190*/  FFMA.FTZ R20, R20, UR13, -R141.reuse ;  /* 0x0000000d14147c23 */ /* 0x100fe2000801088d */
[-C--:B------:R-:W-:Y:S07]  /*41a0*/  @!P0 ISETP.GE.AND P4, PT, R4, R143.reuse, PT ;  /* 0x0000008f0400820c */ /* 0x080fee0003f86270 */
[----:B------:R-:W-:Y:S01]  /*41b0*/  MUFU.EX2 R149, R19 ;  /* 0x0000001300957308 */ /* 0x000fe20000000800 */
[----:B------:R-:W-:Y:S01]  /*41c0*/  @!P0 FSEL R21, R21, -INF , !P3 ;  /* 0xff80000015158808 */ /* 0x000fe20005800000 */
[--C-:B------:R-:W-:Y:S01]  /*41d0*/  FFMA.FTZ R22, R22, UR13, -R140.reuse ;  /* 0x0000000d16167c23 */ /* 0x100fe2000801088c */
[----:B------:R-:W-:Y:S07]  /*41e0*/  @!P0 ISETP.GE.AND P3, PT, R4, R144, PT ;  /* 0x000000900400820c */ /* 0x000fee0003f66270 */
[----:B------:R-:W3:Y:S01]  /*41f0*/  MUFU.EX2 R160, R13 ;  /* 0x0000000d00a07308 */ /* 0x000ee20000000800 */
[----:B------:R-:W-:Y:S01]  /*4200*/  @!P0 FSEL R24, R24, -INF , !P6 ;  /* 0xff80000018188808 */ /* 0x000fe20007000000 */
[----:B------:R-:W-:Y:S01]  /*4210*/  FFMA.FTZ R21, R21, UR13, -R141 ;  /* 0x0000000d15157c23 */ /* 0x000fe2000801088d */
[----:B------:R-:W-:Y:S07]  /*4220*/  @!P0 FSEL R23, R23, -INF , !P3 ;  /* 0xff80000017178808 */ /* 0x000fee0005800000 */
[----:B------:R-:W-:Y:S01]  /*4230*/  MUFU.EX2 R165, R14 ;  /* 0x0000000e00a57308 */ /* 0x000fe20000000800 */
[----:B------:R-:W-:Y:S01]  /*4240*/  @!P0 ISETP.GE.AND P3, PT, R4, R142, PT ;  /* 0x0000008e0400820c */ /* 0x000fe20003f66270 */
[C---:B------:R-:W-:Y:S01]  /*4250*/  @!P0 VIADD R4, R0.reuse, 0x18 ;  /* 0x0000001800048836 */ /* 0x040fe20000000000 */
[----:B------:R-:W-:Y:S01]  /*4260*/  @!P0 FSEL R25, R25, -INF , !P4 ;  /* 0xff80000019198808 */ /* 0x000fe20006000000 */
[----:B------:R-:W-:Y:S01]  /*4270*/  @!P0 VIADD R0, R0, 0x19 ;  /* 0x0000001900008836 */ /* 0x000fe20000000000 */
[----:B------:R-:W-:Y:S01]  /*4280*/  @!P0 FSEL R26, R26, -INF , !P5 ;  /* 0xff8000001a1a8808 */ /* 0x000fe20006800000 */
[--C-:B------:R-:W-:Y:S01]  /*4290*/  FFMA.FTZ R24, R24, UR13, -R3.reuse ;  /* 0x0000000d18187c23 */ /* 0x100fe20008010803 */
[-C--:B------:R-:W-:Y:S01]  /*42a0*/  @!P0 ISETP.GE.AND P6, PT, R4, R143.reuse, PT ;  /* 0x0000008f0400820c */ /* 0x080fe20003fc6270 */
[--C-:B------:R-:W-:Y:S01]  /*42b0*/  FFMA.FTZ R25, R25, UR13, -R3.reuse ;  /* 0x0000000d19197c23 */ /* 0x100fe20008010803 */
[----:B------:R-:W-:Y:S01]  /*42c0*/  @!P0 ISETP.GE.AND P4, PT, R0, R143, PT ;  /* 0x0000008f0000820c */ /* 0x000fe20003f86270 */
[----:B------:R-:W4:Y:S01]  /*42d0*/  MUFU.EX2 R163, R15 ;  /* 0x0000000f00a37308 */ /* 0x000f220000000800 */
[----:B------:R-:W-:Y:S01]  /*42e0*/  @!P0 FSEL R28, R28, -INF , !P6 ;  /* 0xff8000001c1c8808 */ /* 0x000fe20007000000 */
[----:B------:R-:W-:Y:S01]  /*42f0*/  FFMA.FTZ R23, R23, UR13, -R140 ;  /* 0x0000000d17177c23 */ /* 0x000fe2000801088c */
[----:B------:R-:W-:Y:S01]  /*4300*/  @!P0 FSEL R29, R29, -INF , !P4 ;  /* 0xff8000001d1d8808 */ /* 0x000fe20006000000 */
[--C-:B------:R-:W-:Y:S01]  /*4310*/  FFMA.FTZ R26, R26, UR13, -R2.reuse ;  /* 0x0000000d1a1a7c23 */ /* 0x100fe20008010802 */
[----:B------:R-:W-:Y:S01]  /*4320*/  @!P0 ISETP.GE.AND P5, PT, R4, R145, PT ;  /* 0x000000910400820c */ /* 0x000fe20003fa6270 */
[--C-:B------:R-:W-:Y:S01]  /*4330*/  FFMA.FTZ R28, R28, UR13, -R3.reuse ;  /* 0x0000000d1c1c7c23 */ /* 0x100fe20008010803 */
[C---:B------:R-:W-:Y:S01]  /*4340*/  @!P0 ISETP.GE.AND P6, PT, R4.reuse, R144, PT ;  /* 0x000000900400820c */ /* 0x040fe20003fc6270 */
[----:B------:R-:W-:Y:S01]  /*4350*/  FFMA.FTZ R3, R29, UR13, -R3 ;  /* 0x0000000d1d037c23 */ /* 0x000fe20008010803 */
[----:B------:R-:W-:Y:S01]  /*4360*/  @!P0 ISETP.GE.AND P4, PT, R4, R142, PT ;  /* 0x0000008e0400820c */ /* 0x000fe20003f86270 */
[----:B------:R-:W-:Y:S01]  /*4370*/  MUFU.EX2 R229, R20 ;  /* 0x0000001400e57308 */ /* 0x000fe20000000800 */
[----:B-1----:R-:W-:Y:S02]  /*4380*/  F2FP.F16.F32.PACK_AB R4, R168, R167 ;  /* 0x000000a7a804723e */ /* 0x002fe400000000ff */
[----:B------:R-:W-:Y:S07]  /*4390*/  @!P0 FSEL R27, R27, -INF , !P3 ;  /* 0xff8000001b1b8808 */ /* 0x000fee0005800000 */
[----:B------:R-:W-:Y:S01]  /*43a0*/  MUFU.EX2 R240, R21 ;  /* 0x0000001500f07308 */ /* 0x000fe20000000800 */
[----:B------:R-:W-:Y:S01]  /*43b0*/  @!P0 ISETP.GE.AND P3, PT, R0, R145, PT ;  /* 0x000000910000820c */ /* 0x000fe20003f66270 */
[----:B------:R1:W-:Y:S01]  /*43c0*/  STS [R150+0x13400], R4 ;  /* 0x0134000496007388 */ /* 0x0003e20000000800 */
[----:B------:R-:W-:Y:S07]  /*43d0*/  F2FP.F16.F32.PACK_AB R5, R159, R162 ;  /* 0x000000a29f05723e */ /* 0x000fee00000000ff */
[----:B------:R3:W-:Y:S01]  /*43e0*/  MUFU.EX2 R145, R3 ;  /* 0x0000000300917308 */ /* 0x0007e20000000800 */
[----:B------:R-:W-:Y:S01]  /*43f0*/  @!P0 FSEL R33, R33, -INF , !P3 ;  /* 0xff80000021218808 */ /* 0x000fe20005800000 */
[----:B------:R-:W-:Y:S01]  /*4400*/  FFMA.FTZ R27, R27, UR13, -R2 ;  /* 0x0000000d1b1b7c23 */ /* 0x000fe20008010802 */
[----:B------:R-:W-:Y:S01]  /*4410*/  @!P0 FSEL R32, R32, -INF , !P5 ;  /* 0xff80000020208808 */ /* 0x000fe20006800000 */
[----:B------:R1:W-:Y:S01]  /*4420*/  STS [R150+0x13000], R5 ;  /* 0x0130000596007388 */ /* 0x0003e20000000800 */
[C---:B------:R-:W-:Y:S05]  /*4430*/  @!P0 ISETP.GE.AND P5, PT, R0.reuse, R144, PT ;  /* 0x000000900000820c */ /* 0x040fea0003fa6270 */
[----:B------:R-:W-:Y:S01]  /*4440*/  MUFU.EX2 R146, R22 ;  /* 0x0000001600927308 */ /* 0x000fe20000000800 */
[----:B------:R-:W-:Y:S01]  /*4450*/  @!P0 ISETP.GE.AND P3, PT, R0, R142, PT ;  /* 0x0000008e0000820c */ /* 0x000fe20003f66270 */
[----:B------:R-:W-:Y:S01]  /*4460*/  IMAD.IADD R0, R249, 0x1, R150 ;  /* 0x00000001f9007824 */ /* 0x000fe200078e0296 */
[----:B--2---:R-:W-:Y:S01]  /*4470*/  F2FP.F16.F32.PACK_AB R6, R166, R164 ;  /* 0x000000a4a606723e */ /* 0x004fe200000000ff */
[--C-:B------:R-:W-:Y:S01]  /*4480*/  FFMA.FTZ R32, R32, UR13, -R141.reuse ;  /* 0x0000000d20207c23 */ /* 0x100fe2000801088d */
[----:B------:R-:W-:Y:S01]  /*4490*/  @!P0 FSEL R34, R34, -INF , !P6 ;  /* 0xff80000022228808 */ /* 0x000fe20007000000 */
[----:B------:R-:W-:Y:S01]  /*44a0*/  FFMA.FTZ R141, R33, UR13, -R141 ;  /* 0x0000000d218d7c23 */ /* 0x000fe2000801088d */
[----:B------:R-:W-:Y:S03]  /*44b0*/  @!P0 FSEL R30, R30, -INF , !P4 ;  /* 0xff8000001e1e8808 */ /* 0x000fe60006000000 */
[----:B------:R-:W-:Y:S01]  /*44c0*/  MUFU.EX2 R147, R23 ;  /* 0x0000001700937308 */ /* 0x000fe20000000800 */
[----:B---3--:R-:W-:Y:S01]  /*44d0*/  F2FP.F16.F32.PACK_AB R3, R160, R161 ;  /* 0x000000a1a003723e */ /* 0x008fe200000000ff */
[----:B------:R-:W-:Y:S01]  /*44e0*/  FFMA.FTZ R34, R34, UR13, -R140 ;  /* 0x0000000d22227c23 */ /* 0x000fe2000801088c */
[----:B------:R-:W-:Y:S01]  /*44f0*/  @!P0 FSEL R35, R35, -INF , !P5 ;  /* 0xff80000023238808 */ /* 0x000fe20006800000 */
[----:B------:R-:W-:Y:S01]  /*4500*/  FFMA.FTZ R30, R30, UR13, -R2 ;  /* 0x0000000d1e1e7c23 */ /* 0x000fe20008010802 */
[----:B------:R-:W-:Y:S05]  /*4510*/  @!P0 FSEL R31, R31, -INF , !P3 ;  /* 0xff8000001f1f8808 */ /* 0x000fea0005800000 */
[----:B------:R-:W-:Y:S01]  /*4520*/  MUFU.EX2 R228, R32 ;  /* 0x0000002000e47308 */ /* 0x000fe20000000800 */
[----:B----4-:R-:W-:Y:S01]  /*4530*/  F2FP.F16.F32.PACK_AB R7, R163, R165 ;  /* 0x000000a5a307723e */ /* 0x010fe200000000ff */
[----:B------:R-:W-:Y:S01]  /*4540*/  FFMA.FTZ R140, R35, UR13, -R140 ;  /* 0x0000000d238c7c23 */ /* 0x000fe2000801088c */
[----:B-1----:R-:W-:Y:S01]  /*4550*/  F2FP.F16.F32.PACK_AB R4, R241, R242 ;  /* 0x000000f2f104723e */ /* 0x002fe200000000ff */
[----:B------:R-:W-:Y:S06]  /*4560*/  FFMA.FTZ R2, R31, UR13, -R2 ;  /* 0x0000000d1f027c23 */ /* 0x000fec0008010802 */
[----:B------:R-:W-:Y:S01]  /*4570*/  MUFU.EX2 R144, R34 ;  /* 0x0000002200907308 */ /* 0x000fe20000000800 */
[----:B------:R1:W-:Y:S01]  /*4580*/  STS [R0+0x13000], R4 ;  /* 0x0130000400007388 */ /* 0x0003e20000000800 */
[----:B------:R-:W-:Y:S08]  /*4590*/  F2FP.F16.F32.PACK_AB R5, R169, R170 ;  /* 0x000000aaa905723e */ /* 0x000ff000000000ff */
[----:B------:R-:W-:Y:S10]  /*45a0*/  MUFU.EX2 R171, R141 ;  /* 0x0000008d00ab7308 */ /* 0x000ff40000000800 */
[----:B------:R-:W-:Y:S10]  /*45b0*/  MUFU.EX2 R153, R2 ;  /* 0x0000000200997308 */ /* 0x000ff40000000800 */
[----:B------:R-:W2:Y:S10]  /*45c0*/  MUFU.EX2 R143, R140 ;  /* 0x0000008c008f7308 */ /* 0x000eb40000000800 */
[----:B------:R-:W-:Y:S10]  /*45d0*/  MUFU.EX2 R156, R24 ;  /* 0x00000018009c7308 */ /* 0x000ff40000000800 */
[----:B------:R-:W3:Y:S10]  /*45e0*/  MUFU.EX2 R155, R25 ;  /* 0x00000019009b7308 */ /* 0x000ef40000000800 */
[----:B------:R-:W-:Y:S01]  /*45f0*/  MUFU.EX2 R158, R26 ;  /* 0x0000001a009e7308 */ /* 0x000fe20000000800 */
[----:B--2---:R-:W-:Y:S02]  /*4600*/  F2FP.F16.F32.PACK_AB R2, R143, R144 ;  /* 0x000000908f02723e */ /* 0x004fe400000000ff */
[----:B-1----:R-:W-:Y:S07]  /*4610*/  F2FP.F16.F32.PACK_AB R4, R149, R151 ;  /* 0x000000979504723e */ /* 0x002fee00000000ff */
[----:B------:R-:W1:Y:S01]  /*4620*/  MUFU.EX2 R157, R27 ;  /* 0x0000001b009d7308 */ /* 0x000e620000000800 */
[----:B------:R2:W-:Y:S09]  /*4630*/  STS [R0+0x13400], R4 ;  /* 0x0134000400007388 */ /* 0x0005f20000000800 */
[----:B------:R-:W4:Y:S01]  /*4640*/  MUFU.EX2 R152, R28 ;  /* 0x0000001c00987308 */ /* 0x000f220000000800 */
[----:B------:R3:W-:Y:S09]  /*4650*/  STS [R150+0x14000], R6 ;  /* 0x0140000696007388 */ /* 0x0007f20000000800 */
[----:B------:R-:W4:Y:S01]  /*4660*/  MUFU.EX2 R154, R30 ;  /* 0x0000001e009a7308 */ /* 0x000f220000000800 */
[----:B------:R1:W-:Y:S04]  /*4670*/  STS [R150+0x14400], R5 ;  /* 0x0144000596007388 */ /* 0x0003e80000000800 */
[----:B------:R4:W-:Y:S04]  /*4680*/  STS [R0+0x14000], R3 ;  /* 0x0140000300007388 */ /* 0x0009e80000000800 */
[----:B------:R4:W-:Y:S01]  /*4690*/  STS [R0+0x14400], R7 ;  /* 0x0144000700007388 */ /* 0x0009e20000000800 */
[----:B--2---:R-:W-:Y:S02]  /*46a0*/  F2FP.F16.F32.PACK_AB R4, R171, R228 ;  /* 0x000000e4ab04723e */ /* 0x004fe400000000ff */
[----:B---3--:R-:W-:Y:S02]  /*46b0*/  F2FP.F16.F32.PACK_AB R6, R240, R229 ;  /* 0x000000e5f006723e */ /* 0x008fe400000000ff */
[----:B-1----:R-:W-:Y:S03]  /*46c0*/  F2FP.F16.F32.PACK_AB R5, R147, R146 ;  /* 0x000000929305723e */ /* 0x002fe600000000ff */
[----:B------:R1:W-:Y:S01]  /*46d0*/  STS [R148], R6 ;  /* 0x0000000694007388 */ /* 0x0003e20000000800 */
[----:B----4-:R-:W-:Y:S03]  /*46e0*/  IMAD.IADD R3, R249, 0x1, R148 ;  /* 0x00000001f9037824 */ /* 0x010fe600078e0294 */
[----:B------:R2:W-:Y:S01]  /*46f0*/  STS [R148+0x400], R5 ;  /* 0x0004000594007388 */ /* 0x0005e20000000800 */
[----:B------:R-:W-:Y:S03]  /*4700*/  LEA R0, R226, UR4, 0x1 ;  /* 0x00000004e2007c11 */ /* 0x000fe6000f8e08ff */
[----:B------:R3:W-:Y:S04]  /*4710*/  STS [R3], R4 ;  /* 0x0000000403007388 */ /* 0x0007e80000000800 */
[----:B------:R4:W-:Y:S01]  /*4720*/  STS [R3+0x400], R2 ;  /* 0x0004000203007388 */ /* 0x0009e20000000800 */
[----:B-1----:R-:W-:Y:S02]  /*4730*/  F2FP.F16.F32.PACK_AB R6, R155, R156 ;  /* 0x0000009c9b06723e */ /* 0x002fe400000000ff */
[----:B--2---:R-:W-:Y:S03]  /*4740*/  F2FP.F16.F32.PACK_AB R5, R157, R158 ;  /* 0x0000009e9d05723e */ /* 0x004fe600000000ff */
[----:B------:R-:W-:Y:S01]  /*4750*/  STS [R148+0x1000], R6 ;  /* 0x0010000694007388 */ /* 0x000fe20000000800 */
[----:B---3--:R-:W-:Y:S03]  /*4760*/  F2FP.F16.F32.PACK_AB R4, R145, R152 ;  /* 0x000000989104723e */ /* 0x008fe600000000ff */
[----:B------:R1:W-:Y:S01]  /*4770*/  STS [R148+0x1400], R5 ;  /* 0x0014000594007388 */ /* 0x0003e20000000800 */
[----:B----4-:R-:W-:Y:S03]  /*4780*/  F2FP.F16.F32.PACK_AB R2, R153, R154 ;  /* 0x0000009a9902723e */ /* 0x010fe600000000ff */
[----:B------:R-:W-:Y:S04]  /*4790*/  STS [R3+0x1000], R4 ;  /* 0x0010000403007388 */ /* 0x000fe80000000800 */
[----:B------:R2:W-:Y:S04]  /*47a0*/  STS [R3+0x1400], R2 ;  /* 0x0014000203007388 */ /* 0x0005e80000000800 */
[----:B------:R-:W3:Y:S08]  /*47b0*/  LDSM.16.M88.4 R32, [R0+0x6000] ;  /* 0x006000000020783b */ /* 0x000ef00000000200 */
[----:B------:R-:W4:Y:S01]  /*47c0*/  LDSM.16.M88.4 R28, [R0+0x6800] ;  /* 0x00680000001c783b */ /* 0x000f220000000200 */
[----:B-1----:R-:W-:Y:S02]  /*47d0*/  IMAD.SHL.U32 R148, R227, 0x40, RZ ;  /* 0x00000040e3947824 */ /* 0x002fe400078e00ff */
[C---:B--2---:R-:W-:Y:S02]  /*47e0*/  VIADD R3, R0.reuse, 0x6000 ;  /* 0x0000600000037836 */ /* 0x044fe40000000000 */
[----:B------:R-:W-:Y:S02]  /*47f0*/  VIADD R2, R0, 0x6020 ;  /* 0x0000602000027836 */ /* 0x000fe40000000000 */
[----:B------:R-:W-:Y:S05]  /*4800*/  @P1 VIADD R2, R3, 0xffffffe0 ;  /* 0xffffffe003021836 */ /* 0x000fea0000000000 */
[----:B------:R-:W1:Y:S08]  /*4810*/  LDSM.16.M88.4 R132, [R2] ;  /* 0x000000000284783b */ /* 0x000e700000000200 */
[----:B------:R-:W2:Y:S01]  /*4820*/  LDSM.16.M88.4 R136, [R2+0x800] ;  /* 0x000800000288783b */ /* 0x000ea20000000200 */
[-C--:B---3--:R-:W-:Y:S08]  /*4830*/  HMMA.16816.F32 R4, R32, R172.reuse, RZ ;  /* 0x000000ac2004723c */ /* 0x088ff000000018ff */
[C---:B----4-:R-:W-:Y:S08]  /*4840*/  HMMA.16816.F32 R8, R28.reuse, R172, RZ ;  /* 0x000000ac1c08723c */ /* 0x050ff000000018ff */
[-C--:B------:R-:W-:Y:S08]  /*4850*/  HMMA.16816.F32 R12, R28, R174.reuse, RZ ;  /* 0x000000ae1c0c723c */ /* 0x080ff000000018ff */
[C---:B------:R-:W-:Y:S08]  /*4860*/  HMMA.16816.F32 R16, R32.reuse, R174, RZ ;  /* 0x000000ae2010723c */ /* 0x040ff000000018ff */
[-C--:B------:R-:W-:Y:S08]  /*4870*/  HMMA.16816.F32 R20, R32, R176.reuse, RZ ;  /* 0x000000b02014723c */ /* 0x080ff000000018ff */
[C---:B------:R-:W-:Y:S08]  /*4880*/  HMMA.16816.F32 R24, R28.reuse, R176, RZ ;  /* 0x000000b01c18723c */ /* 0x040ff000000018ff */
[-C--:B------:R-:W-:Y:S08]  /*4890*/  HMMA.16816.F32 R28, R28, R178.reuse, RZ ;  /* 0x000000b21c1c723c */ /* 0x080ff000000018ff */
[----:B------:R-:W-:Y:S08]  /*48a0*/  HMMA.16816.F32 R32, R32, R178, RZ ;  /* 0x000000b22020723c */ /* 0x000ff000000018ff */
[-C--:B-1----:R-:W-:Y:S08]  /*48b0*/  HMMA.16816.F32 R4, R132, R180.reuse, R4 ;  /* 0x000000b48404723c */ /* 0x082ff00000001804 */
[C---:B--2---:R-:W-:Y:S08]  /*48c0*/  HMMA.16816.F32 R8, R136.reuse, R180, R8 ;  /* 0x000000b48808723c */ /* 0x044ff00000001808 */
[-C--:B------:R-:W-:Y:S08]  /*48d0*/  HMMA.16816.F32 R12, R136, R182.reuse, R12 ;  /* 0x000000b6880c723c */ /* 0x080ff0000000180c */
[C---:B------:R-:W-:Y:S08]  /*48e0*/  HMMA.16816.F32 R16, R132.reuse, R182, R16 ;  /* 0x000000b68410723c */ /* 0x040ff00000001810 */
[-C--:B------:R-:W-:Y:S08]  /*48f0*/  HMMA.16816.F32 R20, R132, R184.reuse, R20 ;  /* 0x000000b88414723c */ /* 0x080ff00000001814 */
[C---:B------:R-:W-:Y:S08]  /*4900*/  HMMA.16816.F32 R24, R136.reuse, R184, R24 ;  /* 0x000000b88818723c */ /* 0x040ff00000001818 */
[-C--:B------:R-:W-:Y:S01]  /*4910*/  HMMA.16816.F32 R28, R136, R186.reuse, R28 ;  /* 0x000000ba881c723c */ /* 0x080fe2000000181c */
[----:B------:R-:W-:Y:S07]  /*4920*/  LDSM.16.M88.4 R136, [R0+0x7800] ;  /* 0x007800000088783b */ /* 0x000fee0000000200 */
[----:B------:R-:W-:Y:S01]  /*4930*/  HMMA.16816.F32 R32, R132, R186, R32 ;  /* 0x000000ba8420723c */ /* 0x000fe20000001820 */
[----:B------:R-:W1:Y:S07]  /*4940*/  LDSM.16.M88.4 R132, [R0+0x7000] ;  /* 0x007000000084783b */ /* 0x000e6e0000000200 */
[-C--:B-1----:R-:W-:Y:S08]  /*4950*/  HMMA.16816.F32 R4, R132, R188.reuse, R4 ;  /* 0x000000bc8404723c */ /* 0x082ff00000001804 */
[C---:B------:R-:W-:Y:S08]  /*4960*/  HMMA.16816.F32 R8, R136.reuse, R188, R8 ;  /* 0x000000bc8808723c */ /* 0x040ff00000001808 */
        /* <DEDUP_REMOVED lines=17> */
[----:B------:R1:W2:Y:S03]  /*4a80*/  LDSM.16.M88.4 R132, [R0+0x8000] ;  /* 0x008000000084783b */ /* 0x0002a60000000200 */
[----:B-1----:R-:W-:Y:S04]  /*4a90*/  LOP3.LUT R0, R148, 0x400, RZ, 0xc0, !PT ;  /* 0x0000040094007812 */ /* 0x002fe800078ec0ff */
[-C--:B--2---:R-:W-:Y:S08]  /*4aa0*/  HMMA.16816.F32 R4, R132, R204.reuse, R4 ;  /* 0x000000cc8404723c */ /* 0x084ff00000001804 */
[C---:B------:R-:W-:Y:S08]  /*4ab0*/  HMMA.16816.F32 R8, R136.reuse, R204, R8 ;  /* 0x000000cc8808723c */ /* 0x040ff00000001808 */
[-C--:B------:R-:W-:Y:S08]  /*4ac0*/  HMMA.16816.F32 R12, R136, R206.reuse, R12 ;  /* 0x000000ce880c723c */ /* 0x080ff0000000180c */
[C---:B------:R-:W-:Y:S08]  /*4ad0*/  HMMA.16816.F32 R16, R132.reuse, R206, R16 ;  /* 0x000000ce8410723c */ /* 0x040ff00000001810 */
[-C--:B------:R-:W-:Y:S08]  /*4ae0*/  HMMA.16816.F32 R20, R132, R208.reuse, R20 ;  /* 0x000000d08414723c */ /* 0x080ff00000001814 */
[C---:B------:R-:W-:Y:S08]  /*4af0*/  HMMA.16816.F32 R24, R136.reuse, R208, R24 ;  /* 0x000000d08818723c */ /* 0x040ff00000001818 */
[-C--:B------:R-:W-:Y:S01]  /*4b00*/  HMMA.16816.F32 R28, R136, R210.reuse, R28 ;  /* 0x000000d2881c723c */ /* 0x080fe2000000181c */
[----:B------:R-:W-:Y:S02]  /*4b10*/  IMAD.U32 R136, RZ, RZ, UR10 ;  /* 0x0000000aff887e24 */ /* 0x000fe4000f8e00ff */
[----:B------:R-:W-:Y:S03]  /*4b20*/  IMAD.U32 R137, RZ, RZ, UR11 ;  /* 0x0000000bff897e24 */ /* 0x000fe6000f8e00ff */
[C---:B------:R-:W-:Y:S02]  /*4b30*/  LEA R140, P0, R239.reuse, R136, 0x2 ;  /* 0x00000088ef8c7211 */ /* 0x040fe400078010ff */
[----:B------:R-:W-:Y:S01]  /*4b40*/  HMMA.16816.F32 R32, R132, R210, R32 ;  /* 0x000000d28420723c */ /* 0x000fe20000001820 */
[----:B------:R-:W1:Y:S03]  /*4b50*/  LDSM.16.M88.4 R132, [R2+0x2000] ;  /* 0x002000000284783b */ /* 0x000e660000000200 */
[----:B------:R-:W-:Y:S05]  /*4b60*/  LEA.HI.X R141, R239, R137, RZ, 0x2, P0 ;  /* 0x00000089ef8d7211 */ /* 0x000fea00000f14ff */
[----:B------:R-:W2:Y:S04]  /*4b70*/  LDG.E R139, desc[UR36][R140.64] ;  /* 0x000000248c8b7981 */ /* 0x000ea8000c1e1900 */
[----:B------:R-:W3:Y:S04]  /*4b80*/  LDG.E R138, desc[UR36][R140.64+0x20] ;  /* 0x000020248c8a7981 */ /* 0x000ee8000c1e1900 */
[----:B------:R-:W5:Y:S04]  /*4b90*/  LDG.E R137, desc[UR36][R140.64+0x80] ;  /* 0x000080248c897981 */ /* 0x000f68000c1e1900 */
[----:B------:R4:W5:Y:S01]  /*4ba0*/  LDG.E R136, desc[UR36][R140.64+0xa0] ;  /* 0x0000a0248c887981 */ /* 0x000962000c1e1900 */
[-C--:B-1----:R-:W-:Y:S11]  /*4bb0*/  HMMA.16816.F32 R4, R132, R212.reuse, R4 ;  /* 0x000000d48404723c */ /* 0x082ff60000001804 */
[----:B------:R-:W-:Y:S08]  /*4bc0*/  @!UPT UIADD3 URZ, UPT, UPT, URZ, URZ, URZ ;  /* 0x000000fffffff290 */ /* 0x000ff0000fffe0ff */
[C---:B--2---:R-:W-:Y:S01]  /*4bd0*/  FADD.FTZ R4, -R139.reuse, R4 ;  /* 0x000000048b047221 */ /* 0x044fe20000010100 */
[----:B------:R-:W-:Y:S01]  /*4be0*/  FADD.FTZ R5, -R139, R5 ;  /* 0x000000058b057221 */ /* 0x000fe20000010100 */
[C---:B---3--:R-:W-:Y:S01]  /*4bf0*/  FADD.FTZ R6, -R138.reuse, R6 ;  /* 0x000000068a067221 */ /* 0x048fe20000010100 */
[----:B------:R-:W-:Y:S01]  /*4c00*/  FADD.FTZ R7, -R138, R7 ;  /* 0x000000078a077221 */ /* 0x000fe20000010100 */
[----:B------:R-:W-:Y:S01]  /*4c10*/  FMUL.FTZ R162, R162, R4 ;  /* 0x00000004a2a27220 */ /* 0x000fe20000410000 */
[----:B------:R-:W-:Y:S01]  /*4c20*/  FMUL.FTZ R159, R159, R5 ;  /* 0x000000059f9f7220 */ /* 0x000fe20000410000 */
[----:B------:R-:W-:Y:S01]  /*4c30*/  FMUL.FTZ R142, R167, R6 ;  /* 0x00000006a78e7220 */ /* 0x000fe20000410000 */
[----:B----4-:R-:W-:Y:S01]  /*4c40*/  FMUL.FTZ R140, R168, R7 ;  /* 0x00000007a88c7220 */ /* 0x010fe20000410000 */
[--C-:B------:R-:W-:Y:S01]  /*4c50*/  SHF.R.U32.HI R168, RZ, 0x1, R227.reuse ;  /* 0x00000001ffa87819 */ /* 0x100fe200000116e3 */
[----:B------:R1:W2:Y:S01]  /*4c60*/  LDSM.16.M88.4 R4, [R2+0x2800] ;  /* 0x002800000204783b */ /* 0x0002a20000000200 */
[----:B------:R-:W-:Y:S02]  /*4c70*/  IMAD.SHL.U32 R167, R227, 0x8, RZ ;  /* 0x00000008e3a77824 */ /* 0x000fe400078e00ff */
[----:B------:R-:W-:Y:S04]  /*4c80*/  LOP3.LUT R3, R168, 0x30, RZ, 0xc0, !PT ;  /* 0x00000030a8037812 */ /* 0x000fe800078ec0ff */
[----:B------:R-:W-:Y:S04]  /*4c90*/  LOP3.LUT R3, R3, 0x8, R227, 0xf8, !PT ;  /* 0x0000000803037812 */ /* 0x000fe800078ef8e3 */
[----:B------:R-:W-:Y:S04]  /*4ca0*/  LOP3.LUT R3, R3, 0x1c0, R148, 0xf8, !PT ;  /* 0x000001c003037812 */ /* 0x000fe800078ef894 */
[----:B------:R-:W-:Y:S05]  /*4cb0*/  LOP3.LUT R3, R3, 0x38, R167, 0x78, !PT ;  /* 0x0000003803037812 */ /* 0x000fea00078e78a7 */
[----:B------:R-:W-:Y:S01]  /*4cc0*/  IMAD R3, R3, 0x2, R0 ;  /* 0x0000000203037824 */ /* 0x000fe200078e0200 */
[----:B-1----:R-:W-:Y:S01]  /*4cd0*/  F2FP.F16.F32.PACK_AB R2, R159, R162 ;  /* 0x000000a29f02723e */ /* 0x002fe200000000ff */
[C---:B--2---:R-:W-:Y:S08]  /*4ce0*/  HMMA.16816.F32 R8, R4.reuse, R212, R8 ;  /* 0x000000d40408723c */ /* 0x044ff00000001808 */
[-C--:B------:R-:W-:Y:S08]  /*4cf0*/  HMMA.16816.F32 R12, R4, R214.reuse, R12 ;  /* 0x000000d6040c723c */ /* 0x080ff0000000180c */
[C---:B------:R-:W-:Y:S08]  /*4d00*/  HMMA.16816.F32 R16, R132.reuse, R214, R16 ;  /* 0x000000d68410723c */ /* 0x040ff00000001810 */
[-C--:B------:R-:W-:Y:S08]  /*4d10*/  HMMA.16816.F32 R20, R132, R216.reuse, R20 ;  /* 0x000000d88414723c */ /* 0x080ff00000001814 */
[C---:B------:R-:W-:Y:S08]  /*4d20*/  HMMA.16816.F32 R24, R4.reuse, R216, R24 ;  /* 0x000000d80418723c */ /* 0x040ff00000001818 */
[-C--:B------:R-:W-:Y:S03]  /*4d30*/  HMMA.16816.F32 R28, R4, R218.reuse, R28 ;  /* 0x000000da041c723c */ /* 0x080fe6000000181c */
[C---:B------:R-:W-:Y:S01]  /*4d40*/  FADD.FTZ R4, -R139.reuse, R20 ;  /* 0x000000148b047221 */ /* 0x040fe20000010100 */
[C---:B------:R-:W-:Y:S01]  /*4d50*/  FADD.FTZ R5, -R139.reuse, R16 ;  /* 0x000000108b057221 */ /* 0x040fe20000010100 */
[C---:B------:R-:W-:Y:S01]  /*4d60*/  FADD.FTZ R6, -R139.reuse, R17 ;  /* 0x000000118b067221 */ /* 0x040fe20000010100 */
[----:B------:R-:W-:Y:S01]  /*4d70*/  FADD.FTZ R21, -R139, R21 ;  /* 0x000000158b157221 */ /* 0x000fe20000010100 */
[----:B------:R-:W-:Y:S01]  /*4d80*/  FMUL.FTZ R4, R229, R4 ;  /* 0x00000004e5047220 */ /* 0x000fe20000410000 */
[----:B------:R-:W-:Y:S04]  /*4d90*/  HMMA.16816.F32 R32, R132, R218, R32 ;  /* 0x000000da8420723c */ /* 0x000fe80000001820 */
[----:B------:R-:W-:Y:S01]  /*4da0*/  FMUL.FTZ R5, R242, R5 ;  /* 0x00000005f2057220 */ /* 0x000fe20000410000 */
[----:B------:R-:W-:Y:S01]  /*4db0*/  FMUL.FTZ R6, R241, R6 ;  /* 0x00000006f1067220 */ /* 0x000fe20000410000 */
[----:B------:R-:W-:Y:S04]  /*4dc0*/  FMUL.FTZ R21, R240, R21 ;  /* 0x00000015f0157220 */ /* 0x000fe80000410000 */
[----:B------:R-:W-:Y:S02]  /*4dd0*/  F2FP.F16.F32.PACK_AB R6, R6, R5 ;  /* 0x000000050606723e */ /* 0x000fe400000000ff */
[----:B------:R-:W-:Y:S07]  /*4de0*/  F2FP.F16.F32.PACK_AB R21, R21, R4 ;  /* 0x000000041515723e */ /* 0x000fee00000000ff */
[C---:B------:R-:W-:Y:S01]  /*4df0*/  FADD.FTZ R0, -R139.reuse, R32 ;  /* 0x000000208b007221 */ /* 0x040fe20000010100 */
[----:B------:R-:W-:Y:S03]  /*4e00*/  FADD.FTZ R20, -R139, R33 ;  /* 0x000000218b147221 */ /* 0x000fe60000010100 */
[----:B------:R-:W-:Y:S01]  /*4e10*/  FMUL.FTZ R0, R228, R0 ;  /* 0x00000000e4007220 */ /* 0x000fe20000410000 */
[----:B------:R-:W-:Y:S05]  /*4e20*/  FMUL.FTZ R20, R171, R20 ;  /* 0x00000014ab147220 */ /* 0x000fea0000410000 */
[----:B------:R-:W-:Y:S01]  /*4e30*/  F2FP.F16.F32.PACK_AB R20, R20, R0 ;  /* 0x000000001414723e */ /* 0x000fe200000000ff */
[----:B------:R-:W-:Y:S06]  /*4e40*/  BRA.U !UP0, `(.L_x_46) ;  /* 0x00000001089c7547 */ /* 0x000fec000b800000 */
[----:B------:R-:W-:Y:S01]  /*4e50*/  IADD3 R4, P0, PT, RZ, -UR34, RZ ;  /* 0x80000022ff047c10 */ /* 0x000fe2000ff1e0ff */
[----:B------:R-:W-:Y:S01]  /*4e60*/  IMAD.SHL.U32 R16, R227, 0x8, RZ ;  /* 0x00000008e3107824 */ /* 0x000fe200078e00ff */
[----:B------:R-:W-:Y:S03]  /*4e70*/  ULOP3.LUT UR12, UR40, 0x1, URZ, 0xc0, !UPT ;  /* 0x00000001280c7892 */ /* 0x000fe6000f8ec0ff */
[----:B------:R-:W-:Y:S01]  /*4e80*/  IMAD.X R0, RZ, RZ, ~UR14, P0 ;  /* 0x8000000eff007e24 */ /* 0x000fe200080e06ff */
[----:B------:R-:W-:Y:S01]  /*4e90*/  LOP3.LUT R16, R16, 0x18, RZ, 0xc0, !PT ;  /* 0x0000001810107812 */ /* 0x000fe200078ec0ff */
[----:B------:R-:W-:Y:S03]  /*4ea0*/  UISETP.NE.U32.AND UP1, UPT, UR12, 0x1, UPT ;  /* 0x000000010c00788c */ /* 0x000fe6000bf25070 */
[----:B------:R-:W-:Y:S01]  /*4eb0*/  SHF.R.S64 R5, R4, 0x1f, R0 ;  /* 0x0000001f04057819 */ /* 0x000fe20000001000 */
[----:B------:R-:W-:Y:S01]  /*4ec0*/  USEL UR12, UR33, 0x3000, !UP1 ;  /* 0x00003000210c7887 */ /* 0x000fe2000c800000 */
[----:B------:R-:W-:Y:S02]  /*4ed0*/  ISETP.GE.AND P4, PT, R16, UR8, PT ;  /* 0x0000000810007c0c */ /* 0x000fe4000bf86270 */
[----:B------:R-:W-:Y:S02]  /*4ee0*/  IADD3 R5, P5, PT, R236, R5, RZ ;  /* 0x00000005ec057210 */ /* 0x000fe40007fbe0ff */
[----:B------:R-:W-:Y:S01]  /*4ef0*/  LOP3.LUT R7, R16, 0x20, RZ, 0xfc, !PT ;  /* 0x0000002010077812 */ /* 0x000fe200078efcff */
[----:B------:R-:W-:Y:S01]  /*4f00*/  VIADD R238, R238, UR12 ;  /* 0x0000000ceeee7c36 */ /* 0x000fe20008000000 */
[----:B------:R-:W-:Y:S01]  /*4f10*/  LEA.HI.X.SX32 R0, R0, R237, 0x1, P5 ;  /* 0x000000ed00007211 */ /* 0x000fe200028f0eff */
[----:B------:R-:W-:Y:S01]  /*4f20*/  IMAD.MOV.U32 R236, RZ, RZ, R5 ;  /* 0x000000ffffec7224 */ /* 0x000fe200078e0005 */
[----:B------:R-:W-:Y:S01]  /*4f30*/  ISETP.GE.AND P3, PT, R7, UR8, PT ;  /* 0x0000000807007c0c */ /* 0x000fe2000bf66270 */
[----:B------:R-:W-:Y:S01]  /*4f40*/  VIADD R230, R230, UR12 ;  /* 0x0000000ce6e67c36 */ /* 0x000fe20008000000 */
[----:B------:R-:W-:Y:S01]  /*4f50*/  LOP3.LUT R4, R16, 0x40, RZ, 0xfc, !PT ;  /* 0x0000004010047812 */ /* 0x000fe200078efcff */
[----:B------:R-:W-:Y:S02]  /*4f60*/  IMAD.MOV.U32 R237, RZ, RZ, R0 ;  /* 0x000000ffffed7224 */ /* 0x000fe400078e0000 */
[----:B------:R-:W-:Y:S01]  /*4f70*/  VIADD R221, R221, UR12 ;  /* 0x0000000cdddd7c36 */ /* 0x000fe20008000000 */
[----:B------:R-:W-:Y:S02]  /*4f80*/  ISETP.GE.AND P0, PT, R4, UR8, PT ;  /* 0x0000000804007c0c */ /* 0x000fe4000bf06270 */
[----:B------:R-:W-:Y:S01]  /*4f90*/  @!PT LDS RZ, [RZ] ;  /* 0x00000000fffff984 */ /* 0x000fe20000000800 */
[----:B------:R-:W-:Y:S01]  /*4fa0*/  @!PT LDS RZ, [RZ] ;  /* 0x00000000fffff984 */ /* 0x000fe20000000800 */
[----:B------:R-:W-:Y:S01]  /*4fb0*/  @!PT LDS RZ, [RZ] ;  /* 0x00000000fffff984 */ /* 0x000fe20000000800 */
[----:B------:R1:W-:Y:S04]  /*4fc0*/  @!P4 LDGSTS.E.BYPASS.LTC128B.128 [R238], desc[UR36][R236.64] ;  /* 0x00000000eceecfae */ /* 0x0003e8000b981a24 */
[----:B------:R1:W-:Y:S04]  /*4fd0*/  @P4 STS.64 [R230], RZ ;  /* 0x000000ffe6004388 */ /* 0x0003e80000000a00 */
[----:B------:R1:W-:Y:S04]  /*4fe0*/  @P4 STS.64 [R230+0x8], RZ ;  /* 0x000008ffe6004388 */ /* 0x0003e80000000a00 */
[----:B------:R-:W-:Y:S01]  /*4ff0*/  @!PT LDS RZ, [RZ] ;  /* 0x00000000fffff984 */ /* 0x000fe20000000800 */
[----:B------:R-:W-:Y:S01]  /*5000*/  @!PT LDS RZ, [RZ] ;  /* 0x00000000fffff984 */ /* 0x000fe20000000800 */
[----:B------:R-:W-:Y:S01]  /*5010*/  @!PT LDS RZ, [RZ] ;  /* 0x00000000fffff984 */ /* 0x000fe20000000800 */
[----:B------:R1:W-:Y:S04]  /*5020*/  @!P3 LDGSTS.E.BYPASS.LTC128B.128 [R238+0x1000], desc[UR36][R236.64+0x40] ;  /* 0x01000040eceebfae */ /* 0x0003e8000b981a24 */
[----:B------:R1:W-:Y:S04]  /*5030*/  @P3 STS.64 [R230+0x1000], RZ ;  /* 0x001000ffe6003388 */ /* 0x0003e80000000a00 */
[----:B------:R1:W-:Y:S04]  /*5040*/  @P3 STS.64 [R230+0x1008], RZ ;  /* 0x001008ffe6003388 */ /* 0x0003e80000000a00 */
[----:B------:R-:W-:Y:S01]  /*5050*/  @!PT LDS RZ, [RZ] ;  /* 0x00000000fffff984 */ /* 0x000fe20000000800 */
[----:B------:R-:W-:Y:S01]  /*5060*/  @!PT LDS RZ, [RZ] ;  /* 0x00000000fffff984 */ /* 0x000fe20000000800 */
[----:B------:R-:W-:Y:S01]  /*5070*/  @!PT LDS RZ, [RZ] ;  /* 0x00000000fffff984 */ /* 0x000fe20000000800 */
[----:B------:R1:W-:Y:S04]  /*5080*/  @!P0 LDGSTS.E.BYPASS.LTC128B.128 [R238+0x2000], desc[UR36][R236.64+0x80] ;  /* 0x02000080ecee8fae */ /* 0x0003e8000b981a24 */
[----:B------:R1:W-:Y:S04]  /*5090*/  @P0 STS.64 [R230+0x2000], RZ ;  /* 0x002000ffe6000388 */ /* 0x0003e80000000a00 */
[----:B------:R1:W-:Y:S04]  /*50a0*/  @P0 STS.64 [R230+0x2008], RZ ;  /* 0x002008ffe6000388 */ /* 0x0003e80000000a00 */
[----:B------:R-:W0:Y:S02]  /*50b0*/  LDGDEPBAR ;  /* 0x00000000000079af */ /* 0x000e240000000000 */
.L_x_46:
[----:B------:R2:W-:Y:S01]  /*50c0*/  STS [R150+0xf000], R2 ;  /* 0x00f0000296007388 */ /* 0x0005e20000000800 */
[C---:B------:R-:W-:Y:S01]  /*50d0*/  FADD.FTZ R19, -R138.reuse, R19 ;  /* 0x000000138a137221 */ /* 0x040fe20000010100 */
[----:B------:R-:W-:Y:S01]  /*50e0*/  FADD.FTZ R18, -R138, R18 ;  /* 0x000000128a127221 */ /* 0x000fe20000010100 */
[----:B------:R-:W-:Y:S01]  /*50f0*/  LEA R4, R248, UR38, 0x1 ;  /* 0x00000026f8047c11 */ /* 0x000fe2000f8e08ff */
[----:B-----5:R-:W-:Y:S01]  /*5100*/  FADD.FTZ R8, -R137, R8 ;  /* 0x0000000889087221 */ /* 0x020fe20000010100 */
[----:B------:R-:W-:Y:S01]  /*5110*/  FMUL.FTZ R0, R149, R19 ;  /* 0x0000001395007220 */ /* 0x000fe20000410000 */
[----:B------:R-:W-:Y:S01]  /*5120*/  MOV R19, 0x10 ;  /* 0x0000001000137802 */ /* 0x000fe20000000f00 */
[----:B------:R-:W-:Y:S01]  /*5130*/  FMUL.FTZ R18, R151, R18 ;  /* 0x0000001297127220 */ /* 0x000fe20000410000 */
[----:B------:R-:W-:Y:S01]  /*5140*/  F2FP.F16.F32.PACK_AB R5, R140, R142 ;  /* 0x0000008e8c05723e */ /* 0x000fe200000000ff */
[----:B------:R-:W-:Y:S01]  /*5150*/  FADD.FTZ R7, -R137, R9 ;  /* 0x0000000989077221 */ /* 0x000fe20000010100 */
[----:B------:R-:W-:Y:S01]  /*5160*/  SEL R19, R19, 0xfffffff0, !P1 ;  /* 0xfffffff013137807 */ /* 0x000fe20004800000 */
[----:B------:R-:W-:Y:S01]  /*5170*/  FADD.FTZ R11, -R136, R11 ;  /* 0x0000000b880b7221 */ /* 0x000fe20000010100 */
[----:B------:R-:W-:Y:S01]  /*5180*/  F2FP.F16.F32.PACK_AB R0, R0, R18 ;  /* 0x000000120000723e */ /* 0x000fe200000000ff */
[----:B------:R3:W-:Y:S01]  /*5190*/  STS [R150+0xf400], R5 ;  /* 0x00f4000596007388 */ /* 0x0007e20000000800 */
[----:B------:R-:W-:Y:S01]  /*51a0*/  FMUL.FTZ R18, R164, R8 ;  /* 0x00000008a4127220 */ /* 0x000fe20000410000 */
[----:B------:R-:W-:Y:S01]  /*51b0*/  FMUL.FTZ R7, R166, R7 ;  /* 0x00000007a6077220 */ /* 0x000fe20000410000 */
[C---:B------:R-:W-:Y:S01]  /*51c0*/  FADD.FTZ R8, -R137.reuse, R12 ;  /* 0x0000000c89087221 */ /* 0x040fe20000010100 */
[----:B------:R-:W-:Y:S01]  /*51d0*/  FADD.FTZ R12, -R137, R13 ;  /* 0x0000000d890c7221 */ /* 0x000fe20000010100 */
[C---:B------:R-:W-:Y:S01]  /*51e0*/  FADD.FTZ R14, -R136.reuse, R14 ;  /* 0x0000000e880e7221 */ /* 0x040fe20000010100 */
[----:B------:R-:W-:Y:S01]  /*51f0*/  FADD.FTZ R15, -R136, R15 ;  /* 0x0000000f880f7221 */ /* 0x000fe20000010100 */
[C---:B------:R-:W-:Y:S01]  /*5200*/  FADD.FTZ R22, -R138.reuse, R22 ;  /* 0x000000168a167221 */ /* 0x040fe20000010100 */
[----:B------:R-:W-:Y:S01]  /*5210*/  FADD.FTZ R17, -R138, R23 ;  /* 0x000000178a117221 */ /* 0x000fe20000010100 */
[----:B------:R-:W-:Y:S01]  /*5220*/  FMUL.FTZ R14, R165, R14 ;  /* 0x0000000ea50e7220 */ /* 0x000fe20000410000 */
[----:B------:R-:W-:Y:S01]  /*5230*/  FMUL.FTZ R15, R163, R15 ;  /* 0x0000000fa30f7220 */ /* 0x000fe20000410000 */
[----:B------:R-:W-:Y:S01]  /*5240*/  FMUL.FTZ R8, R161, R8 ;  /* 0x00000008a1087220 */ /* 0x000fe20000410000 */
[----:B--2---:R-:W-:Y:S01]  /*5250*/  IADD3 R2, PT, PT, R4, 0x20, RZ ;  /* 0x0000002004027810 */ /* 0x004fe20007ffe0ff */
[----:B------:R-:W-:Y:S01]  /*5260*/  FMUL.FTZ R12, R160, R12 ;  /* 0x0000000ca00c7220 */ /* 0x000fe20000410000 */
[----:B------:R-:W-:Y:S01]  /*5270*/  @P2 IADD3 R2, PT, PT, R4, -0x20, RZ ;  /* 0xffffffe004022810 */ /* 0x000fe20007ffe0ff */
[----:B------:R-:W-:Y:S01]  /*5280*/  FMUL.FTZ R22, R146, R22 ;  /* 0x0000001692167220 */ /* 0x000fe20000410000 */
[----:B------:R-:W-:Y:S01]  /*5290*/  IADD3 R4, PT, PT, R19, R4, RZ ;  /* 0x0000000413047210 */ /* 0x000fe20007ffe0ff */
[C---:B------:R-:W-:Y:S01]  /*52a0*/  FADD.FTZ R34, -R138.reuse, R34 ;  /* 0x000000228a227221 */ /* 0x040fe20000010100 */
[----:B------:R-:W-:Y:S01]  /*52b0*/  FADD.FTZ R35, -R138, R35 ;  /* 0x000000238a237221 */ /* 0x000fe20000010100 */
[----:B------:R-:W-:Y:S01]  /*52c0*/  FMUL.FTZ R17, R147, R17 ;  /* 0x0000001193117220 */ /* 0x000fe20000410000 */
[----:B------:R-:W-:Y:S01]  /*52d0*/  F2FP.F16.F32.PACK_AB R12, R12, R8 ;  /* 0x000000080c0c723e */ /* 0x000fe200000000ff */
[----:B------:R2:W-:Y:S01]  /*52e0*/  STS [R4+-0x3c00], R0 ;  /* 0xffc4000004007388 */ /* 0x0005e20000000800 */
[----:B------:R-:W-:Y:S01]  /*52f0*/  FMUL.FTZ R34, R144, R34 ;  /* 0x0000002290227220 */ /* 0x000fe20000410000 */
[----:B------:R-:W-:Y:S01]  /*5300*/  FMUL.FTZ R16, R143, R35 ;  /* 0x000000238f107220 */ /* 0x000fe20000410000 */
[C---:B------:R-:W-:Y:S02]  /*5310*/  FADD.FTZ R8, -R136.reuse, R26 ;  /* 0x0000001a88087221 */ /* 0x040fe40000010100 */
[----:B------:R4:W-:Y:S01]  /*5320*/  STS [R4+-0x4000], R6 ;  /* 0xffc0000604007388 */ /* 0x0009e20000000800 */
[----:B---3--:R-:W-:Y:S01]  /*5330*/  FADD.FTZ R5, -R137, R25 ;  /* 0x0000001989057221 */ /* 0x008fe20000010100 */
[----:B------:R-:W-:Y:S01]  /*5340*/  F2FP.F16.F32.PACK_AB R17, R17, R22 ;  /* 0x000000161111723e */ /* 0x000fe200000000ff */
[C---:B------:R-:W-:Y:S01]  /*5350*/  FADD.FTZ R28, -R137.reuse, R28 ;  /* 0x0000001c891c7221 */ /* 0x040fe20000010100 */
[----:B------:R-:W-:Y:S01]  /*5360*/  FADD.FTZ R29, -R137, R29 ;  /* 0x0000001d891d7221 */ /* 0x000fe20000010100 */
[----:B------:R-:W-:Y:S01]  /*5370*/  FMUL.FTZ R5, R155, R5 ;  /* 0x000000059b057220 */ /* 0x000fe20000410000 */
[C---:B------:R-:W-:Y:S01]  /*5380*/  FADD.FTZ R30, -R136.reuse, R30 ;  /* 0x0000001e881e7221 */ /* 0x040fe20000010100 */
[----:B------:R-:W-:Y:S01]  /*5390*/  FADD.FTZ R31, -R136, R31 ;  /* 0x0000001f881f7221 */ /* 0x000fe20000010100 */
[----:B------:R-:W-:Y:S01]  /*53a0*/  FMUL.FTZ R8, R158, R8 ;  /* 0x000000089e087220 */ /* 0x000fe20000410000 */
[----:B------:R-:W-:Y:S01]  /*53b0*/  F2FP.F16.F32.PACK_AB R16, R16, R34 ;  /* 0x000000221010723e */ /* 0x000fe200000000ff */
[----:B------:R-:W-:Y:S01]  /*53c0*/  FMUL.FTZ R28, R152, R28 ;  /* 0x0000001c981c7220 */ /* 0x000fe20000410000 */
[----:B------:R-:W-:Y:S01]  /*53d0*/  FMUL.FTZ R9, R145, R29 ;  /* 0x0000001d91097220 */ /* 0x000fe20000410000 */
[----:B------:R-:W-:Y:S01]  /*53e0*/  FMUL.FTZ R30, R154, R30 ;  /* 0x0000001e9a1e7220 */ /* 0x000fe20000410000 */
[----:B------:R-:W-:Y:S01]  /*53f0*/  FMUL.FTZ R31, R153, R31 ;  /* 0x0000001f991f7220 */ /* 0x000fe20000410000 */
[----:B------:R-:W-:Y:S01]  /*5400*/  SHF.L.U32 R149, R227, 0x5, RZ ;  /* 0x00000005e3957819 */ /* 0x000fe200000006ff */
[----:B------:R-:W-:Y:S01]  /*5410*/  IMAD R171, R243, UR9, RZ ;  /* 0x00000009f3ab7c24 */ /* 0x000fe2000f8e02ff */
[----:B------:R-:W-:Y:S02]  /*5420*/  F2FP.F16.F32.PACK_AB R9, R9, R28 ;  /* 0x0000001c0909723e */ /* 0x000fe400000000ff */
[----:B--2---:R-:W-:Y:S01]  /*5430*/  F2FP.F16.F32.PACK_AB R0, R7, R18 ;  /* 0x000000120700723e */ /* 0x004fe200000000ff */
[----:B------:R-:W-:Y:S01]  /*5440*/  FADD.FTZ R7, -R137, R24 ;  /* 0x0000001889077221 */ /* 0x000fe20000010100 */
[----:B----4-:R-:W-:Y:S03]  /*5450*/  FADD.FTZ R6, -R136, R10 ;  /* 0x0000000a88067221 */ /* 0x010fe60000010100 */
[----:B------:R-:W-:Y:S01]  /*5460*/  FMUL.FTZ R7, R156, R7 ;  /* 0x000000079c077220 */ /* 0x000fe20000410000 */
[----:B------:R2:W-:Y:S01]  /*5470*/  STS [R150+0x10000], R0 ;  /* 0x0100000096007388 */ /* 0x0005e20000000800 */
[----:B------:R-:W-:Y:S01]  /*5480*/  FMUL.FTZ R6, R170, R6 ;  /* 0x00000006aa067220 */ /* 0x000fe20000410000 */
[----:B------:R-:W-:Y:S02]  /*5490*/  SHF.L.U32 R170, R227, 0x2, RZ ;  /* 0x00000002e3aa7819 */ /* 0x000fe400000006ff */
[----:B------:R-:W-:Y:S01]  /*54a0*/  F2FP.F16.F32.PACK_AB R10, R5, R7 ;  /* 0x00000007050a723e */ /* 0x000fe200000000ff */
[----:B------:R-:W-:Y:S01]  /*54b0*/  FMUL.FTZ R5, R169, R11 ;  /* 0x0000000ba9057220 */ /* 0x000fe20000410000 */
[----:B------:R-:W-:Y:S04]  /*54c0*/  FADD.FTZ R7, -R136, R27 ;  /* 0x0000001b88077221 */ /* 0x000fe80000010100 */
[----:B------:R-:W-:Y:S01]  /*54d0*/  F2FP.F16.F32.PACK_AB R5, R5, R6 ;  /* 0x000000060505723e */ /* 0x000fe200000000ff */
[----:B------:R-:W-:Y:S01]  /*54e0*/  FMUL.FTZ R7, R157, R7 ;  /* 0x000000079d077220 */ /* 0x000fe20000410000 */
[----:B------:R-:W-:Y:S03]  /*54f0*/  F2FP.F16.F32.PACK_AB R6, R15, R14 ;  /* 0x0000000e0f06723e */ /* 0x000fe600000000ff */
[----:B------:R3:W-:Y:S01]  /*5500*/  STS [R150+0x10400], R5 ;  /* 0x0104000596007388 */ /* 0x0007e20000000800 */
[----:B------:R-:W-:Y:S02]  /*5510*/  F2FP.F16.F32.PACK_AB R7, R7, R8 ;  /* 0x000000080707723e */ /* 0x000fe400000000ff */
[----:B------:R-:W-:Y:S02]  /*5520*/  F2FP.F16.F32.PACK_AB R8, R31, R30 ;  /* 0x0000001e1f08723e */ /* 0x000fe400000000ff */
[----:B------:R-:W-:Y:S05]  /*5530*/  STS [R4+-0x3000], R12 ;  /* 0xffd0000c04007388 */ /* 0x000fea0000000800 */
[----:B------:R-:W-:Y:S01]  /*5540*/  STS [R4+-0x2c00], R6 ;  /* 0xffd4000604007388 */ /* 0x000fe20000000800 */
[--C-:B--2---:R-:W-:Y:S04]  /*5550*/  SHF.R.U32.HI R0, RZ, 0x4, R227.reuse ;  /* 0x00000004ff007819 */ /* 0x104fe800000116e3 */
[----:B------:R-:W-:Y:S01]  /*5560*/  STS [R2+-0x4000], R21 ;  /* 0xffc0001502007388 */ /* 0x000fe20000000800 */
[----:B------:R-:W-:Y:S04]  /*5570*/  LOP3.LUT R169, R0, 0x8, RZ, 0xc0, !PT ;  /* 0x0000000800a97812 */ /* 0x000fe800078ec0ff */
[----:B------:R-:W-:Y:S01]  /*5580*/  STS [R2+-0x3c00], R17 ;  /* 0xffc4001102007388 */ /* 0x000fe20000000800 */
[----:B------:R-:W-:Y:S04]  /*5590*/  LOP3.LUT R0, R169, 0x10, R227, 0xf8, !PT ;  /* 0x00000010a9007812 */ /* 0x000fe800078ef8e3 */
[--C-:B------:R-:W-:Y:S02]  /*55a0*/  LOP3.LUT R0, R0, 0xc0, R149.reuse, 0xf8, !PT ;  /* 0x000000c000007812 */ /* 0x100fe400078ef895 */
[----:B---3--:R-:W-:Y:S02]  /*55b0*/  IADD3 R5, PT, PT, R19, R2, RZ ;  /* 0x0000000213057210 */ /* 0x008fe40007ffe0ff */
[----:B------:R-:W-:Y:S03]  /*55c0*/  LOP3.LUT R0, R0, 0x18, R170, 0x78, !PT ;  /* 0x0000001800007812 */ /* 0x000fe600078e78aa */
[----:B------:R-:W-:Y:S01]  /*55d0*/  STS [R5+-0x4000], R20 ;  /* 0xffc0001405007388 */ /* 0x000fe20000000800 */
[----:B------:R-:W-:Y:S04]  /*55e0*/  LOP3.LUT R0, R0, 0x120, R149, 0xf8, !PT ;  /* 0x0000012000007812 */ /* 0x000fe800078ef895 */
[----:B------:R-:W-:Y:S01]  /*55f0*/  STS [R5+-0x3c00], R16 ;  /* 0xffc4001005007388 */ /* 0x000fe20000000800 */
[----:B------:R-:W-:Y:S04]  /*5600*/  LEA R0, R0, UR4, 0x1 ;  /* 0x0000000400007c11 */ /* 0x000fe8000f8e08ff */
[----:B------:R-:W-:Y:S05]  /*5610*/  STS [R2+-0x3000], R10 ;  /* 0xffd0000a02007388 */ /* 0x000fea0000000800 */
[----:B------:R2:W-:Y:S05]  /*5620*/  STS [R2+-0x2c00], R7 ;  /* 0xffd4000702007388 */ /* 0x0005ea0000000800 */
[----:B------:R-:W-:Y:S05]  /*5630*/  STS [R5+-0x3000], R9 ;  /* 0xffd0000905007388 */ /* 0x000fea0000000800 */
[----:B------:R-:W-:Y:S01]  /*5640*/  STS [R5+-0x2c00], R8 ;  /* 0xffd4000805007388 */ /* 0x000fe20000000800 */
[----:B------:R-:W-:Y:S01]  /*5650*/  BAR.SYNC.DEFER_BLOCKING 0x0 ;  /* 0x0000000000007b1d */ /* 0x000fe20000010000 */
[----:B--2---:R-:W-:Y:S05]  /*5660*/  LEA R2, -R171, RZ, 0x6 ;  /* 0x000000ffab027211 */ /* 0x004fea00078e31ff */
[----:B------:R-:W-:Y:S05]  /*5670*/  LDSM.16.MT88.4 R4, [R3+UR4+0x13000] ;  /* 0x013000040304783b */ /* 0x000fea0008004200 */
[----:B------:R-:W2:Y:S05]  /*5680*/  LDSM.16.MT88.4 R8, [R0+0x6000] ;  /* 0x006000000008783b */ /* 0x000eaa0000004200 */
[----:B------:R-:W3:Y:S05]  /*5690*/  LDSM.16.MT88.4 R12, [R3+UR4+0x15000] ;  /* 0x01500004030c783b */ /* 0x000eea0008004200 */
[----:B------:R-:W4:Y:S05]  /*56a0*/  LDSM.16.MT88.4 R16, [R0+0x7000] ;  /* 0x007000000010783b */ /* 0x000f2a0000004200 */
[----:B------:R-:W1:Y:S05]  /*56b0*/  LDSM.16.MT88.4 R20, [R0+0x8000] ;  /* 0x008000000014783b */ /* 0x000e6a0000004200 */
[----:B------:R-:W-:Y:S05]  /*56c0*/  LDSM.16.MT88.4 R24, [R3+UR4+0x13800] ;  /* 0x013800040318783b */ /* 0x000fea0008004200 */
[----:B------:R-:W1:Y:S05]  /*56d0*/  LDSM.16.MT88.4 R28, [R0+0x6400] ;  /* 0x00640000001c783b */ /* 0x000e6a0000004200 */
[----:B------:R-:W1:Y:S05]  /*56e0*/  LDSM.16.MT88.4 R32, [R3+UR4+0x15800] ;  /* 0x015800040320783b */ /* 0x000e6a0008004200 */
[----:B------:R-:W1:Y:S01]  /*56f0*/  LDSM.16.MT88.4 R132, [R0+0x7400] ;  /* 0x007400000084783b */ /* 0x000e620000004200 */
[-C--:B--2---:R-:W-:Y:S04]  /*5700*/  HMMA.16816.F32 R36, R4, R8.reuse, R36 ;  /* 0x000000080424723c */ /* 0x084fe80000001824 */
[----:B------:R-:W-:Y:S05]  /*5710*/  LDSM.16.MT88.4 R136, [R0+0x6c00] ;  /* 0x006c00000088783b */ /* 0x000fea0000004200 */
[----:B------:R-:W-:Y:S01]  /*5720*/  LDSM.16.MT88.4 R140, [R3+UR4+0x16800] ;  /* 0x01680004038c783b */ /* 0x000fe20008004200 */
[C---:B---3--:R-:W-:Y:S04]  /*5730*/  HMMA.16816.F32 R40, R12.reuse, R8, R40 ;  /* 0x000000080c28723c */ /* 0x048fe80000001828 */
[----:B------:R-:W-:Y:S04]  /*5740*/  LDSM.16.MT88.4 R144, [R0+0x7c00] ;  /* 0x007c00000090783b */ /* 0x000fe80000004200 */
[-C--:B------:R-:W-:Y:S08]  /*5750*/  HMMA.16816.F32 R44, R12, R10.reuse, R44 ;  /* 0x0000000a0c2c723c */ /* 0x080ff0000000182c */
[C---:B------:R-:W-:Y:S01]  /*5760*/  HMMA.16816.F32 R48, R4.reuse, R10, R48 ;  /* 0x0000000a0430723c */ /* 0x040fe20000001830 */
[----:B------:R-:W2:Y:S07]  /*5770*/  LDSM.16.MT88.4 R8, [R0+0x8400] ;  /* 0x008400000008783b */ /* 0x000eae0000004200 */
[-C--:B----4-:R-:W-:Y:S08]  /*5780*/  HMMA.16816.F32 R52, R4, R16.reuse, R52 ;  /* 0x000000100434723c */ /* 0x090ff00000001834 */
[C---:B------:R-:W-:Y:S08]  /*5790*/  HMMA.16816.F32 R56, R12.reuse, R16, R56 ;  /* 0x000000100c38723c */ /* 0x040ff00000001838 */
[-C--:B------:R-:W-:Y:S08]  /*57a0*/  HMMA.16816.F32 R60, R12, R18.reuse, R60 ;  /* 0x000000120c3c723c */ /* 0x080ff0000000183c */
[C---:B------:R-:W-:Y:S01]  /*57b0*/  HMMA.16816.F32 R64, R4.reuse, R18, R64 ;  /* 0x000000120440723c */ /* 0x040fe20000001840 */
[----:B------:R-:W-:Y:S07]  /*57c0*/  LDSM.16.MT88.4 R16, [R3+UR4+0x16000] ;  /* 0x016000040310783b */ /* 0x000fee0008004200 */
[-C--:B-1----:R-:W-:Y:S08]  /*57d0*/  HMMA.16816.F32 R68, R4, R20.reuse, R68 ;  /* 0x000000140444723c */ /* 0x082ff00000001844 */
[C---:B------:R-:W-:Y:S08]  /*57e0*/  HMMA.16816.F32 R72, R12.reuse, R20, R72 ;  /* 0x000000140c48723c */ /* 0x040ff00000001848 */
[-C--:B------:R-:W-:Y:S01]  /*57f0*/  HMMA.16816.F32 R76, R12, R22.reuse, R76 ;  /* 0x000000160c4c723c */ /* 0x080fe2000000184c */
[----:B------:R-:W-:Y:S07]  /*5800*/  LDSM.16.MT88.4 R12, [R0+0x6800] ;  /* 0x00680000000c783b */ /* 0x000fee0000004200 */
[----:B------:R-:W-:Y:S01]  /*5810*/  HMMA.16816.F32 R80, R4, R22, R80 ;  /* 0x000000160450723c */ /* 0x000fe20000001850 */
[----:B------:R-:W1:Y:S05]  /*5820*/  LDSM.16.MT88.4 R4, [R3+UR4+0x14000] ;  /* 0x014000040304783b */ /* 0x000e6a0008004200 */
[----:B------:R-:W3:Y:S02]  /*5830*/  LDSM.16.MT88.4 R20, [R0+0x7800] ;  /* 0x007800000014783b */ /* 0x000ee40000004200 */
[-C--:B------:R-:W-:Y:S08]  /*5840*/  HMMA.16816.F32 R36, R24, R28.reuse, R36 ;  /* 0x0000001c1824723c */ /* 0x080ff00000001824 */
[C---:B------:R-:W-:Y:S08]  /*5850*/  HMMA.16816.F32 R40, R32.reuse, R28, R40 ;  /* 0x0000001c2028723c */ /* 0x040ff00000001828 */
[-C--:B------:R-:W-:Y:S08]  /*5860*/  HMMA.16816.F32 R44, R32, R30.reuse, R44 ;  /* 0x0000001e202c723c */ /* 0x080ff0000000182c */
[C---:B------:R-:W-:Y:S01]  /*5870*/  HMMA.16816.F32 R48, R24.reuse, R30, R48 ;  /* 0x0000001e1830723c */ /* 0x040fe20000001830 */
[----:B------:R-:W4:Y:S07]  /*5880*/  LDSM.16.MT88.4 R28, [R0+0x8800] ;  /* 0x00880000001c783b */ /* 0x000f2e0000004200 */
[-C--:B------:R-:W-:Y:S08]  /*5890*/  HMMA.16816.F32 R52, R24, R132.reuse, R52 ;  /* 0x000000841834723c */ /* 0x080ff00000001834 */
[C---:B------:R-:W-:Y:S08]  /*58a0*/  HMMA.16816.F32 R56, R32.reuse, R132, R56 ;  /* 0x000000842038723c */ /* 0x040ff00000001838 */
[-C--:B------:R-:W-:Y:S08]  /*58b0*/  HMMA.16816.F32 R60, R32, R134.reuse, R60 ;  /* 0x00000086203c723c */ /* 0x080ff0000000183c */
[C---:B------:R-:W-:Y:S01]  /*58c0*/  HMMA.16816.F32 R64, R24.reuse, R134, R64 ;  /* 0x000000861840723c */ /* 0x040fe20000001840 */
[----:B------:R-:W4:Y:S07]  /*58d0*/  LDSM.16.MT88.4 R132, [R3+UR4+0x14800] ;  /* 0x014800040384783b */ /* 0x000f2e0008004200 */
[-C--:B--2---:R-:W-:Y:S08]  /*58e0*/  HMMA.16816.F32 R68, R24, R8.reuse, R68 ;  /* 0x000000081844723c */ /* 0x084ff00000001844 */
[C---:B------:R-:W-:Y:S08]  /*58f0*/  HMMA.16816.F32 R72, R32.reuse, R8, R72 ;  /* 0x000000082048723c */ /* 0x040ff00000001848 */
[-C--:B------:R-:W-:Y:S01]  /*5900*/  HMMA.16816.F32 R76, R32, R10.reuse, R76 ;  /* 0x0000000a204c723c */ /* 0x080fe2000000184c */
[----:B------:R-:W2:Y:S01]  /*5910*/  LDSM.16.MT88.4 R32, [R0+0x8c00] ;  /* 0x008c00000020783b */ /* 0x000ea20000004200 */
[----:B------:R-:W-:Y:S06]  /*5920*/  BAR.SYNC.DEFER_BLOCKING 0x0 ;  /* 0x0000000000007b1d */ /* 0x000fec0000010000 */
[----:B------:R-:W-:Y:S08]  /*5930*/  HMMA.16816.F32 R80, R24, R10, R80 ;  /* 0x0000000a1850723c */ /* 0x000ff00000001850 */
[-C--:B-1----:R-:W-:Y:S08]  /*5940*/  HMMA.16816.F32 R36, R4, R12.reuse, R36 ;  /* 0x0000000c0424723c */ /* 0x082ff00000001824 */
[C---:B------:R-:W-:Y:S08]  /*5950*/  HMMA.16816.F32 R40, R16.reuse, R12, R40 ;  /* 0x0000000c1028723c */ /* 0x040ff00000001828 */
[-C--:B------:R-:W-:Y:S08]  /*5960*/  HMMA.16816.F32 R44, R16, R14.reuse, R44 ;  /* 0x0000000e102c723c */ /* 0x080ff0000000182c */
[C---:B------:R-:W-:Y:S08]  /*5970*/  HMMA.16816.F32 R48, R4.reuse, R14, R48 ;  /* 0x0000000e0430723c */ /* 0x040ff00000001830 */
[-C--:B---3--:R-:W-:Y:S08]  /*5980*/  HMMA.16816.F32 R52, R4, R20.reuse, R52 ;  /* 0x000000140434723c */ /* 0x088ff00000001834 */
[C---:B------:R-:W-:Y:S08]  /*5990*/  HMMA.16816.F32 R56, R16.reuse, R20, R56 ;  /* 0x000000141038723c */ /* 0x040ff00000001838 */
[-C--:B------:R-:W-:Y:S08]  /*59a0*/  HMMA.16816.F32 R60, R16, R22.reuse, R60 ;  /* 0x00000016103c723c */ /* 0x080ff0000000183c */
[C---:B------:R-:W-:Y:S08]  /*59b0*/  HMMA.16816.F32 R64, R4.reuse, R22, R64 ;  /* 0x000000160440723c */ /* 0x040ff00000001840 */
[-C--:B----4-:R-:W-:Y:S08]  /*59c0*/  HMMA.16816.F32 R68, R4, R28.reuse, R68 ;  /* 0x0000001c0444723c */ /* 0x090ff00000001844 */
[C---:B------:R-:W-:Y:S08]  /*59d0*/  HMMA.16816.F32 R72, R16.reuse, R28, R72 ;  /* 0x0000001c1048723c */ /* 0x040ff00000001848 */
[-C--:B------:R-:W-:Y:S08]  /*59e0*/  HMMA.16816.F32 R76, R16, R30.reuse, R76 ;  /* 0x0000001e104c723c */ /* 0x080ff0000000184c */
[----:B------:R-:W-:Y:S04]  /*59f0*/  HMMA.16816.F32 R80, R4, R30, R80 ;  /* 0x0000001e0450723c */ /* 0x000fe80000001850 */
[C---:B------:R-:W-:Y:S04]  /*5a00*/  LEA R5, P0, R2.reuse, R232, 0x2 ;  /* 0x000000e802057211 */ /* 0x040fe800078010ff */
[-C--:B------:R-:W-:Y:S05]  /*5a10*/  HMMA.16816.F32 R36, R132, R136.reuse, R36 ;  /* 0x000000888424723c */ /* 0x080fea0000001824 */
[----:B------:R-:W-:Y:S02]  /*5a20*/  LEA.HI.X.SX32 R4, R2, R233, 0x2, P0 ;  /* 0x000000e902047211 */ /* 0x000fe400000f16ff */
[----:B------:R-:W-:Y:S01]  /*5a30*/  LOP3.LUT R2, R148, 0x1c0, RZ, 0xc0, !PT ;  /* 0x000001c094027812 */ /* 0x000fe200078ec0ff */
[C---:B------:R-:W-:Y:S04]  /*5a40*/  HMMA.16816.F32 R40, R140.reuse, R136, R40 ;  /* 0x000000888c28723c */ /* 0x040fe80000001828 */
[----:B------:R-:W-:Y:S02]  /*5a50*/  MOV R232, R5 ;  /* 0x0000000500e87202 */ /* 0x000fe40000000f00 */
[----:B------:R-:W-:Y:S02]  /*5a60*/  MOV R233, R4 ;  /* 0x0000000400e97202 */ /* 0x000fe40000000f00 */
[-C--:B------:R-:W-:Y:S08]  /*5a70*/  HMMA.16816.F32 R44, R140, R138.reuse, R44 ;  /* 0x0000008a8c2c723c */ /* 0x080ff0000000182c */
[C---:B------:R-:W-:Y:S08]  /*5a80*/  HMMA.16816.F32 R48, R132.reuse, R138, R48 ;  /* 0x0000008a8430723c */ /* 0x040ff00000001830 */
[-C--:B------:R-:W-:Y:S08]  /*5a90*/  HMMA.16816.F32 R52, R132, R144.reuse, R52 ;  /* 0x000000908434723c */ /* 0x080ff00000001834 */
[C---:B------:R-:W-:Y:S08]  /*5aa0*/  HMMA.16816.F32 R56, R140.reuse, R144, R56 ;  /* 0x000000908c38723c */ /* 0x040ff00000001838 */
[-C--:B------:R-:W-:Y:S08]  /*5ab0*/  HMMA.16816.F32 R60, R140, R146.reuse, R60 ;  /* 0x000000928c3c723c */ /* 0x080ff0000000183c */
[C---:B------:R-:W-:Y:S08]  /*5ac0*/  HMMA.16816.F32 R64, R132.reuse, R146, R64 ;  /* 0x000000928440723c */ /* 0x040ff00000001840 */
[-C--:B--2---:R-:W-:Y:S08]  /*5ad0*/  HMMA.16816.F32 R68, R132, R32.reuse, R68 ;  /* 0x000000208444723c */ /* 0x084ff00000001844 */
[C---:B------:R-:W-:Y:S08]  /*5ae0*/  HMMA.16816.F32 R72, R140.reuse, R32, R72 ;  /* 0x000000208c48723c */ /* 0x040ff00000001848 */
[-C--:B------:R-:W-:Y:S08]  /*5af0*/  HMMA.16816.F32 R76, R140, R34.reuse, R76 ;  /* 0x000000228c4c723c */ /* 0x080ff0000000184c */
[----:B------:R-:W-:Y:S01]  /*5b00*/  HMMA.16816.F32 R80, R132, R34, R80 ;  /* 0x000000228450723c */ /* 0x000fe20000001850 */
[----:B------:R-:W-:Y:S08]  /*5b10*/  @!UPT UIADD3 URZ, UPT, UPT, URZ, URZ, URZ ;  /* 0x000000fffffff290 */ /* 0x000ff0000fffe0ff */
[----:B------:R-:W-:Y:S11]  /*5b20*/  BRA.U !UP0, `(.L_x_47) ;  /* 0x0000000108847547 */ /* 0x000ff6000b800000 */
[----:B------:R-:W-:Y:S02]  /*5b30*/  IADD3 R5, P0, PT, RZ, -UR35, RZ ;  /* 0x80000023ff057c10 */ /* 0x000fe4000ff1e0ff */
[C---:B------:R-:W-:Y:S02]  /*5b40*/  LOP3.LUT R7, R167.reuse, 0x18, RZ, 0xc0, !PT ;  /* 0x00000018a7077812 */ /* 0x040fe400078ec0ff */
[----:B------:R-:W-:Y:S01]  /*5b50*/  LOP3.LUT R9, R167, 0xd8, RZ, 0xc0, !PT ;  /* 0x000000d8a7097812 */ /* 0x000fe200078ec0ff */
[----:B------:R-:W-:Y:S01]  /*5b60*/  IMAD.X R4, RZ, RZ, ~UR15, P0 ;  /* 0x8000000fff047e24 */ /* 0x000fe200080e06ff */
[C---:B------:R-:W-:Y:S02]  /*5b70*/  ISETP.GE.AND P4, PT, R7.reuse, UR8, PT ;  /* 0x0000000807007c0c */ /* 0x040fe4000bf86270 */
[C---:B------:R-:W-:Y:S02]  /*5b80*/  LOP3.LUT R8, R7.reuse, 0x20, RZ, 0xfc, !PT ;  /* 0x0000002007087812 */ /* 0x040fe400078efcff */
[----:B------:R-:W-:Y:S02]  /*5b90*/  LOP3.LUT R7, R7, 0x40, RZ, 0xfc, !PT ;  /* 0x0000004007077812 */ /* 0x000fe400078efcff */
[----:B------:R-:W-:Y:S02]  /*5ba0*/  SHF.R.S64 R6, R5, 0x1f, R4 ;  /* 0x0000001f05067819 */ /* 0x000fe40000001004 */
[----:B------:R-:W-:Y:S02]  /*5bb0*/  ISETP.GE.AND P0, PT, R7, UR8, PT ;  /* 0x0000000807007c0c */ /* 0x000fe4000bf06270 */
[----:B------:R-:W-:Y:S02]  /*5bc0*/  IADD3 R7, P5, PT, R234, R6, RZ ;  /* 0x00000006ea077210 */ /* 0x000fe40007fbe0ff */
[----:B------:R-:W-:Y:S02]  /*5bd0*/  LOP3.LUT R5, R9, 0x18, R227, 0x78, !PT ;  /* 0x0000001809057812 */ /* 0x000fe400078e78e3 */
[----:B------:R-:W-:Y:S01]  /*5be0*/  LEA.HI.X.SX32 R6, R4, R235, 0x1, P5 ;  /* 0x000000eb04067211 */ /* 0x000fe200028f0eff */
[----:B------:R-:W-:Y:S01]  /*5bf0*/  IMAD.MOV.U32 R234, RZ, RZ, R7 ;  /* 0x000000ffffea7224 */ /* 0x000fe200078e0007 */
[----:B------:R-:W-:Y:S02]  /*5c00*/  LOP3.LUT R5, R5, 0x1f20, R167, 0xf8, !PT ;  /* 0x00001f2005057812 */ /* 0x000fe400078ef8a7 */
[----:B------:R-:W-:Y:S01]  /*5c10*/  ISETP.GE.AND P3, PT, R8, UR8, PT ;  /* 0x0000000808007c0c */ /* 0x000fe2000bf66270 */
[----:B------:R-:W-:Y:S01]  /*5c20*/  IMAD.MOV.U32 R235, RZ, RZ, R6 ;  /* 0x000000ffffeb7224 */ /* 0x000fe200078e0006 */
[----:B------:R-:W-:Y:S05]  /*5c30*/  LEA R4, R5, UR4, 0x1 ;  /* 0x0000000405047c11 */ /* 0x000fea000f8e08ff */
        /* <DEDUP_REMOVED lines=15> */
[----:B------:R-:W0:Y:S02]  /*5d30*/  LDGDEPBAR ;  /* 0x00000000000079af */ /* 0x000e240000000000 */
.L_x_47:
[----:B-1----:R-:W-:Y:S01]  /*5d40*/  LOP3.LUT R4, R148, 0x200, RZ, 0xc0, !PT ;  /* 0x0000020094047812 */ /* 0x002fe200078ec0ff */
[----:B------:R-:W-:Y:S01]  /*5d50*/  LDSM.16.MT88.4 R8, [R0+0x9000] ;  /* 0x009000000008783b */ /* 0x000fe20000004200 */
[----:B------:R-:W-:Y:S01]  /*5d60*/  LOP3.LUT R2, R2, 0x38, R167, 0xf8, !PT ;  /* 0x0000003802027812 */ /* 0x000fe200078ef8a7 */
[----:B------:R-:W-:Y:S01]  /*5d70*/  IMAD.MOV.U32 R240, RZ, RZ, 0x4 ;  /* 0x00000004fff07424 */ /* 0x000fe200078e00ff */
[----:B------:R-:W-:Y:S01]  /*5d80*/  LOP3.LUT R4, R4, 0xc00, R149, 0xf8, !PT ;  /* 0x00000c0004047812 */ /* 0x000fe200078ef895 */
[----:B------:R-:W-:Y:S01]  /*5d90*/  LDSM.16.MT88.4 R16, [R0+0xb000] ;  /* 0x00b000000010783b */ /* 0x000fe20000004200 */
[----:B------:R-:W-:Y:S01]  /*5da0*/  LOP3.LUT R2, R2, 0x8, R168, 0x78, !PT ;  /* 0x0000000802027812 */ /* 0x000fe200078e78a8 */
[----:B------:R-:W-:Y:S01]  /*5db0*/  @UP0 UIADD3 UR17, UP1, UPT, UR62, -0x100, URZ ;  /* 0xffffff003e110890 */ /* 0x000fe2000ff3e0ff */
[----:B------:R-:W-:Y:S01]  /*5dc0*/  PLOP3.LUT P4, PT, PT, PT, UP0, 0x80, 0x8 ;  /* 0x000000000008781c */ /* 0x000fe20003f8f008 */
[----:B------:R-:W-:Y:S01]  /*5dd0*/  LDSM.16.MT88.4 R28, [R0+0xd000] ;  /* 0x00d00000001c783b */ /* 0x000fe20000004200 */
[----:B------:R-:W-:Y:S01]  /*5de0*/  LOP3.LUT R2, R4, R2, RZ, 0xfc, !PT ;  /* 0x0000000204027212 */ /* 0x000fe200078efcff */
[----:B------:R-:W-:Y:S01]  /*5df0*/  @UP0 UIADD3.X UR16, UPT, UPT, UR63, -0x1, URZ, UP1, !UPT ;  /* 0xffffffff3f100890 */ /* 0x000fe20008ffe4ff */
[----:B------:R-:W-:Y:S01]  /*5e00*/  VIADD R231, R231, 0xffffffc0 ;  /* 0xffffffc0e7e77836 */ /* 0x000fe20000000000 */
[----:B------:R-:W-:Y:S01]  /*5e10*/  LDSM.16.MT88.4 R132, [R0+0x9400] ;  /* 0x009400000084783b */ /* 0x000fe20000004200 */
[----:B------:R-:W-:Y:S01]  /*5e20*/  LEA R2, R2, UR4, 0x1 ;  /* 0x0000000402027c11 */ /* 0x000fe2000f8e08ff */
[----:B------:R-:W-:Y:S02]  /*5e30*/  @UP0 UIADD3 UR10, UP1, UPT, UR10, -0x100, URZ ;  /* 0xffffff000a0a0890 */ /* 0x000fe4000ff3e0ff */
[----:B------:R-:W-:Y:S01]  /*5e40*/  LDSM.16.MT88.4 R136, [R0+0xb400] ;  /* 0x00b400000088783b */ /* 0x000fe20000004200 */
[----:B------:R-:W-:Y:S01]  /*5e50*/  ULOP3.LUT UR12, UR40, 0x1, URZ, 0xc0, !UPT ;  /* 0x00000001280c7892 */ /* 0x000fe2000f8ec0ff */
[C---:B------:R-:W-:Y:S01]  /*5e60*/  IMAD.IADD R165, R2.reuse, 0x1, R224 ;  /* 0x0000000102a57824 */ /* 0x040fe200078e02e0 */
[----:B------:R-:W-:Y:S01]  /*5e70*/  @UP0 UIADD3.X UR11, UPT, UPT, UR11, -0x1, URZ, UP1, !UPT ;  /* 0xffffffff0b0b0890 */ /* 0x000fe20008ffe4ff */
[----:B------:R-:W1:Y:S01]  /*5e80*/  LDSM.16.M88.4 R24, [R2+0xf000] ;  /* 0x00f000000218783b */ /* 0x000e620000000200 */
[----:B------:R-:W-:Y:S01]  /*5e90*/  VIADD R12, R2, 0xf000 ;  /* 0x0000f000020c7836 */ /* 0x000fe20000000000 */
[----:B------:R-:W-:Y:S01]  /*5ea0*/  @P4 LOP3.LUT R168, R168, 0x10, RZ, 0xc0, !PT ;  /* 0x00000010a8a84812 */ /* 0x000fe200078ec0ff */
[----:B------:R-:W-:Y:S01]  /*5eb0*/  VIADD R164, R2, 0xf040 ;  /* 0x0000f04002a47836 */ /* 0x000fe20000000000 */
[----:B------:R-:W2:Y:S01]  /*5ec0*/  LDSM.16.M88.4 R32, [R165+0xf000] ;  /* 0x00f00000a520783b */ /* 0x000ea20000000200 */
[----:B------:R-:W-:Y:S01]  /*5ed0*/  @P1 VIADD R164, R12, 0xffffffc0 ;  /* 0xffffffc00ca41836 */ /* 0x000fe20000000000 */
[----:B------:R-:W-:Y:S02]  /*5ee0*/  UISETP.NE.U32.AND UP1, UPT, UR12, 0x1, UPT ;  /* 0x000000010c00788c */ /* 0x000fe4000bf25070 */
[----:B------:R-:W3:Y:S01]  /*5ef0*/  LDSM.16.MT88.4 R140, [R0+0xd400] ;  /* 0x00d40000008c783b */ /* 0x000ee20000004200 */
[----:B------:R-:W-:Y:S03]  /*5f00*/  IMAD.IADD R166, R224, 0x1, R164 ;  /* 0x00000001e0a67824 */ /* 0x000fe600078e02a4 */
[----:B------:R-:W-:Y:S01]  /*5f10*/  LDSM.16.MT88.4 R148, [R0+0x9800] ;  /* 0x009800000094783b */ /* 0x000fe20000004200 */
[----:B------:R-:W-:Y:S03]  /*5f20*/  PLOP3.LUT P3, PT, PT, PT, UP1, 0x80, 0x8 ;  /* 0x000000000008781c */ /* 0x000fe60003f6f018 */
[----:B------:R-:W4:Y:S04]  /*5f30*/  LDSM.16.M88.4 R144, [R164] ;  /* 0x00000000a490783b */ /* 0x000f280000000200 */
[----:B------:R-:W-:Y:S04]  /*5f40*/  LDSM.16.MT88.4 R152, [R0+0xd800] ;  /* 0x00d800000098783b */ /* 0x000fe80000004200 */
[----:B------:R-:W-:Y:S04]  /*5f50*/  LDSM.16.MT88.4 R156, [R0+0x9c00] ;  /* 0x009c0000009c783b */ /* 0x000fe80000004200 */
[----:B------:R-:W-:Y:S01]  /*5f60*/  LDSM.16.MT88.4 R160, [R0+0xa000] ;  /* 0x00a0000000a0783b */ /* 0x000fe20000004200 */
[C---:B-1----:R-:W-:Y:S08]  /*5f70*/  HMMA.16816.F32 R4, R24.reuse, R8, RZ ;  /* 0x000000081804723c */ /* 0x042ff000000018ff */
[C---:B------:R-:W-:Y:S08]  /*5f80*/  HMMA.16816.F32 R8, R24.reuse, R10, RZ ;  /* 0x0000000a1808723c */ /* 0x040ff000000018ff */
[C---:B------:R-:W-:Y:S08]  /*5f90*/  HMMA.16816.F32 R12, R24.reuse, R16, RZ ;  /* 0x00000010180c723c */ /* 0x040ff000000018ff */
[C---:B------:R-:W-:Y:S08]  /*5fa0*/  HMMA.16816.F32 R16, R24.reuse, R18, RZ ;  /* 0x000000121810723c */ /* 0x040ff000000018ff */
[C---:B------:R-:W-:Y:S08]  /*5fb0*/  HMMA.16816.F32 R20, R24.reuse, R28, RZ ;  /* 0x0000001c1814723c */ /* 0x040ff000000018ff */
[----:B------:R-:W-:Y:S01]  /*5fc0*/  HMMA.16816.F32 R24, R24, R30, RZ ;  /* 0x0000001e1818723c */ /* 0x000fe200000018ff */
[----:B------:R-:W1:Y:S07]  /*5fd0*/  LDSM.16.MT88.4 R28, [R0+0xb800] ;  /* 0x00b80000001c783b */ /* 0x000e6e0000004200 */
[C---:B--2---:R-:W-:Y:S08]  /*5fe0*/  HMMA.16816.F32 R4, R32.reuse, R132, R4 ;  /* 0x000000842004723c */ /* 0x044ff00000001804 */
[C---:B------:R-:W-:Y:S01]  /*5ff0*/  HMMA.16816.F32 R8, R32.reuse, R134, R8 ;  /* 0x000000862008723c */ /* 0x040fe20000001808 */
[----:B------:R-:W2:Y:S07]  /*6000*/  LDSM.16.M88.4 R132, [R166] ;  /* 0x00000000a684783b */ /* 0x000eae0000000200 */
[C---:B------:R-:W-:Y:S08]  /*6010*/  HMMA.16816.F32 R12, R32.reuse, R136, R12 ;  /* 0x00000088200c723c */ /* 0x040ff0000000180c */
[C---:B------:R-:W-:Y:S01]  /*6020*/  HMMA.16816.F32 R16, R32.reuse, R138, R16 ;  /* 0x0000008a2010723c */ /* 0x040fe20000001810 */
[----:B------:R-:W-:Y:S07]  /*6030*/  LDSM.16.MT88.4 R136, [R0+0xdc00] ;  /* 0x00dc00000088783b */ /* 0x000fee0000004200 */
[C---:B---3--:R-:W-:Y:S08]  /*6040*/  HMMA.16816.F32 R20, R32.reuse, R140, R20 ;  /* 0x0000008c2014723c */ /* 0x048ff00000001814 */
[----:B------:R-:W-:Y:S01]  /*6050*/  HMMA.16816.F32 R24, R32, R142, R24 ;  /* 0x0000008e2018723c */ /* 0x000fe20000001818 */
[----:B------:R-:W3:Y:S04]  /*6060*/  LDSM.16.MT88.4 R32, [R0+0xbc00] ;  /* 0x00bc00000020783b */ /* 0x000ee80000004200 */
[----:B------:R2:W3:Y:S03]  /*6070*/  LDSM.16.M88.4 R140, [R2+0x11000] ;  /* 0x01100000028c783b */ /* 0x0004e60000000200 */
[C---:B----4-:R-:W-:Y:S08]  /*6080*/  HMMA.16816.F32 R4, R144.reuse, R148, R4 ;  /* 0x000000949004723c */ /* 0x050ff00000001804 */
[C---:B------:R-:W-:Y:S01]  /*6090*/  HMMA.16816.F32 R8, R144.reuse, R150, R8 ;  /* 0x000000969008723c */ /* 0x040fe20000001808 */
[----:B------:R-:W-:Y:S07]  /*60a0*/  LDSM.16.M88.4 R148, [R165+0x11000] ;  /* 0x01100000a594783b */ /* 0x000fee0000000200 */
[C---:B-1----:R-:W-:Y:S01]  /*60b0*/  HMMA.16816.F32 R12, R144.reuse, R28, R12 ;  /* 0x0000001c900c723c */ /* 0x042fe2000000180c */
[----:B--2---:R-:W-:Y:S07]  /*60c0*/  IMAD.U32 R2, RZ, RZ, UR50 ;  /* 0x00000032ff027e24 */ /* 0x004fee000f8e00ff */
[C---:B------:R-:W-:Y:S01]  /*60d0*/  HMMA.16816.F32 R16, R144.reuse, R30, R16 ;  /* 0x0000001e9010723c */ /* 0x040fe20000001810 */
[----:B------:R-:W1:Y:S07]  /*60e0*/  LDSM.16.MT88.4 R28, [R0+0xc000] ;  /* 0x00c00000001c783b */ /* 0x000e6e0000004200 */
[C---:B------:R-:W-:Y:S08]  /*60f0*/  HMMA.16816.F32 R20, R144.reuse, R152, R20 ;  /* 0x000000989014723c */ /* 0x040ff00000001814 */
[----:B------:R-:W-:Y:S01]  /*6100*/  HMMA.16816.F32 R24, R144, R154, R24 ;  /* 0x0000009a9018723c */ /* 0x000fe20000001818 */
[----:B------:R-:W2:Y:S04]  /*6110*/  LDSM.16.MT88.4 R144, [R0+0xe000] ;  /* 0x00e000000090783b */ /* 0x000ea80000004200 */
[----:B------:R-:W4:Y:S03]  /*6120*/  LDSM.16.MT88.4 R152, [R0+0xa400] ;  /* 0x00a400000098783b */ /* 0x000f260000004200 */
[C---:B------:R-:W-:Y:S08]  /*6130*/  HMMA.16816.F32 R4, R132.reuse, R156, R4 ;  /* 0x0000009c8404723c */ /* 0x040ff00000001804 */
[C---:B------:R-:W-:Y:S08]  /*6140*/  HMMA.16816.F32 R8, R132.reuse, R158, R8 ;  /* 0x0000009e8408723c */ /* 0x040ff00000001808 */
[C---:B---3--:R-:W-:Y:S08]  /*6150*/  HMMA.16816.F32 R12, R132.reuse, R32, R12 ;  /* 0x00000020840c723c */ /* 0x048ff0000000180c */
[C---:B------:R-:W-:Y:S01]  /*6160*/  HMMA.16816.F32 R16, R132.reuse, R34, R16 ;  /* 0x000000228410723c */ /* 0x040fe20000001810 */
[----:B------:R-:W3:Y:S07]  /*6170*/  LDSM.16.MT88.4 R32, [R0+0xc400] ;  /* 0x00c400000020783b */ /* 0x000eee0000004200 */
[C---:B------:R-:W-:Y:S08]  /*6180*/  HMMA.16816.F32 R20, R132.reuse, R136, R20 ;  /* 0x000000888414723c */ /* 0x040ff00000001814 */
[----:B------:R-:W-:Y:S01]  /*6190*/  HMMA.16816.F32 R24, R132, R138, R24 ;  /* 0x0000008a8418723c */ /* 0x000fe20000001818 */
[----:B------:R-:W-:Y:S04]  /*61a0*/  LDSM.16.MT88.4 R136, [R0+0xa800] ;  /* 0x00a800000088783b */ /* 0x000fe80000004200 */
[----:B------:R3:W-:Y:S03]  /*61b0*/  LDSM.16.M88.4 R132, [R164+0x2000] ;  /* 0x00200000a484783b */ /* 0x0007e60000000200 */
[C---:B------:R-:W-:Y:S08]  /*61c0*/  HMMA.16816.F32 R4, R140.reuse, R160, R4 ;  /* 0x000000a08c04723c */ /* 0x040ff00000001804 */
[C---:B------:R-:W-:Y:S01]  /*61d0*/  HMMA.16816.F32 R8, R140.reuse, R162, R8 ;  /* 0x000000a28c08723c */ /* 0x040fe20000001808 */
[----:B------:R-:W-:Y:S05]  /*61e0*/  IMAD.U32 R162, RZ, RZ, UR50 ;  /* 0x00000032ffa27e24 */ /* 0x000fea000f8e00ff */
[----:B------:R-:W-:Y:S02]  /*61f0*/  LEA R162, P0, R162, R232, 0x2 ;  /* 0x000000e8a2a27211 */ /* 0x000fe400078010ff */
[C---:B-1----:R-:W-:Y:S03]  /*6200*/  HMMA.16816.F32 R12, R140.reuse, R28, R12 ;  /* 0x0000001c8c0c723c */ /* 0x042fe6000000180c */
[----:B------:R-:W-:Y:S02]  /*6210*/  LEA.HI.X.SX32 R163, R2, R233, 0x2, P0 ;  /* 0x000000e902a37211 */ /* 0x000fe400000f16ff */
[C---:B------:R-:W-:Y:S03]  /*6220*/  LEA R160, P0, R171.reuse, R162, 0x5 ;  /* 0x000000a2aba07211 */ /* 0x040fe600078028ff */
[C---:B------:R-:W-:Y:S01]  /*6230*/  HMMA.16816.F32 R16, R140.reuse, R30, R16 ;  /* 0x0000001e8c10723c */ /* 0x040fe20000001810 */
[----:B------:R-:W1:Y:S02]  /*6240*/  LDSM.16.MT88.4 R28, [R0+0xe400] ;  /* 0x00e40000001c783b */ /* 0x000e640000004200 */
[C---:B------:R-:W-:Y:S02]  /*6250*/  LEA.HI.X.SX32 R161, R171.reuse, R163, 0x5, P0 ;  /* 0x000000a3aba17211 */ /* 0x040fe400000f2eff */
[C---:B------:R-:W-:Y:S03]  /*6260*/  LEA R158, P0, R171.reuse, R160, 0x5 ;  /* 0x000000a0ab9e7211 */ /* 0x040fe600078028ff */
[C---:B--2---:R-:W-:Y:S03]  /*6270*/  HMMA.16816.F32 R20, R140.reuse, R144, R20 ;  /* 0x000000908c14723c */ /* 0x044fe60000001814 */
[C---:B------:R-:W-:Y:S02]  /*6280*/  LEA.HI.X.SX32 R159, R171.reuse, R161, 0x5, P0 ;  /* 0x000000a1ab9f7211 */ /* 0x040fe400000f2eff */
[C---:B------:R-:W-:Y:S03]  /*6290*/  LEA R156, P0, R171.reuse, R158, 0x5 ;  /* 0x0000009eab9c7211 */ /* 0x040fe600078028ff */
[----:B------:R-:W-:Y:S01]  /*62a0*/  HMMA.16816.F32 R24, R140, R146, R24 ;  /* 0x000000928c18723c */ /* 0x000fe20000001818 */
[----:B------:R-:W-:Y:S02]  /*62b0*/  LDSM.16.MT88.4 R140, [R0+0xac00] ;  /* 0x00ac0000008c783b */ /* 0x000fe40000004200 */
[C---:B------:R-:W-:Y:S05]  /*62c0*/  LEA.HI.X.SX32 R157, R171.reuse, R159, 0x5, P0 ;  /* 0x0000009fab9d7211 */ /* 0x040fea00000f2eff */
[C---:B----4-:R-:W-:Y:S08]  /*62d0*/  HMMA.16816.F32 R4, R148.reuse, R152, R4 ;  /* 0x000000989404723c */ /* 0x050ff00000001804 */
[C---:B------:R-:W-:Y:S03]  /*62e0*/  HMMA.16816.F32 R8, R148.reuse, R154, R8 ;  /* 0x0000009a9408723c */ /* 0x040fe60000001808 */
[C---:B------:R-:W-:Y:S04]  /*62f0*/  LEA R154, P0, R171.reuse, R156, 0x5 ;  /* 0x0000009cab9a7211 */ /* 0x040fe800078028ff */
[C---:B------:R-:W-:Y:S01]  /*6300*/  LEA.HI.X.SX32 R155, R171.reuse, R157, 0x5, P0 ;  /* 0x0000009dab9b7211 */ /* 0x040fe200000f2eff */
[C---:B---3--:R-:W-:Y:S03]  /*6310*/  HMMA.16816.F32 R12, R148.reuse, R32, R12 ;  /* 0x00000020940c723c */ /* 0x048fe6000000180c */
[C---:B------:R-:W-:Y:S04]  /*6320*/  LEA R152, P0, R171.reuse, R154, 0x5 ;  /* 0x0000009aab987211 */ /* 0x040fe800078028ff */
[C---:B------:R-:W-:Y:S01]  /*6330*/  LEA.HI.X.SX32 R153, R171.reuse, R155, 0x5, P0 ;  /* 0x0000009bab997211 */ /* 0x040fe200000f2eff */
[C---:B------:R-:W-:Y:S01]  /*6340*/  HMMA.16816.F32 R16, R148.reuse, R34, R16 ;  /* 0x000000229410723c */ /* 0x040fe20000001810 */
[----:B------:R-:W2:Y:S02]  /*6350*/  LDSM.16.MT88.4 R32, [R0+0xc800] ;  /* 0x00c800000020783b */ /* 0x000ea40000004200 */
[C---:B------:R-:W-:Y:S04]  /*6360*/  LEA R164, P0, R171.reuse, R152, 0x5 ;  /* 0x00000098aba47211 */ /* 0x040fe800078028ff */
[C---:B------:R-:W-:Y:S01]  /*6370*/  LEA.HI.X.SX32 R165, R171.reuse, R153, 0x5, P0 ;  /* 0x00000099aba57211 */ /* 0x040fe200000f2eff */
[C---:B-1----:R-:W-:Y:S03]  /*6380*/  HMMA.16816.F32 R20, R148.reuse, R28, R20 ;  /* 0x0000001c9414723c */ /* 0x042fe60000001814 */
[C---:B------:R-:W-:Y:S05]  /*6390*/  IMAD.WIDE R228, R171.reuse, -0xc0, R164 ;  /* 0xffffff40abe47825 */ /* 0x040fea00078e02a4 */
[----:B------:R-:W-:Y:S01]  /*63a0*/  HMMA.16816.F32 R24, R148, R30, R24 ;  /* 0x0000001e9418723c */ /* 0x000fe20000001818 */
[----:B------:R-:W1:Y:S02]  /*63b0*/  LDSM.16.MT88.4 R28, [R0+0xe800] ;  /* 0x00e80000001c783b */ /* 0x000e640000004200 */
[C---:B------:R-:W-:Y:S04]  /*63c0*/  LEA R150, P0, R171.reuse, R228, 0x5 ;  /* 0x000000e4ab967211 */ /* 0x040fe800078028ff */
[C---:B------:R-:W-:Y:S01]  /*63d0*/  LEA.HI.X.SX32 R151, R171.reuse, R229, 0x5, P0 ;  /* 0x000000e5ab977211 */ /* 0x040fe200000f2eff */
[C---:B------:R-:W-:Y:S05]  /*63e0*/  HMMA.16816.F32 R4, R132.reuse, R136, R4 ;  /* 0x000000888404723c */ /* 0x040fea0000001804 */
[C---:B------:R-:W-:Y:S03]  /*63f0*/  LEA R148, P0, R171.reuse, R150, 0x5 ;  /* 0x00000096ab947211 */ /* 0x040fe600078028ff */
[C---:B------:R-:W-:Y:S01]  /*6400*/  HMMA.16816.F32 R8, R132.reuse, R138, R8 ;  /* 0x0000008a8408723c */ /* 0x040fe20000001808 */
[----:B------:R-:W3:Y:S02]  /*6410*/  LDSM.16.M88.4 R136, [R166+0x2000] ;  /* 0x00200000a688783b */ /* 0x000ee40000000200 */
[C---:B------:R-:W-:Y:S02]  /*6420*/  LEA.HI.X.SX32 R149, R171.reuse, R151, 0x5, P0 ;  /* 0x00000097ab957211 */ /* 0x040fe400000f2eff */
[C---:B------:R-:W-:Y:S03]  /*6430*/  LEA R146, P0, R171.reuse, R148, 0x5 ;  /* 0x00000094ab927211 */ /* 0x040fe600078028ff */
[C---:B--2---:R-:W-:Y:S03]  /*6440*/  HMMA.16816.F32 R12, R132.reuse, R32, R12 ;  /* 0x00000020840c723c */ /* 0x044fe6000000180c */
[C---:B------:R-:W-:Y:S02]  /*6450*/  LEA.HI.X.SX32 R147, R171.reuse, R149, 0x5, P0 ;  /* 0x00000095ab937211 */ /* 0x040fe400000f2eff */
[C---:B------:R-:W-:Y:S03]  /*6460*/  LEA R144, P0, R171.reuse, R146, 0x5 ;  /* 0x00000092ab907211 */ /* 0x040fe600078028ff */
[C---:B------:R-:W-:Y:S01]  /*6470*/  HMMA.16816.F32 R16, R132.reuse, R34, R16 ;  /* 0x000000228410723c */ /* 0x040fe20000001810 */
[----:B------:R-:W2:Y:S02]  /*6480*/  LDSM.16.MT88.4 R32, [R0+0xcc00] ;  /* 0x00cc00000020783b */ /* 0x000ea40000004200 */
[C---:B------:R-:W-:Y:S05]  /*6490*/  LEA.HI.X.SX32 R145, R171.reuse, R147, 0x5, P0 ;  /* 0x00000093ab917211 */ /* 0x040fea00000f2eff */
[C---:B-1----:R-:W-:Y:S08]  /*64a0*/  HMMA.16816.F32 R20, R132.reuse, R28, R20 ;  /* 0x0000001c8414723c */ /* 0x042ff00000001814 */
[----:B------:R-:W-:Y:S01]  /*64b0*/  HMMA.16816.F32 R24, R132, R30, R24 ;  /* 0x0000001e8418723c */ /* 0x000fe20000001818 */
[----:B------:R1:W4:Y:S02]  /*64c0*/  LDSM.16.MT88.4 R28, [R0+0xec00] ;  /* 0x00ec0000001c783b */ /* 0x0003240000004200 */
[C---:B------:R-:W-:Y:S04]  /*64d0*/  LEA R134, P0, R171.reuse, R144, 0x5 ;  /* 0x00000090ab867211 */ /* 0x040fe800078028ff */
[C---:B------:R-:W-:Y:S01]  /*64e0*/  LEA.HI.X.SX32 R135, R171.reuse, R145, 0x5, P0 ;  /* 0x00000091ab877211 */ /* 0x040fe200000f2eff */
[C---:B---3--:R-:W-:Y:S05]  /*64f0*/  HMMA.16816.F32 R4, R136.reuse, R140, R4 ;  /* 0x0000008c8804723c */ /* 0x048fea0000001804 */
[C---:B------:R-:W-:Y:S03]  /*6500*/  LEA R140, P0, R171.reuse, R134, 0x5 ;  /* 0x00000086ab8c7211 */ /* 0x040fe600078028ff */
[C---:B------:R-:W-:Y:S03]  /*6510*/  HMMA.16816.F32 R8, R136.reuse, R142, R8 ;  /* 0x0000008e8808723c */ /* 0x040fe60000001808 */
[C---:B------:R-:W-:Y:S03]  /*6520*/  LEA.HI.X.SX32 R141, R171.reuse, R135, 0x5, P0 ;  /* 0x00000087ab8d7211 */ /* 0x040fe600000f2eff */
[C---:B------:R-:W-:Y:S02]  /*6530*/  IMAD.WIDE R142, R171.reuse, -0xc0, R140 ;  /* 0xffffff40ab8e7825 */ /* 0x040fe400078e028c */
[C---:B--2---:R-:W-:Y:S03]  /*6540*/  HMMA.16816.F32 R12, R136.reuse, R32, R12 ;  /* 0x00000020880c723c */ /* 0x044fe6000000180c */
[----:B-1----:R-:W-:Y:S02]  /*6550*/  @P4 SHF.R.U32.HI R0, RZ, 0x2, R227 ;  /* 0x00000002ff004819 */ /* 0x002fe400000116e3 */
[C---:B------:R-:W-:Y:S02]  /*6560*/  LEA R132, P0, R171.reuse, R142, 0x5 ;  /* 0x0000008eab847211 */ /* 0x040fe400078028ff */
[----:B------:R-:W-:Y:S01]  /*6570*/  @P4 LOP3.LUT R239, R168, 0x7, R0, 0xf8, !PT ;  /* 0x00000007a8ef4812 */ /* 0x000fe200078ef800 */
[C---:B------:R-:W-:Y:S03]  /*6580*/  HMMA.16816.F32 R16, R136.reuse, R34, R16 ;  /* 0x000000228810723c */ /* 0x040fe60000001810 */
[C---:B------:R-:W-:Y:S01]  /*6590*/  LEA.HI.X.SX32 R133, R171.reuse, R143, 0x5, P0 ;  /* 0x0000008fab857211 */ /* 0x040fe200000f2eff */
[C---:B------:R-:W-:Y:S01]  /*65a0*/  VIADD R0, R220.reuse, 0xffffd000 ;  /* 0xffffd000dc007836 */ /* 0x040fe20000000000 */
[----:B------:R-:W-:Y:S01]  /*65b0*/  LEA R34, P0, R171, R132, 0x5 ;  /* 0x00000084ab227211 */ /* 0x000fe200078028ff */
[----:B------:R-:W-:Y:S02]  /*65c0*/  @P3 VIADD R0, R220, 0x3000 ;  /* 0x00003000dc003836 */ /* 0x000fe40000000000 */
[C---:B----4-:R-:W-:Y:S03]  /*65d0*/  HMMA.16816.F32 R20, R136.reuse, R28, R20 ;  /* 0x0000001c8814723c */ /* 0x050fe60000001814 */
[----:B------:R-:W-:Y:S01]  /*65e0*/  @P4 IMAD.WIDE.U32 R28, R239, R240, UR62 ;  /* 0x0000003eef1c4e25 */ /* 0x000fe2000f8e00f0 */
[C---:B------:R-:W-:Y:S01]  /*65f0*/  LEA.HI.X.SX32 R35, R171.reuse, R133, 0x5, P0 ;  /* 0x00000085ab237211 */ /* 0x040fe200000f2eff */
[----:B------:R-:W-:Y:S01]  /*6600*/  @UP0 UMOV UR62, UR17 ;  /* 0x00000011003e0c82 */ /* 0x000fe20008000000 */
[C---:B------:R-:W-:Y:S01]  /*6610*/  LEA R32, P0, R171.reuse, R34, 0x5 ;  /* 0x00000022ab207211 */ /* 0x040fe200078028ff */
[----:B------:R-:W-:Y:S01]  /*6620*/  @UP0 UMOV UR63, UR16 ;  /* 0x00000010003f0c82 */ /* 0x000fe20008000000 */
[----:B------:R-:W-:Y:S01]  /*6630*/  HMMA.16816.F32 R24, R136, R30, R24 ;  /* 0x0000001e8818723c */ /* 0x000fe20000001818 */
[----:B------:R-:W5:Y:S01]  /*6640*/  @P4 LDG.E R247, desc[UR36][R28.64+-0x100] ;  /* 0xffff00241cf74981 */ /* 0x000f62000c1e1900 */
[----:B------:R-:W-:Y:S01]  /*6650*/  UISETP.GT.AND UP0, UPT, UR40, UR47, UPT ;  /* 0x0000002f2800728c */ /* 0x000fe2000bf04270 */
[C---:B------:R-:W-:Y:S02]  /*6660*/  LEA.HI.X.SX32 R33, R171.reuse, R35, 0x5, P0 ;  /* 0x00000023ab217211 */ /* 0x040fe400000f2eff */
[----:B------:R-:W5:Y:S04]  /*6670*/  @P4 LDG.E R246, desc[UR36][R28.64+-0xe0] ;  /* 0xffff20241cf64981 */ /* 0x000f68000c1e1900 */
[----:B------:R-:W5:Y:S04]  /*6680*/  @P4 LDG.E R245, desc[UR36][R28.64+-0x80] ;  /* 0xffff80241cf54981 */ /* 0x000f68000c1e1900 */
[----:B------:R1:W5:Y:S04]  /*6690*/  @P4 LDG.E R244, desc[UR36][R28.64+-0x60] ;  /* 0xffffa0241cf44981 */ /* 0x000368000c1e1900 */
[----:B------:R2:W-:Y:S04]  /*66a0*/  REDG.E.ADD.F32.FTZ.RN.STRONG.GPU desc[UR36][R232.64], R4 ;  /* 0x00000004e80079a6 */ /* 0x0005e8000c12f324 */
[----:B------:R3:W-:Y:S04]  /*66b0*/  REDG.E.ADD.F32.FTZ.RN.STRONG.GPU desc[UR36][R162.64], R5 ;  /* 0x00000005a20079a6 */ /* 0x0007e8000c12f324 */
[----:B------:R4:W-:Y:S04]  /*66c0*/  REDG.E.ADD.F32.FTZ.RN.STRONG.GPU desc[UR36][R160.64], R6 ;  /* 0x00000006a00079a6 */ /* 0x0009e8000c12f324 */
[----:B------:R4:W-:Y:S04]  /*66d0*/  REDG.E.ADD.F32.FTZ.RN.STRONG.GPU desc[UR36][R158.64], R7 ;  /* 0x000000079e0079a6 */ /* 0x0009e8000c12f324 */
[----:B------:R-:W-:Y:S04]  /*66e0*/  REDG.E.ADD.F32.FTZ.RN.STRONG.GPU desc[UR36][R156.64], R8 ;  /* 0x000000089c0079a6 */ /* 0x000fe8000c12f324 */
[----:B------:R-:W-:Y:S01]  /*66f0*/  REDG.E.ADD.F32.FTZ.RN.STRONG.GPU desc[UR36][R154.64], R9 ;  /* 0x000000099a0079a6 */ /* 0x000fe2000c12f324 */
[C---:B-1----:R-:W-:Y:S03]  /*6700*/  LEA R28, P0, R171.reuse, R32, 0x5 ;  /* 0x00000020ab1c7211 */ /* 0x042fe600078028ff */
[----:B------:R-:W-:Y:S01]  /*6710*/  REDG.E.ADD.F32.FTZ.RN.STRONG.GPU desc[UR36][R152.64], R10 ;  /* 0x0000000a980079a6 */ /* 0x000fe2000c12f324 */
[C---:B------:R-:W-:Y:S02]  /*6720*/  LEA.HI.X.SX32 R29, R171.reuse, R33, 0x5, P0 ;  /* 0x00000021ab1d7211 */ /* 0x040fe400000f2eff */
[C---:B--2---:R-:W-:Y:S01]  /*6730*/  LEA R4, P0, R171.reuse, R28, 0x5 ;  /* 0x0000001cab047211 */ /* 0x044fe200078028ff */
[----:B------:R-:W-:Y:S03]  /*6740*/  REDG.E.ADD.F32.FTZ.RN.STRONG.GPU desc[UR36][R164.64], R11 ;  /* 0x0000000ba40079a6 */ /* 0x000fe6000c12f324 */
[C---:B---3--:R-:W-:Y:S01]  /*6750*/  LEA.HI.X.SX32 R5, R171.reuse, R29, 0x5, P0 ;  /* 0x0000001dab057211 */ /* 0x048fe200000f2eff */
[----:B------:R-:W-:Y:S01]  /*6760*/  REDG.E.ADD.F32.FTZ.RN.STRONG.GPU desc[UR36][R232.64+0x80], R12 ;  /* 0x0000800ce80079a6 */ /* 0x000fe2000c12f324 */
[C---:B----4-:R-:W-:Y:S03]  /*6770*/  LEA R6, P0, R171.reuse, R4, 0x5 ;  /* 0x00000004ab067211 */ /* 0x050fe600078028ff */
[----:B------:R-:W-:Y:S01]  /*6780*/  REDG.E.ADD.F32.FTZ.RN.STRONG.GPU desc[UR36][R228.64+0x80], R13 ;  /* 0x0000800de40079a6 */ /* 0x000fe2000c12f324 */
[----:B------:R-:W-:Y:S03]  /*6790*/  LEA.HI.X.SX32 R7, R171, R5, 0x5, P0 ;  /* 0x00000005ab077211 */ /* 0x000fe600000f2eff */
[----:B------:R-:W-:Y:S04]  /*67a0*/  REDG.E.ADD.F32.FTZ.RN.STRONG.GPU desc[UR36][R150.64+0x80], R14 ;  /* 0x0000800e960079a6 */ /* 0x000fe8000c12f324 */
        /* <DEDUP_REMOVED lines=13> */
[----:B------:R-:W-:Y:S04]  /*6880*/  LDSM.16.MT88.4 R4, [R3+UR4+0xf000] ;  /* 0x00f000040304783b */ /* 0x000fe80008004200 */
[----:B------:R-:W1:Y:S04]  /*6890*/  LDSM.16.MT88.4 R8, [R220] ;  /* 0x00000000dc08783b */ /* 0x000e680000004200 */
[----:B------:R-:W2:Y:S04]  /*68a0*/  LDSM.16.MT88.4 R12, [R3+UR4+0x11000] ;  /* 0x01100004030c783b */ /* 0x000ea80008004200 */
[----:B------:R-:W3:Y:S04]  /*68b0*/  LDSM.16.MT88.4 R16, [R220+0x1000] ;  /* 0x00100000dc10783b */ /* 0x000ee80000004200 */
[----:B------:R-:W4:Y:S04]  /*68c0*/  LDSM.16.MT88.4 R28, [R220+0x2000] ;  /* 0x00200000dc1c783b */ /* 0x000f280000004200 */
[----:B------:R-:W-:Y:S04]  /*68d0*/  LDSM.16.MT88.4 R32, [R3+UR4+0xf800] ;  /* 0x00f800040320783b */ /* 0x000fe80008004200 */
[----:B------:R-:W4:Y:S04]  /*68e0*/  LDSM.16.MT88.4 R20, [R220+0x400] ;  /* 0x00040000dc14783b */ /* 0x000f280000004200 */
[----:B------:R-:W4:Y:S04]  /*68f0*/  LDSM.16.MT88.4 R132, [R3+UR4+0x11800] ;  /* 0x011800040384783b */ /* 0x000f280008004200 */
[----:B------:R-:W4:Y:S04]  /*6900*/  LDSM.16.MT88.4 R24, [R220+0x1400] ;  /* 0x00140000dc18783b */ /* 0x000f280000004200 */
[----:B------:R-:W-:Y:S04]  /*6910*/  LDSM.16.MT88.4 R136, [R220+0xc00] ;  /* 0x000c0000dc88783b */ /* 0x000fe80000004200 */
[----:B------:R-:W-:Y:S01]  /*6920*/  LDSM.16.MT88.4 R140, [R3+UR4+0x12800] ;  /* 0x01280004038c783b */ /* 0x000fe20008004200 */
[-C--:B-1----:R-:W-:Y:S03]  /*6930*/  HMMA.16816.F32 R84, R4, R8.reuse, R84 ;  /* 0x000000080454723c */ /* 0x082fe60000001854 */
[----:B------:R-:W-:Y:S05]  /*6940*/  LDSM.16.MT88.4 R144, [R220+0x2c00] ;  /* 0x002c0000dc90783b */ /* 0x000fea0000004200 */
[C---:B--2---:R-:W-:Y:S08]  /*6950*/  HMMA.16816.F32 R88, R12.reuse, R8, R88 ;  /* 0x000000080c58723c */ /* 0x044ff00000001858 */
[-C--:B------:R-:W-:Y:S08]  /*6960*/  HMMA.16816.F32 R92, R12, R10.reuse, R92 ;  /* 0x0000000a0c5c723c */ /* 0x080ff0000000185c */
[C---:B------:R-:W-:Y:S01]  /*6970*/  HMMA.16816.F32 R96, R4.reuse, R10, R96 ;  /* 0x0000000a0460723c */ /* 0x040fe20000001860 */
[----:B------:R-:W1:Y:S07]  /*6980*/  LDSM.16.MT88.4 R8, [R220+0x2400] ;  /* 0x00240000dc08783b */ /* 0x000e6e0000004200 */
[-C--:B---3--:R-:W-:Y:S08]  /*6990*/  HMMA.16816.F32 R100, R4, R16.reuse, R100 ;  /* 0x000000100464723c */ /* 0x088ff00000001864 */
[C---:B------:R-:W-:Y:S08]  /*69a0*/  HMMA.16816.F32 R104, R12.reuse, R16, R104 ;  /* 0x000000100c68723c */ /* 0x040ff00000001868 */
[-C--:B------:R-:W-:Y:S08]  /*69b0*/  HMMA.16816.F32 R108, R12, R18.reuse, R108 ;  /* 0x000000120c6c723c */ /* 0x080ff0000000186c */
[C---:B------:R-:W-:Y:S01]  /*69c0*/  HMMA.16816.F32 R112, R4.reuse, R18, R112 ;  /* 0x000000120470723c */ /* 0x040fe20000001870 */
[----:B------:R-:W-:Y:S07]  /*69d0*/  LDSM.16.MT88.4 R16, [R3+UR4+0x12000] ;  /* 0x012000040310783b */ /* 0x000fee0008004200 */
[-C--:B----4-:R-:W-:Y:S08]  /*69e0*/  HMMA.16816.F32 R116, R4, R28.reuse, R116 ;  /* 0x0000001c0474723c */ /* 0x090ff00000001874 */
[C---:B------:R-:W-:Y:S08]  /*69f0*/  HMMA.16816.F32 R120, R12.reuse, R28, R120 ;  /* 0x0000001c0c78723c */ /* 0x040ff00000001878 */
[-C--:B------:R-:W-:Y:S01]  /*6a00*/  HMMA.16816.F32 R124, R12, R30.reuse, R124 ;  /* 0x0000001e0c7c723c */ /* 0x080fe2000000187c */
[----:B------:R-:W-:Y:S07]  /*6a10*/  LDSM.16.MT88.4 R12, [R220+0x800] ;  /* 0x00080000dc0c783b */ /* 0x000fee0000004200 */
[----:B------:R-:W-:Y:S01]  /*6a20*/  HMMA.16816.F32 R128, R4, R30, R128 ;  /* 0x0000001e0480723c */ /* 0x000fe20000001880 */
[----:B------:R-:W2:Y:S04]  /*6a30*/  LDSM.16.MT88.4 R4, [R3+UR4+0x10000] ;  /* 0x010000040304783b */ /* 0x000ea80008004200 */
[----:B------:R-:W-:Y:S03]  /*6a40*/  LDSM.16.MT88.4 R28, [R220+0x2800] ;  /* 0x00280000dc1c783b */ /* 0x000fe60000004200 */
[-C--:B------:R-:W-:Y:S08]  /*6a50*/  HMMA.16816.F32 R84, R32, R20.reuse, R84 ;  /* 0x000000142054723c */ /* 0x080ff00000001854 */
[C---:B------:R-:W-:Y:S08]  /*6a60*/  HMMA.16816.F32 R88, R132.reuse, R20, R88 ;  /* 0x000000148458723c */ /* 0x040ff00000001858 */
[-C--:B------:R-:W-:Y:S08]  /*6a70*/  HMMA.16816.F32 R92, R132, R22.reuse, R92 ;  /* 0x00000016845c723c */ /* 0x080ff0000000185c */
[C---:B------:R-:W-:Y:S01]  /*6a80*/  HMMA.16816.F32 R96, R32.reuse, R22, R96 ;  /* 0x000000162060723c */ /* 0x040fe20000001860 */
[----:B------:R-:W3:Y:S07]  /*6a90*/  LDSM.16.MT88.4 R20, [R220+0x1800] ;  /* 0x00180000dc14783b */ /* 0x000eee0000004200 */
[-C--:B------:R-:W-:Y:S08]  /*6aa0*/  HMMA.16816.F32 R100, R32, R24.reuse, R100 ;  /* 0x000000182064723c */ /* 0x080ff00000001864 */
[C---:B------:R-:W-:Y:S08]  /*6ab0*/  HMMA.16816.F32 R104, R132.reuse, R24, R104 ;  /* 0x000000188468723c */ /* 0x040ff00000001868 */
[-C--:B------:R-:W-:Y:S08]  /*6ac0*/  HMMA.16816.F32 R108, R132, R26.reuse, R108 ;  /* 0x0000001a846c723c */ /* 0x080ff0000000186c */
[C---:B------:R-:W-:Y:S01]  /*6ad0*/  HMMA.16816.F32 R112, R32.reuse, R26, R112 ;  /* 0x0000001a2070723c */ /* 0x040fe20000001870 */
[----:B------:R-:W4:Y:S07]  /*6ae0*/  LDSM.16.MT88.4 R24, [R3+UR4+0x10800] ;  /* 0x010800040318783b */ /* 0x000f2e0008004200 */
[-C--:B-1----:R-:W-:Y:S08]  /*6af0*/  HMMA.16816.F32 R116, R32, R8.reuse, R116 ;  /* 0x000000082074723c */ /* 0x082ff00000001874 */
[C---:B------:R-:W-:Y:S08]  /*6b00*/  HMMA.16816.F32 R120, R132.reuse, R8, R120 ;  /* 0x000000088478723c */ /* 0x040ff00000001878 */
[-C--:B------:R-:W-:Y:S01]  /*6b10*/  HMMA.16816.F32 R124, R132, R10.reuse, R124 ;  /* 0x0000000a847c723c */ /* 0x080fe2000000187c */
[----:B------:R1:W4:Y:S07]  /*6b20*/  LDSM.16.MT88.4 R132, [R220+0x1c00] ;  /* 0x001c0000dc84783b */ /* 0x00032e0000004200 */
[----:B------:R-:W-:Y:S08]  /*6b30*/  HMMA.16816.F32 R128, R32, R10, R128 ;  /* 0x0000000a2080723c */ /* 0x000ff00000001880 */
[-C--:B--2---:R-:W-:Y:S08]  /*6b40*/  HMMA.16816.F32 R84, R4, R12.reuse, R84 ;  /* 0x0000000c0454723c */ /* 0x084ff00000001854 */
[C---:B------:R-:W-:Y:S04]  /*6b50*/  HMMA.16816.F32 R88, R16.reuse, R12, R88 ;  /* 0x0000000c1058723c */ /* 0x040fe80000001858 */
[----:B-1----:R-:W-:Y:S04]  /*6b60*/  IMAD.MOV.U32 R220, RZ, RZ, R0 ;  /* 0x000000ffffdc7224 */ /* 0x002fe800078e0000 */
[-C--:B------:R-:W-:Y:S08]  /*6b70*/  HMMA.16816.F32 R92, R16, R14.reuse, R92 ;  /* 0x0000000e105c723c */ /* 0x080ff0000000185c */
[C---:B------:R-:W-:Y:S08]  /*6b80*/  HMMA.16816.F32 R96, R4.reuse, R14, R96 ;  /* 0x0000000e0460723c */ /* 0x040ff00000001860 */
[-C--:B---3--:R-:W-:Y:S08]  /*6b90*/  HMMA.16816.F32 R100, R4, R20.reuse, R100 ;  /* 0x000000140464723c */ /* 0x088ff00000001864 */
[C---:B------:R-:W-:Y:S08]  /*6ba0*/  HMMA.16816.F32 R104, R16.reuse, R20, R104 ;  /* 0x000000141068723c */ /* 0x040ff00000001868 */
[-C--:B------:R-:W-:Y:S08]  /*6bb0*/  HMMA.16816.F32 R108, R16, R22.reuse, R108 ;  /* 0x00000016106c723c */ /* 0x080ff0000000186c */
[C---:B------:R-:W-:Y:S08]  /*6bc0*/  HMMA.16816.F32 R112, R4.reuse, R22, R112 ;  /* 0x000000160470723c */ /* 0x040ff00000001870 */
[-C--:B------:R-:W-:Y:S08]  /*6bd0*/  HMMA.16816.F32 R116, R4, R28.reuse, R116 ;  /* 0x0000001c0474723c */ /* 0x080ff00000001874 */
[C---:B------:R-:W-:Y:S08]  /*6be0*/  HMMA.16816.F32 R120, R16.reuse, R28, R120 ;  /* 0x0000001c1078723c */ /* 0x040ff00000001878 */
[-C--:B------:R-:W-:Y:S08]  /*6bf0*/  HMMA.16816.F32 R124, R16, R30.reuse, R124 ;  /* 0x0000001e107c723c */ /* 0x080ff0000000187c */
[----:B------:R-:W-:Y:S08]  /*6c00*/  HMMA.16816.F32 R128, R4, R30, R128 ;  /* 0x0000001e0480723c */ /* 0x000ff00000001880 */
[-C--:B----4-:R-:W-:Y:S08]  /*6c10*/  HMMA.16816.F32 R84, R24, R136.reuse, R84 ;  /* 0x000000881854723c */ /* 0x090ff00000001854 */
[C---:B------:R-:W-:Y:S08]  /*6c20*/  HMMA.16816.F32 R88, R140.reuse, R136, R88 ;  /* 0x000000888c58723c */ /* 0x040ff00000001858 */
[-C--:B------:R-:W-:Y:S08]  /*6c30*/  HMMA.16816.F32 R92, R140, R138.reuse, R92 ;  /* 0x0000008a8c5c723c */ /* 0x080ff0000000185c */
        /* <DEDUP_REMOVED lines=8> */
[----:B------:R-:W-:Y:S01]  /*6cc0*/  HMMA.16816.F32 R128, R24, R146, R128 ;  /* 0x000000921880723c */ /* 0x000fe20000001880 */
[----:B------:R-:W-:Y:S08]  /*6cd0*/  @!UPT UIADD3 URZ, UPT, UPT, URZ, URZ, URZ ;  /* 0x000000fffffff290 */ /* 0x000ff0000fffe0ff */
[----:B------:R-:W-:Y:S11]  /*6ce0*/  BRA.U UP0, `(.L_x_48) ;  /* 0xffffffc900487547 */ /* 0x000ff6000b83ffff */
[C---:B------:R-:W-:Y:S01]  /*6cf0*/  IMAD.SHL.U32 R0, R227.reuse, 0x10, RZ ;  /* 0x00000010e3007824 */ /* 0x040fe200078e00ff */
[----:B------:R-:W1:Y:S01]  /*6d00*/  LDCU UR8, c[0x0][0x500] ;  /* 0x0000a000ff0877ac */ /* 0x000e620008000800 */
[----:B------:R-:W-:Y:S01]  /*6d10*/  IMAD.SHL.U32 R27, R227, 0x2, RZ ;  /* 0x00000002e31b7824 */ /* 0x000fe200078e00ff */
[----:B------:R-:W-:Y:S02]  /*6d20*/  LOP3.LUT R2, R167, 0xc0, RZ, 0xc0, !PT ;  /* 0x000000c0a7027812 */ /* 0x000fe400078ec0ff */
[----:B------:R-:W-:Y:S01]  /*6d30*/  LOP3.LUT R0, R0, 0x600, RZ, 0xc0, !PT ;  /* 0x0000060000007812 */ /* 0x000fe200078ec0ff */
[----:B------:R-:W-:Y:S01]  /*6d40*/  UISETP.NE.AND UP0, UPT, UR44, -0x1, UPT ;  /* 0xffffffff2c00788c */ /* 0x000fe2000bf05270 */
[----:B------:R-:W-:Y:S01]  /*6d50*/  LOP3.LUT R2, R2, 0x18, R227, 0xf8, !PT ;  /* 0x0000001802027812 */ /* 0x000fe200078ef8e3 */
[----:B------:R-:W-:Y:S01]  /*6d60*/  UMOV UR51, UR22 ;  /* 0x0000001600337c82 */ /* 0x000fe20008000000 */
[----:B------:R-:W-:Y:S01]  /*6d70*/  LOP3.LUT R0, R0, 0x6, R27, 0xf8, !PT ;  /* 0x0000000600007812 */ /* 0x000fe200078ef81b */
[----:B------:R-:W-:Y:S01]  /*6d80*/  UISETP.NE.AND UP1, UPT, UR44, -0x1, UPT ;  /* 0xffffffff2c00788c */ /* 0x000fe2000bf25270 */
[----:B------:R-:W-:-:S02]  /*6d90*/  F2FP.F16.F32.PACK_AB R36, R37, R36 ;  /* 0x000000242524723e */ /* 0x000fc400000000ff */
[----:B------:R-:W-:Y:S02]  /*6da0*/  LOP3.LUT R0, R0, 0x20, R167, 0xf8, !PT ;  /* 0x0000002000007812 */ /* 0x000fe400078ef8a7 */
[----:B------:R-:W-:Y:S02]  /*6db0*/  F2FP.F16.F32.PACK_AB R38, R39, R38 ;  /* 0x000000262726723e */ /* 0x000fe400000000ff */
[----:B------:R-:W-:Y:S01]  /*6dc0*/  LOP3.LUT R0, R0, R2, R169, 0xf6, !PT ;  /* 0x0000000200007212 */ /* 0x000fe200078ef6a9 */
[----:B------:R-:W2:Y:S01]  /*6dd0*/  @UP0 LDCU.64 UR10, c[0x0][0x5c0] ;  /* 0x0000b800ff0a07ac */ /* 0x000ea20008000a00 */
[----:B-1----:R-:W-:Y:S01]  /*6de0*/  FMUL.FTZ R84, R84, UR8 ;  /* 0x0000000854547c20 */ /* 0x002fe20008410000 */
[----:B------:R-:W-:Y:S01]  /*6df0*/  FMUL.FTZ R26, R85, UR8 ;  /* 0x00000008551a7c20 */ /* 0x000fe20008410000 */
        /* <DEDUP_REMOVED lines=10> */
[----:B------:R-:W-:Y:S01]  /*6ea0*/  LOP3.LUT R2, R170, 0x40, RZ, 0xc0, !PT ;  /* 0x00000040aa027812 */ /* 0x000fe200078ec0ff */
[----:B------:R-:W-:Y:S01]  /*6eb0*/  FMUL.FTZ R92, R92, UR8 ;  /* 0x000000085c5c7c20 */ /* 0x000fe20008410000 */
[----:B------:R-:W-:Y:S01]  /*6ec0*/  LEA R0, R0, UR4, 0x1 ;  /* 0x0000000400007c11 */ /* 0x000fe2000f8e08ff */
        /* <DEDUP_REMOVED lines=11> */
[----:B------:R-:W-:Y:S01]  /*6f80*/  F2FP.F16.F32.PACK_AB R26, R26, R84 ;  /* 0x000000541a1a723e */ /* 0x000fe200000000ff */
[----:B------:R-:W-:Y:S01]  /*6f90*/  BAR.SYNC.DEFER_BLOCKING 0x0 ;  /* 0x0000000000007b1d */ /* 0x000fe20000010000 */
[----:B------:R-:W-:Y:S01]  /*6fa0*/  F2FP.F16.F32.PACK_AB R25, R25, R86 ;  /* 0x000000561919723e */ /* 0x000fe200000000ff */
[----:B------:R-:W-:Y:S01]  /*6fb0*/  FMUL.FTZ R104, R104, UR8 ;  /* 0x0000000868687c20 */ /* 0x000fe20008410000 */
[----:B------:R-:W-:Y:S01]  /*6fc0*/  FMUL.FTZ R16, R105, UR8 ;  /* 0x0000000869107c20 */ /* 0x000fe20008410000 */
[----:B------:R-:W-:Y:S01]  /*6fd0*/  FMUL.FTZ R106, R106, UR8 ;  /* 0x000000086a6a7c20 */ /* 0x000fe20008410000 */
[----:B------:R-:W-:Y:S01]  /*6fe0*/  FMUL.FTZ R15, R107, UR8 ;  /* 0x000000086b0f7c20 */ /* 0x000fe20008410000 */
[----:B------:R-:W-:Y:S01]  /*6ff0*/  F2FP.F16.F32.PACK_AB R22, R22, R96 ;  /* 0x000000601616723e */ /* 0x000fe200000000ff */
[----:B------:R-:W-:Y:S01]  /*7000*/  FMUL.FTZ R108, R108, UR8 ;  /* 0x000000086c6c7c20 */ /* 0x000fe20008410000 */
[----:B------:R-:W-:Y:S01]  /*7010*/  F2FP.F16.F32.PACK_AB R21, R21, R98 ;  /* 0x000000621515723e */ /* 0x000fe200000000ff */
[----:B------:R-:W-:Y:S01]  /*7020*/  FMUL.FTZ R12, R109, UR8 ;  /* 0x000000086d0c7c20 */ /* 0x000fe20008410000 */
[----:B------:R-:W-:Y:S01]  /*7030*/  IADD3 R2, PT, PT, -R2, 0x9000, R0 ;  /* 0x0000900002027810 */ /* 0x000fe20007ffe100 */
[----:B------:R-:W-:Y:S01]  /*7040*/  FMUL.FTZ R110, R110, UR8 ;  /* 0x000000086e6e7c20 */ /* 0x000fe20008410000 */
[----:B------:R-:W-:Y:S01]  /*7050*/  FMUL.FTZ R11, R111, UR8 ;  /* 0x000000086f0b7c20 */ /* 0x000fe20008410000 */
[----:B------:R-:W-:Y:S01]  /*7060*/  F2FP.F16.F32.PACK_AB R24, R24, R88 ;  /* 0x000000581818723e */ /* 0x000fe200000000ff */
[----:B------:R-:W-:Y:S01]  /*7070*/  FMUL.FTZ R116, R116, UR8 ;  /* 0x0000000874747c20 */ /* 0x000fe20008410000 */
[----:B------:R-:W-:Y:S01]  /*7080*/  F2FP.F16.F32.PACK_AB R23, R23, R90 ;  /* 0x0000005a1717723e */ /* 0x000fe200000000ff */
[----:B------:R-:W-:Y:S01]  /*7090*/  FMUL.FTZ R10, R117, UR8 ;  /* 0x00000008750a7c20 */ /* 0x000fe20008410000 */
        /* <DEDUP_REMOVED lines=15> */
[----:B------:R1:W-:Y:S01]  /*7190*/  STS [R0+0x9000], R26 ;  /* 0x0090001a00007388 */ /* 0x0003e20000000800 */
[----:B------:R-:W-:Y:S01]  /*71a0*/  F2FP.F16.F32.PACK_AB R13, R13, R114 ;  /* 0x000000720d0d723e */ /* 0x000fe200000000ff */
[----:B------:R-:W-:Y:S01]  /*71b0*/  FMUL.FTZ R124, R124, UR8 ;  /* 0x000000087c7c7c20 */ /* 0x000fe20008410000 */
[----:B------:R-:W-:Y:S01]  /*71c0*/  FMUL.FTZ R4, R125, UR8 ;  /* 0x000000087d047c20 */ /* 0x000fe20008410000 */
[----:B------:R1:W-:Y:S01]  /*71d0*/  STS [R0+0x9200], R25 ;  /* 0x0092001900007388 */ /* 0x0003e20000000800 */
[----:B------:R-:W-:Y:S01]  /*71e0*/  FMUL.FTZ R126, R126, UR8 ;  /* 0x000000087e7e7c20 */ /* 0x000fe20008410000 */
[----:B------:R-:W-:Y:S01]  /*71f0*/  FMUL.FTZ R3, R127, UR8 ;  /* 0x000000087f037c20 */ /* 0x000fe20008410000 */
[----:B------:R-:W-:Y:S01]  /*7200*/  F2FP.F16.F32.PACK_AB R16, R16, R104 ;  /* 0x000000681010723e */ /* 0x000fe200000000ff */
[----:B------:R1:W-:Y:S01]  /*7210*/  STS [R2+0x20], R22 ;  /* 0x0000201602007388 */ /* 0x0003e20000000800 */
[----:B------:R-:W-:Y:S01]  /*7220*/  F2FP.F16.F32.PACK_AB R15, R15, R106 ;  /* 0x0000006a0f0f723e */ /* 0x000fe200000000ff */
[----:B------:R-:W-:Y:S01]  /*7230*/  @UP0 UIADD3 UR16, UPT, UPT, UR42, UR44, URZ ;  /* 0x0000002c2a100290 */ /* 0x000fe2000fffe0ff */
[----:B------:R-:W-:Y:S01]  /*7240*/  F2FP.F16.F32.PACK_AB R12, R12, R108 ;  /* 0x0000006c0c0c723e */ /* 0x000fe200000000ff */
[----:B------:R1:W-:Y:S01]  /*7250*/  STS [R2+0x220], R21 ;  /* 0x0002201502007388 */ /* 0x0003e20000000800 */
[----:B------:R-:W-:Y:S01]  /*7260*/  F2FP.F16.F32.PACK_AB R11, R11, R110 ;  /* 0x0000006e0b0b723e */ /* 0x000fe200000000ff */
[----:B--2---:R-:W-:Y:S01]  /*7270*/  @UP0 UIMAD.WIDE.U32 UR18, UR16, UR10, URZ ;  /* 0x0000000a101202a5 */ /* 0x004fe2000f8e00ff */
[----:B------:R-:W-:Y:S01]  /*7280*/  F2FP.F16.F32.PACK_AB R10, R10, R116 ;  /* 0x000000740a0a723e */ /* 0x000fe200000000ff */
[----:B------:R1:W-:Y:S01]  /*7290*/  STS [R0+0xa000], R24 ;  /* 0x00a0001800007388 */ /* 0x0003e20000000800 */
[----:B------:R-:W-:Y:S01]  /*72a0*/  F2FP.F16.F32.PACK_AB R9, R9, R118 ;  /* 0x000000760909723e */ /* 0x000fe200000000ff */
[----:B------:R-:W-:Y:S01]  /*72b0*/  @UP0 UIMAD UR16, UR16, UR11, URZ ;  /* 0x0000000b101002a4 */ /* 0x000fe2000f8e02ff */
[----:B------:R-:W-:Y:S01]  /*72c0*/  F2FP.F16.F32.PACK_AB R6, R6, R128 ;  /* 0x000000800606723e */ /* 0x000fe200000000ff */
[----:B------:R1:W-:Y:S01]  /*72d0*/  STS [R0+0xa200], R23 ;  /* 0x00a2001700007388 */ /* 0x0003e20000000800 */
[----:B------:R-:W-:Y:S01]  /*72e0*/  F2FP.F16.F32.PACK_AB R5, R5, R130 ;  /* 0x000000820505723e */ /* 0x000fe200000000ff */
[----:B------:R-:W-:Y:S01]  /*72f0*/  @UP0 UIADD3 UR16, UPT, UPT, UR19, UR16, URZ ;  /* 0x0000001013100290 */ /* 0x000fe2000fffe0ff */
[----:B------:R-:W-:Y:S01]  /*7300*/  F2FP.F16.F32.PACK_AB R8, R8, R120 ;  /* 0x000000780808723e */ /* 0x000fe200000000ff */
[----:B------:R1:W-:Y:S01]  /*7310*/  STS [R2+0x1020], R20 ;  /* 0x0010201402007388 */ /* 0x0003e20000000800 */
[----:B------:R-:W-:-:S02]  /*7320*/  F2FP.F16.F32.PACK_AB R7, R7, R122 ;  /* 0x0000007a0707723e */ /* 0x000fc400000000ff */
[----:B------:R-:W-:Y:S01]  /*7330*/  F2FP.F16.F32.PACK_AB R4, R4, R124 ;  /* 0x0000007c0404723e */ /* 0x000fe200000000ff */
[----:B------:R1:W-:Y:S01]  /*7340*/  STS [R2+0x1220], R19 ;  /* 0x0012201302007388 */ /* 0x0003e20000000800 */
[----:B------:R-:W-:Y:S02]  /*7350*/  F2FP.F16.F32.PACK_AB R3, R3, R126 ;  /* 0x0000007e0303723e */ /* 0x000fe400000000ff */
[----:B------:R-:W-:Y:S01]  /*7360*/  F2FP.F16.F32.PACK_AB R48, R49, R48 ;  /* 0x000000303130723e */ /* 0x000fe200000000ff */
[----:B------:R1:W-:Y:S01]  /*7370*/  STS [R0+0xb000], R18 ;  /* 0x00b0001200007388 */ /* 0x0003e20000000800 */
[----:B------:R-:W-:Y:S02]  /*7380*/  F2FP.F16.F32.PACK_AB R50, R51, R50 ;  /* 0x000000323332723e */ /* 0x000fe400000000ff */
        /* <DEDUP_REMOVED lines=29> */
[----:B------:R-:W-:-:S03]  /*7560*/  F2FP.F16.F32.PACK_AB R78, R79, R78 ;  /* 0x0000004e4f4e723e */ /* 0x000fc600000000ff */
[----:B------:R1:W-:Y:S04]  /*7570*/  STS [R2+0x4220], R5 ;  /* 0x0042200502007388 */ /* 0x0003e80000000800 */
        /* <DEDUP_REMOVED lines=27> */
[----:B------:R1:W-:Y:S01]  /*7730*/  STS [R2+0xb220], R78 ;  /* 0x00b2204e02007388 */ /* 0x0003e20000000800 */
[----:B------:R-:W-:Y:S05]  /*7740*/  BRA.U UP0, `(.L_x_49) ;  /* 0x0000000100287547 */ /* 0x000fea000b800000 */
[----:B------:R-:W2:Y:S01]  /*7750*/  LDCU.64 UR10, c[0x0][0x5c0] ;  /* 0x0000b800ff0a77ac */ /* 0x000ea20008000a00 */
[----:B------:R-:W3:Y:S01]  /*7760*/  LDCU.64 UR8, c[0x0][0x5a8] ;  /* 0x0000b500ff0877ac */ /* 0x000ee20008000a00 */
[----:B------:R-:W-:-:S04]  /*7770*/  USHF.R.S32.HI UR12, URZ, 0x1f, UR42 ;  /* 0x0000001fff0c7899 */ /* 0x000fc8000801142a */
[----:B--2---:R-:W-:Y:S02]  /*7780*/  UIMAD UR12, UR12, UR10, URZ ;  /* 0x0000000a0c0c72a4 */ /* 0x004fe4000f8e02ff */
[----:B------:R-:W-:Y:S02]  /*7790*/  UIMAD.WIDE.U32 UR14, UR42, UR10, URZ ;  /* 0x0000000a2a0e72a5 */ /* 0x000fe4000f8e00ff */
[----:B------:R-:W-:-:S04]  /*77a0*/  UIMAD UR12, UR42, UR11, UR12 ;  /* 0x0000000b2a0c72a4 */ /* 0x000fc8000f8e020c */
[----:B------:R-:W-:-:S03]  /*77b0*/  UIADD3 UR13, UPT, UPT, UR15, UR12, URZ ;  /* 0x0000000c0f0d7290 */ /* 0x000fc6000fffe0ff */
[----:B------:R-:W-:Y:S02]  /*77c0*/  UMOV UR12, UR14 ;  /* 0x0000000e000c7c82 */ /* 0x000fe40008000000 */
[----:B---3--:R-:W-:-:S04]  /*77d0*/  UIMAD.WIDE.U32 UR18, UR51, UR8, UR12 ;  /* 0x00000008331272a5 */ /* 0x008fc8000f8e000c */
[----:B------:R-:W-:-:S12]  /*77e0*/  UIMAD UR16, UR51, UR9, UR19 ;  /* 0x00000009331072a4 */ /* 0x000fd8000f8e0213 */
.L_x_49:
[----:B------:R-:W-:Y:S05]  /*77f0*/  BRA.U UP1, `(.L_x_50) ;  /* 0x00000001012c7547 */ /* 0x000fea000b800000 */
[----:B------:R-:W2:Y:S01]  /*7800*/  LDCU.64 UR8, c[0x0][0x5c8] ;  /* 0x0000b900ff0877ac */ /* 0x000ea20008000a00 */
[----:B------:R-:W3:Y:S01]  /*7810*/  LDCU.64 UR12, c[0x0][0x5b0] ;  /* 0x0000b600ff0c77ac */ /* 0x000ee20008000a00 */
[----:B------:R-:W-:-:S04]  /*7820*/  USHF.R.S32.HI UR14, URZ, 0x1f, UR42 ;  /* 0x0000001fff0e7899 */ /* 0x000fc8000801142a */
[----:B--2---:R-:W-:Y:S02]  /*7830*/  UIMAD UR14, UR14, UR8, URZ ;  /* 0x000000080e0e72a4 */ /* 0x004fe4000f8e02ff */
[----:B------:R-:W-:Y:S02]  /*7840*/  UIMAD.WIDE.U32 UR20, UR42, UR8, URZ ;  /* 0x000000082a1472a5 */ /* 0x000fe4000f8e00ff */
[----:B------:R-:W-:-:S04]  /*7850*/  UIMAD UR14, UR42, UR9, UR14 ;  /* 0x000000092a0e72a4 */ /* 0x000fc8000f8e020e */
[----:B------:R-:W-:-:S04]  /*7860*/  UIADD3 UR21, UPT, UPT, UR21, UR14, URZ ;  /* 0x0000000e15157290 */ /* 0x000fc8000fffe0ff */
[----:B---3--:R-:W-:-:S04]  /*7870*/  UIMAD.WIDE.U32 UR20, UR51, UR12, UR20 ;  /* 0x0000000c331472a5 */ /* 0x008fc8000f8e0014 */
[----:B------:R-:W-:-:S06]  /*7880*/  UIMAD UR13, UR51, UR13, UR21 ;  /* 0x0000000d330d72a4 */ /* 0x000fcc000f8e0215 */
[----:B-1----:R-:W-:Y:S01]  /*7890*/  MOV R23, UR13 ;  /* 0x0000000d00177c02 */ /* 0x002fe20008000f00 */
[----:B------:R-:W-:Y:S06]  /*78a0*/  BRA `(.L_x_51) ;  /* 0x0000000000187947 */ /* 0x000fec0003800000 */
.L_x_50:
[----:B------:R-:W2:Y:S01]  /*78b0*/  LDCU.64 UR8, c[0x0][0x5c8] ;  /* 0x0000b900ff0877ac */ /* 0x000ea20008000a00 */
[----:B------:R-:W-:-:S04]  /*78c0*/  UIADD3 UR12, UPT, UPT, UR42, UR44, URZ ;  /* 0x0000002c2a0c7290 */ /* 0x000fc8000fffe0ff */
[----:B--2---:R-:W-:Y:S02]  /*78d0*/  UIMAD.WIDE.U32 UR20, UR12, UR8, URZ ;  /* 0x000000080c1472a5 */ /* 0x004fe4000f8e00ff */
[----:B------:R-:W-:-:S04]  /*78e0*/  UIMAD UR12, UR12, UR9, URZ ;  /* 0x000000090c0c72a4 */ /* 0x000fc8000f8e02ff */
[----:B------:R-:W-:-:S06]  /*78f0*/  UIADD3 UR12, UPT, UPT, UR21, UR12, URZ ;  /* 0x0000000c150c7290 */ /* 0x000fcc000fffe0ff */
[----:B-1----:R-:W-:-:S07]  /*7900*/  MOV R23, UR12 ;  /* 0x0000000c00177c02 */ /* 0x002fce0008000f00 */
.L_x_51:
[----:B------:R-:W-:Y:S01]  /*7910*/  BAR.SYNC.DEFER_BLOCKING 0x0 ;  /* 0x0000000000007b1d */ /* 0x000fe20000010000 */
[----:B------:R-:W-:Y:S01]  /*7920*/  LOP3.LUT R0, R167, 0xd8, RZ, 0xc0, !PT ;  /* 0x000000d8a7007812 */ /* 0x000fe200078ec0ff */
[----:B------:R-:W-:Y:S01]  /*7930*/  USHF.L.U32 UR14, UR45, 0x7, URZ ;  /* 0x000000072d0e7899 */ /* 0x000fe200080006ff */
[----:B------:R-:W-:Y:S02]  /*7940*/  IMAD.U32 R56, RZ, RZ, UR8 ;  /* 0x00000008ff387e24 */ /* 0x000fe4000f8e00ff */
[----:B------:R-:W-:Y:S01]  /*7950*/  LOP3.LUT R0, R0, 0x18, R227, 0x78, !PT ;  /* 0x0000001800007812 */ /* 0x000fe200078e78e3 */
[----:B------:R-:W-:Y:S02]  /*7960*/  UIMAD.WIDE.U32 UR42, UR14, UR10, URZ ;  /* 0x0000000a0e2a72a5 */ /* 0x000fe4000f8e00ff */
[----:B------:R-:W1:Y:S01]  /*7970*/  LDC.64 R8, c[0x0][0x5d8] ;  /* 0x00017600ff087b82 */ /* 0x000e620000000a00 */
[----:B------:R-:W-:Y:S01]  /*7980*/  USHF.R.S32.HI UR15, URZ, 0x1f, UR14 ;  /* 0x0000001fff0f7899 */ /* 0x000fe2000801140e */
[----:B------:R-:W-:Y:S01]  /*7990*/  LOP3.LUT R0, R0, 0x1f20, R167, 0xf8, !PT ;  /* 0x00001f2000007812 */ /* 0x000fe200078ef8a7 */
[----:B------:R-:W-:Y:S01]  /*79a0*/  BSSY.RECONVERGENT B0, `(.L_x_52) ;  /* 0x0000032000007945 */ /* 0x000fe20003800200 */
[----:B------:R-:W-:Y:S01]  /*79b0*/  SHF.R.U32.HI R227, RZ, 0x2, R227 ;  /* 0x00000002ffe37819 */ /* 0x000fe200000116e3 */
[----:B------:R-:W-:Y:S01]  /*79c0*/  UIMAD UR12, UR15, UR10, URZ ;  /* 0x0000000a0f0c72a4 */ /* 0x000fe2000f8e02ff */
[----:B------:R-:W-:Y:S01]  /*79d0*/  LEA R0, R0, UR4, 0x1 ;  /* 0x0000000400007c11 */ /* 0x000fe2000f8e08ff */
[----:B------:R-:W-:Y:S01]  /*79e0*/  IMAD.U32 R2, RZ, RZ, UR42 ;  /* 0x0000002aff027e24 */ /* 0x000fe2000f8e00ff */
[----:B------:R-:W2:Y:S01]  /*79f0*/  LDC.64 R58, c[0x0][0x5e0] ;  /* 0x00017800ff3a7b82 */ /* 0x000ea20000000a00 */
[----:B------:R-:W-:Y:S01]  /*7a00*/  UIMAD UR12, UR14, UR11, UR12 ;  /* 0x0000000b0e0c72a4 */ /* 0x000fe2000f8e020c */
[----:B------:R-:W-:-:S02]  /*7a10*/  IMAD.U32 R3, RZ, RZ, UR43 ;  /* 0x0000002bff037e24 */ /* 0x000fc4000f8e00ff */
[----:B------:R-:W-:Y:S02]  /*7a20*/  LOP3.LUT R4, R2, 0x18, R167, 0xf8, !PT ;  /* 0x0000001802047812 */ /* 0x000fe400078ef8a7 */
[----:B------:R-:W-:Y:S02]  /*7a30*/  LOP3.LUT R167, R167, 0x18, RZ, 0xc0, !PT ;  /* 0x00000018a7a77812 */ /* 0x000fe400078ec0ff */
[----:B------:R-:W-:Y:S01]  /*7a40*/  IADD3 R2, P0, PT, R4, UR18, RZ ;  /* 0x0000001204027c10 */ /* 0x000fe2000ff1e0ff */
[----:B------:R3:W4:Y:S01]  /*7a50*/  LDS.128 R28, [R0+0xa000] ;  /* 0x00a00000001c7984 */ /* 0x0007220000000c00 */
[----:B------:R-:W-:Y:S01]  /*7a60*/  IMAD.U32 R4, RZ, RZ, UR12 ;  /* 0x0000000cff047e24 */ /* 0x000fe2000f8e00ff */
[----:B------:R-:W-:Y:S01]  /*7a70*/  USHF.L.U32 UR12, UR45, 0x7, URZ ;  /* 0x000000072d0c7899 */ /* 0x000fe200080006ff */
[C---:B------:R-:W-:Y:S01]  /*7a80*/  LOP3.LUT R60, R167.reuse, 0x20, RZ, 0xfc, !PT ;  /* 0x00000020a73c7812 */ /* 0x040fe200078efcff */
[----:B------:R3:W2:Y:S01]  /*7a90*/  LDS.128 R24, [R0+0xc000] ;  /* 0x00c0000000187984 */ /* 0x0006a20000000c00 */
[----:B------:R-:W-:Y:S01]  /*7aa0*/  LOP3.LUT R57, R167, 0x40, RZ, 0xfc, !PT ;  /* 0x00000040a7397812 */ /* 0x000fe200078efcff */
[----:B------:R-:W-:Y:S01]  /*7ab0*/  UIADD3 UR41, UPT, UPT, -UR12, UR41, URZ ;  /* 0x000000290c297290 */ /* 0x000fe2000fffe1ff */
[----:B------:R-:W-:Y:S01]  /*7ac0*/  IADD3.X R3, PT, PT, R3, UR16, R4, P0, !PT ;  /* 0x0000001003037c10 */ /* 0x000fe200087fe404 */
[----:B------:R3:W2:Y:S01]  /*7ad0*/  LDS.128 R40, [R0+0xf000] ;  /* 0x00f0000000287984 */ /* 0x0006a20000000c00 */
[C---:B------:R-:W-:Y:S01]  /*7ae0*/  VIADD R4, R227.reuse, 0x40 ;  /* 0x00000040e3047836 */ /* 0x040fe20000000000 */
[----:B------:R-:W-:-:S02]  /*7af0*/  IADD3 R21, P0, PT, R227, 0x40, RZ ;  /* 0x00000040e3157810 */ /* 0x000fc40007f1e0ff */
[----:B------:R3:W2:Y:S01]  /*7b00*/  LDS.128 R52, [R0+0x10000] ;  /* 0x0100000000347984 */ /* 0x0006a20000000c00 */
[----:B------:R-:W-:Y:S01]  /*7b10*/  ISETP.GE.AND P3, PT, R227, UR41, PT ;  /* 0x00000029e3007c0c */ /* 0x000fe2000bf66270 */
[----:B-1----:R-:W-:Y:S01]  /*7b20*/  IMAD.WIDE.U32 R6, R8, UR24, R2 ;  /* 0x0000001808067c25 */ /* 0x002fe2000f8e0002 */
[----:B------:R-:W-:Y:S01]  /*7b30*/  ISETP.GE.AND P5, PT, R4, UR41, PT ;  /* 0x0000002904007c0c */ /* 0x000fe2000bfa6270 */
[----:B------:R3:W1:Y:S02]  /*7b40*/  LDS.128 R36, [R0+0x11000] ;  /* 0x0110000000247984 */ /* 0x0006640000000c00 */
[----:B------:R-:W-:Y:S02]  /*7b50*/  IMAD R20, R9, UR24, R7 ;  /* 0x0000001809147c24 */ /* 0x000fe4000f8e0207 */
[----:B------:R3:W1:Y:S01]  /*7b60*/  LDS.128 R48, [R0+0x12000] ;  /* 0x0120000000307984 */ /* 0x0006620000000c00 */
[----:B------:R-:W-:-:S03]  /*7b70*/  IMAD.X R22, RZ, RZ, RZ, P0 ;  /* 0x000000ffff167224 */ /* 0x000fc600000e06ff */
[----:B------:R3:W1:Y:S04]  /*7b80*/  LDS.128 R32, [R0+0x13000] ;  /* 0x0130000000207984 */ /* 0x0006680000000c00 */
[----:B------:R3:W1:Y:S01]  /*7b90*/  LDS.128 R44, [R0+0x14000] ;  /* 0x01400000002c7984 */ /* 0x0006620000000c00 */
[----:B----4-:R-:W-:Y:S05]  /*7ba0*/  @P3 BRA `(.L_x_53) ;  /* 0x0000000000443947 */ /* 0x010fea0003800000 */
[----:B------:R-:W4:Y:S01]  /*7bb0*/  LDCU UR16, c[0x0][0x440] ;  /* 0x00008800ff1077ac */ /* 0x000f220008000800 */
[----:B------:R-:W2:Y:S01]  /*7bc0*/  LDS.128 R16, [R0+0xb000] ;  /* 0x00b0000000107984 */ /* 0x000ea20000000c00 */
[----:B------:R-:W-:Y:S01]  /*7bd0*/  IMAD.MOV.U32 R2, RZ, RZ, R6 ;  /* 0x000000ffff027224 */ /* 0x000fe200078e0006 */
[----:B------:R-:W3:Y:S02]  /*7be0*/  LDCU.64 UR12, c[0x0][0x560] ;  /* 0x0000ac00ff0c77ac */ /* 0x000ee40008000a00 */
[----:B------:R-:W1:Y:S01]  /*7bf0*/  LDS.128 R12, [R0+0xd000] ;  /* 0x00d00000000c7984 */ /* 0x000e620000000c00 */
[----:B------:R-:W-:Y:S02]  /*7c00*/  IMAD.MOV.U32 R3, RZ, RZ, R20 ;  /* 0x000000ffff037224 */ /* 0x000fe400078e0014 */
[----:B------:R-:W-:-:S04]  /*7c10*/  IMAD.WIDE.U32 R4, R227, UR10, R2 ;  /* 0x0000000ae3047c25 */ /* 0x000fc8000f8e0002 */
[----:B------:R-:W-:Y:S01]  /*7c20*/  IMAD R3, R227, UR11, R5 ;  /* 0x0000000be3037c24 */ /* 0x000fe2000f8e0205 */
[----:B----4-:R-:W-:Y:S02]  /*7c30*/  ISETP.GE.AND P2, PT, R167, UR16, PT ;  /* 0x00000010a7007c0c */ /* 0x010fe4000bf46270 */
[----:B------:R-:W-:Y:S02]  /*7c40*/  ISETP.GE.AND P1, PT, R60, UR16, PT ;  /* 0x000000103c007c0c */ /* 0x000fe4000bf26270 */
[----:B------:R-:W-:Y:S02]  /*7c50*/  ISETP.GE.AND P0, PT, R57, UR16, PT ;  /* 0x0000001039007c0c */ /* 0x000fe4000bf06270 */
[----:B---3--:R-:W-:-:S04]  /*7c60*/  LEA R2, P4, R4, UR12, 0x1 ;  /* 0x0000000c04027c11 */ /* 0x008fc8000f8808ff */
[----:B------:R-:W-:-:S03]  /*7c70*/  LEA.HI.X R3, R4, UR13, R3, 0x1, P4 ;  /* 0x0000000d04037c11 */ /* 0x000fc6000a0f0c03 */
[----:B------:R-:W3:Y:S04]  /*7c80*/  @!P2 LDS.128 R8, [R0+0x9000] ;  /* 0x009000000008a984 */ /* 0x000ee80000000c00 */
[----:B--2---:R4:W-:Y:S04]  /*7c90*/  @!P1 STG.E.128 desc[UR36][R2.64+0x40], R16 ;  /* 0x0000401002009986 */ /* 0x0049e8000c101d24 */
[----:B-1----:R4:W-:Y:S04]  /*7ca0*/  @!P0 STG.E.128 desc[UR36][R2.64+0x80], R12 ;  /* 0x0000800c02008986 */ /* 0x0029e8000c101d24 */
[----:B---3--:R4:W-:Y:S02]  /*7cb0*/  @!P2 STG.E.128 desc[UR36][R2.64], R8 ;  /* 0x000000080200a986 */ /* 0x0089e4000c101d24 */
.L_x_53:
[----:B------:R-:W-:Y:S05]  /*7cc0*/  BSYNC.RECONVERGENT B0 ;  /* 0x0000000000007941 */ /* 0x000fea0003800200 */
.L_x_52:
[----:B----4-:R4:W1:Y:S01]  /*7cd0*/  LDS.128 R8, [R0+0xe000] ;  /* 0x00e0000000087984 */ /* 0x0108620000000c00 */
[----:B------:R-:W-:Y:S04]  /*7ce0*/  BSSY.RECONVERGENT B0, `(.L_x_54) ;  /* 0x0000012000007945 */ /* 0x000fe80003800200 */
[----:B------:R-:W-:Y:S05]  /*7cf0*/  @P5 BRA `(.L_x_55) ;  /* 0x0000000000405947 */ /* 0x000fea0003800000 */
[----:B------:R-:W2:Y:S01]  /*7d00*/  LDCU UR16, c[0x0][0x440] ;  /* 0x00008800ff1077ac */ /* 0x000ea20008000800 */
[----:B------:R-:W-:Y:S01]  /*7d10*/  MOV R3, R20 ;  /* 0x0000001400037202 */ /* 0x000fe20000000f00 */
[----:B---34-:R-:W-:Y:S01]  /*7d20*/  IMAD R0, R22, UR10, RZ ;  /* 0x0000000a16007c24 */ /* 0x018fe2000f8e02ff */
[----:B------:R-:W3:Y:S01]  /*7d30*/  LDCU.64 UR12, c[0x0][0x560] ;  /* 0x0000ac00ff0c77ac */ /* 0x000ee20008000a00 */
[----:B------:R-:W-:Y:S02]  /*7d40*/  IMAD.MOV.U32 R2, RZ, RZ, R6 ;  /* 0x000000ffff027224 */ /* 0x000fe400078e0006 */
[C---:B------:R-:W-:Y:S02]  /*7d50*/  IMAD R0, R21.reuse, UR11, R0 ;  /* 0x0000000b15007c24 */ /* 0x040fe4000f8e0200 */
[----:B------:R-:W-:-:S04]  /*7d60*/  IMAD.WIDE.U32 R4, R21, UR10, R2 ;  /* 0x0000000a15047c25 */ /* 0x000fc8000f8e0002 */
[----:B------:R-:W-:Y:S01]  /*7d70*/  IMAD.IADD R0, R0, 0x1, R5 ;  /* 0x0000000100007824 */ /* 0x000fe200078e0205 */
[----:B--2---:R-:W-:Y:S02]  /*7d80*/  ISETP.GE.AND P2, PT, R167, UR16, PT ;  /* 0x00000010a7007c0c */ /* 0x004fe4000bf46270 */
[----:B------:R-:W-:Y:S02]  /*7d90*/  ISETP.GE.AND P1, PT, R60, UR16, PT ;  /* 0x000000103c007c0c */ /* 0x000fe4000bf26270 */
[----:B------:R-:W-:Y:S02]  /*7da0*/  ISETP.GE.AND P0, PT, R57, UR16, PT ;  /* 0x0000001039007c0c */ /* 0x000fe4000bf06270 */
[----:B---3--:R-:W-:-:S04]  /*7db0*/  LEA R2, P4, R4, UR12, 0x1 ;  /* 0x0000000c04027c11 */ /* 0x008fc8000f8808ff */
[----:B------:R-:W-:-:S05]  /*7dc0*/  LEA.HI.X R3, R4, UR13, R0, 0x1, P4 ;  /* 0x0000000d04037c11 */ /* 0x000fca000a0f0c00 */
[----:B------:R2:W-:Y:S04]  /*7dd0*/  @!P2 STG.E.128 desc[UR36][R2.64], R28 ;  /* 0x0000001c0200a986 */ /* 0x0005e8000c101d24 */
[----:B------:R2:W-:Y:S04]  /*7de0*/  @!P1 STG.E.128 desc[UR36][R2.64+0x40], R24 ;  /* 0x0000401802009986 */ /* 0x0005e8000c101d24 */
[----:B-1----:R2:W-:Y:S02]  /*7df0*/  @!P0 STG.E.128 desc[UR36][R2.64+0x80], R8 ;  /* 0x0000800802008986 */ /* 0x0025e4000c101d24 */
.L_x_55:
[----:B------:R-:W-:Y:S05]  /*7e00*/  BSYNC.RECONVERGENT B0 ;  /* 0x0000000000007941 */ /* 0x000fea0003800200 */
.L_x_54:
[----:B--2---:R-:W-:Y:S01]  /*7e10*/  MOV R2, R167 ;  /* 0x000000a700027202 */ /* 0x004fe20000000f00 */
[----:B------:R-:W-:Y:S01]  /*7e20*/  UIMAD UR15, UR15, UR8, URZ ;  /* 0x000000080f0f72a4 */ /* 0x000fe2000f8e02ff */
[----:B------:R-:W-:Y:S01]  /*7e30*/  MOV R3, RZ ;  /* 0x000000ff00037202 */ /* 0x000fe20000000f00 */
[----:B------:R-:W-:Y:S02]  /*7e40*/  BSSY.RECONVERGENT B0, `(.L_x_56) ;  /* 0x0000016000007945 */ /* 0x000fe40003800200 */
[----:B------:R-:W-:Y:S01]  /*7e50*/  UIMAD UR15, UR14, UR9, UR15 ;  /* 0x000000090e0f72a4 */ /* 0x000fe2000f8e020f */
[----:B------:R-:W-:-:S03]  /*7e60*/  IMAD.WIDE.U32 R2, R56, UR14, R2 ;  /* 0x0000000e38027c25 */ /* 0x000fc6000f8e0002 */
[----:B------:R-:W-:-:S04]  /*7e70*/  IADD3 R2, P0, PT, R2, UR20, RZ ;  /* 0x0000001402027c10 */ /* 0x000fc8000ff1e0ff */
[----:B------:R-:W-:-:S03]  /*7e80*/  IADD3.X R3, PT, PT, R23, UR15, R3, P0, !PT ;  /* 0x0000000f17037c10 */ /* 0x000fc600087fe403 */
[----:B------:R-:W-:-:S04]  /*7e90*/  IMAD.WIDE.U32 R4, R58, UR24, R2 ;  /* 0x000000183a047c25 */ /* 0x000fc8000f8e0002 */
[----:B---34-:R-:W-:Y:S01]  /*7ea0*/  IMAD R0, R59, UR24, R5 ;  /* 0x000000183b007c24 */ /* 0x018fe2000f8e0205 */
[----:B------:R-:W-:Y:S06]  /*7eb0*/  @P3 BRA `(.L_x_57) ;  /* 0x0000000000383947 */ /* 0x000fec0003800000 */
[----:B------:R-:W2:Y:S01]  /*7ec0*/  LDCU UR12, c[0x0][0x440] ;  /* 0x00008800ff0c77ac */ /* 0x000ea20008000800 */
[----:B------:R-:W-:Y:S02]  /*7ed0*/  IMAD.MOV.U32 R2, RZ, RZ, R4 ;  /* 0x000000ffff027224 */ /* 0x000fe400078e0004 */
[----:B------:R-:W-:Y:S01]  /*7ee0*/  IMAD.MOV.U32 R3, RZ, RZ, R0 ;  /* 0x000000ffff037224 */ /* 0x000fe200078e0000 */
[----:B------:R-:W3:Y:S01]  /*7ef0*/  LDCU.64 UR10, c[0x0][0x568] ;  /* 0x0000ad00ff0a77ac */ /* 0x000ee20008000a00 */
[----:B------:R-:W-:-:S04]  /*7f00*/  IMAD.WIDE.U32 R6, R227, UR8, R2 ;  /* 0x00000008e3067c25 */ /* 0x000fc8000f8e0002 */
[----:B------:R-:W-:Y:S01]  /*7f10*/  IMAD R3, R227, UR9, R7 ;  /* 0x00000009e3037c24 */ /* 0x000fe2000f8e0207 */
[----:B--2---:R-:W-:Y:S02]  /*7f20*/  ISETP.GE.AND P2, PT, R167, UR12, PT ;  /* 0x0000000ca7007c0c */ /* 0x004fe4000bf46270 */
[----:B------:R-:W-:Y:S02]  /*7f30*/  ISETP.GE.AND P1, PT, R60, UR12, PT ;  /* 0x0000000c3c007c0c */ /* 0x000fe4000bf26270 */
[----:B------:R-:W-:Y:S02]  /*7f40*/  ISETP.GE.AND P0, PT, R57, UR12, PT ;  /* 0x0000000c39007c0c */ /* 0x000fe4000bf06270 */
[----:B---3--:R-:W-:-:S04]  /*7f50*/  LEA R2, P3, R6, UR10, 0x1 ;  /* 0x0000000a06027c11 */ /* 0x008fc8000f8608ff */
[----:B------:R-:W-:-:S05]  /*7f60*/  LEA.HI.X R3, R6, UR11, R3, 0x1, P3 ;  /* 0x0000000b06037c11 */ /* 0x000fca00098f0c03 */
[----:B------:R2:W-:Y:S04]  /*7f70*/  @!P2 STG.E.128 desc[UR36][R2.64], R40 ;  /* 0x000000280200a986 */ /* 0x0005e8000c101d24 */
[----:B-1----:R2:W-:Y:S04]  /*7f80*/  @!P1 STG.E.128 desc[UR36][R2.64+0x40], R36 ;  /* 0x0000402402009986 */ /* 0x0025e8000c101d24 */
[----:B------:R2:W-:Y:S02]  /*7f90*/  @!P0 STG.E.128 desc[UR36][R2.64+0x80], R32 ;  /* 0x0000802002008986 */ /* 0x0005e4000c101d24 */
.L_x_57:
[----:B------:R-:W-:Y:S05]  /*7fa0*/  BSYNC.RECONVERGENT B0 ;  /* 0x0000000000007941 */ /* 0x000fea0003800200 */
.L_x_56:
[----:B------:R-:W-:Y:S05]  /*7fb0*/  @P5 BRA `(.L_x_23) ;  /* 0x0000000000405947 */ /* 0x000fea0003800000 */
[----:B------:R-:W3:Y:S01]  /*7fc0*/  LDCU UR12, c[0x0][0x440] ;  /* 0x00008800ff0c77ac */ /* 0x000ee20008000800 */
[----:B--2---:R-:W-:Y:S01]  /*7fd0*/  MOV R3, R0 ;  /* 0x0000000000037202 */ /* 0x004fe20000000f00 */
[----:B------:R-:W-:Y:S01]  /*7fe0*/  IMAD R6, R22, UR8, RZ ;  /* 0x0000000816067c24 */ /* 0x000fe2000f8e02ff */
[----:B------:R-:W2:Y:S01]  /*7ff0*/  LDCU.64 UR10, c[0x0][0x568] ;  /* 0x0000ad00ff0a77ac */ /* 0x000ea20008000a00 */
[----:B------:R-:W-:Y:S02]  /*8000*/  IMAD.MOV.U32 R2, RZ, RZ, R4 ;  /* 0x000000ffff027224 */ /* 0x000fe400078e0004 */
[C---:B------:R-:W-:Y:S02]  /*8010*/  IMAD R0, R21.reuse, UR9, R6 ;  /* 0x0000000915007c24 */ /* 0x040fe4000f8e0206 */
[----:B------:R-:W-:-:S04]  /*8020*/  IMAD.WIDE.U32 R4, R21, UR8, R2 ;  /* 0x0000000815047c25 */ /* 0x000fc8000f8e0002 */
[----:B------:R-:W-:Y:S01]  /*8030*/  IMAD.IADD R0, R0, 0x1, R5 ;  /* 0x0000000100007824 */ /* 0x000fe200078e0205 */
[----:B---3--:R-:W-:Y:S02]  /*8040*/  ISETP.GE.AND P2, PT, R167, UR12, PT ;  /* 0x0000000ca7007c0c */ /* 0x008fe4000bf46270 */
[----:B------:R-:W-:Y:S02]  /*8050*/  ISETP.GE.AND P1, PT, R60, UR12, PT ;  /* 0x0000000c3c007c0c */ /* 0x000fe4000bf26270 */
[----:B------:R-:W-:Y:S02]  /*8060*/  ISETP.GE.AND P0, PT, R57, UR12, PT ;  /* 0x0000000c39007c0c */ /* 0x000fe4000bf06270 */
[----:B--2---:R-:W-:-:S04]  /*8070*/  LEA R2, P3, R4, UR10, 0x1 ;  /* 0x0000000a04027c11 */ /* 0x004fc8000f8608ff */
[----:B------:R-:W-:-:S05]  /*8080*/  LEA.HI.X R3, R4, UR11, R0, 0x1, P3 ;  /* 0x0000000b04037c11 */ /* 0x000fca00098f0c00 */
[----:B------:R3:W-:Y:S04]  /*8090*/  @!P2 STG.E.128 desc[UR36][R2.64], R52 ;  /* 0x000000340200a986 */ /* 0x0007e8000c101d24 */
[----:B-1----:R3:W-:Y:S04]  /*80a0*/  @!P1 STG.E.128 desc[UR36][R2.64+0x40], R48 ;  /* 0x0000403002009986 */ /* 0x0027e8000c101d24 */
[----:B------:R3:W-:Y:S02]  /*80b0*/  @!P0 STG.E.128 desc[UR36][R2.64+0x80], R44 ;  /* 0x0000802c02008986 */ /* 0x0007e4000c101d24 */
.L_x_23:
[----:B------:R-:W-:Y:S05]  /*80c0*/  BSYNC.RECONVERGENT B1 ;  /* 0x0000000000017941 */ /* 0x000fea0003800200 */
.L_x_1:
[----:B------:R-:W4:Y:S01]  /*80d0*/  LDCU UR9, c[0x0][0x438] ;  /* 0x00008700ff0977ac */ /* 0x000f220008000800 */
[----:B------:R-:W1:Y:S01]  /*80e0*/  LDCU UR10, c[0x0][0x370] ;  /* 0x00006e00ff0a77ac */ /* 0x000e620008000800 */
[----:B----4-:R-:W-:-:S04]  /*80f0*/  UIADD3 UR9, UPT, UPT, UR9, 0x7f, URZ ;  /* 0x0000007f09097890 */ /* 0x010fc8000fffe0ff */
[----:B------:R-:W-:Y:S02]  /*8100*/  USHF.R.S32.HI UR8, URZ, 0x1f, UR9 ;  /* 0x0000001fff087899 */ /* 0x000fe40008011409 */
[----:B-1----:R-:W-:Y:S02]  /*8110*/  UIADD3 UR45, UPT, UPT, UR10, UR45, URZ ;  /* 0x0000002d0a2d7290 */ /* 0x002fe4000fffe0ff */
[----:B------:R-:W-:Y:S01]  /*8120*/  ULEA.HI UR8, UR8, UR9, URZ, 0x7 ;  /* 0x0000000908087291 */ /* 0x000fe2000f8f38ff */
[----:B------:R-:W-:-:S03]  /*8130*/  UMOV UR10, UR23 ;  /* 0x00000017000a7c82 */ /* 0x000fc60008000000 */
[----:B------:R-:W-:-:S04]  /*8140*/  USHF.R.S32.HI UR8, URZ, 0x7, UR8 ;  /* 0x00000007ff087899 */ /* 0x000fc80008011408 */
[----:B------:R-:W-:-:S09]  /*8150*/  UISETP.GE.AND UP0, UPT, UR45, UR8, UPT ;  /* 0x000000082d00728c */ /* 0x000fd2000bf06270 */
[----:B------:R-:W-:Y:S05]  /*8160*/  BRA.U !UP0, `(.L_x_58) ;  /* 0xffffff8108707547 */ /* 0x000fea000b83ffff */
[----:B------:R-:W-:Y:S05]  /*8170*/  EXIT ;  /* 0x000000000000794d */ /* 0x000fea0003800000 */
.L_x_59:
[----:B------:R-:W-:-:S00]  /*8180*/  BRA `(.L_x_59) ;  /* 0xfffffffc00fc7947 */ /* 0x000fc0000383ffff */
[----:B------:R-:W-:-:S00]  /*8190*/  NOP ;  /* 0x0000000000007918 */ /* 0x000fc00000000000 */
        /* <DEDUP_REMOVED lines=14> */
.L_x_875:


//--------------------- .text._ZN5flash44flash_bwd_dq_dk_dv_loop_seqk_parallel_kernelI23Flash_bwd_kernel_traitsILi96ELi64ELi128ELi8ELi2ELi4ELi4ELb1ELb0EN7cutlass6half_tE19Flash_kernel_traitsILi96ELi64ELi128ELi8ES3_EELb0ELb1ELb0ELb0ELb1ELb1ELb0EEEvNS_16Flash_bwd_paramsE --------------------------
	.section	.text._ZN5flash44flash_bwd_dq_dk_dv_loop_seqk_parallel_kernelI23Flash_bwd_kernel_traitsILi96ELi64ELi128ELi8ELi2ELi4ELi4ELb1ELb0EN7cutlass6half_tE19Flash_kernel_traitsILi96ELi64ELi128ELi8ES3_EELb0ELb1ELb0ELb0ELb1ELb1ELb0EEEvNS_16Flash_bwd_paramsE,"ax",@progbits
	.align	128
        .global         _ZN5flash44flash_bwd_dq_dk_dv_loop_seqk_parallel_kernelI23Flash_bwd_kernel_traitsILi96ELi64ELi128ELi8ELi2ELi4ELi4ELb1ELb0EN7cutlass6half_tE19Flash_kernel_traitsILi96ELi64ELi128ELi8ES3_EELb0ELb1ELb0ELb0ELb1ELb1ELb0EEEvNS_16Flash_bwd_paramsE
        .type           _ZN5flash44flash_bwd_dq_dk_dv_loop_seqk_parallel_kernelI23Flash_bwd_kernel_traitsILi96ELi64ELi128ELi8ELi2ELi4ELi4ELb1ELb0EN7cutlass6half_tE19Flash_kernel_traitsILi96ELi64ELi128ELi8ES3_EELb0ELb1ELb0ELb0ELb1ELb1ELb0EEEvNS_16Flash_bwd_paramsE,@function
        .size           _ZN5flash44flash_bwd_dq_dk_dv_loop_seqk_parallel_kernelI23Flash_bwd_kernel_traitsILi96ELi64ELi128ELi8ELi2ELi4ELi4ELb1ELb0EN7cutlass6half_tE19Flash_kernel_traitsILi96ELi64ELi128ELi8ES3_EELb0ELb1ELb0ELb0ELb1ELb1ELb0EEEvNS_16Flash_bwd_paramsE,(.L_x_876 - _ZN5flash44flash_bwd_dq_dk_dv_loop_seqk_parallel_kernelI23Flash_bwd_kernel_traitsILi96ELi64ELi128ELi8ELi2ELi4ELi4ELb1ELb0EN7cutlass6half_tE19Flash_kernel_traitsILi96ELi64ELi128ELi8ES3_EELb0ELb1ELb0ELb0ELb1ELb1ELb0EEEvNS_16Flash_bwd_paramsE)
        .other          _ZN5flash44flash_bwd_dq_dk_dv_loop_seqk_parallel_kernelI23Flash_bwd_kernel_traitsILi96ELi64ELi128ELi8ELi2ELi4ELi4ELb1ELb0EN7cutlass6half_tE19Flash_kernel_traitsILi96ELi64ELi128ELi8ES3_EELb0ELb1ELb0ELb0ELb1ELb1ELb0EEEvNS_16Flash_bwd_paramsE,@"STO_CUDA_ENTRY STV_DEFAULT"
_ZN5flash44flash_bwd_dq_dk_dv_loop_seqk_parallel_kernelI23Flash_bwd_kernel_traitsILi96ELi64ELi128ELi8ELi2ELi4ELi4ELb1ELb0EN7cutlass6half_tE19Flash_kernel_traitsILi96ELi64ELi128ELi8ES3_EELb0ELb1ELb0ELb0ELb1ELb1ELb0EEEvNS_16Flash_bwd_paramsE:
.text._ZN5flash44flash_bwd_dq_dk_dv_loop_seqk_parallel_kernelI23Flash_bwd_kernel_traitsILi96ELi64ELi128ELi8ELi2ELi4ELi4ELb1ELb0EN7cutlass6half_tE19Flash_kernel_traitsILi96ELi64ELi128ELi8ES3_EELb0ELb1ELb0ELb0ELb1ELb1ELb0EEEvNS_16Flash_bwd_paramsE:
[----:B------:R-:W1:Y:S08]  /*0000*/  LDC R1, c[0x0][0x37c] ;  /* 0x0000df00ff017b82 */ /* 0x000e700000000800 */
[----:B------:R-:W2:Y:S01]  /*0010*/  LDC R0, c[0x0][0x438] ;  /* 0x00010e00ff007b82 */ /* 0x000ea20000000800 */
[----:B-1----:R-:W-:-:S07]  /*0020*/  VIADD R1, R1, 0xfffffff8 ;  /* 0xfffffff801017836 */ /* 0x002fce0000000000 */
[----:B------:R-:W1:Y:S01]  /*0030*/  S2UR UR39, SR_CTAID.X ;  /* 0x00000000002779c3 */ /* 0x000e620000002500 */
[----:B--2---:R-:W-:-:S05]  /*0040*/  VIADD R0, R0, 0x7f ;  /* 0x0000007f00007836 */ /* 0x004fca0000000000 */
[----:B------:R-:W-:-:S04]  /*0050*/  SHF.R.S32.HI R2, RZ, 0x1f, R0 ;  /* 0x0000001fff027819 */ /* 0x000fc80000011400 */
[----:B------:R-:W-:-:S04]  /*0060*/  LEA.HI R0, R2, R0, RZ, 0x7 ;  /* 0x0000000002007211 */ /* 0x000fc800078f38ff */
[----:B------:R-:W-:-:S04]  /*0070*/  SHF.R.S32.HI R0, RZ, 0x7, R0 ;  /* 0x00000007ff007819 */ /* 0x000fc80000011400 */
[----:B-1----:R-:W-:-:S13]  /*0080*/  ISETP.LE.AND P0, PT, R0, UR39, PT ;  /* 0x0000002700007c0c */ /* 0x002fda000bf03270 */
[----:B------:R-:W-:Y:S05]  /*0090*/  @P0 EXIT ;  /* 0x000000000000094d */ /* 0x000fea0003800000 */
[----:B------:R-:W1:Y:S01]  /*00a0*/  LDCU.64 UR8, c[0x0][0x478] ;  /* 0x00008f00ff0877ac */ /* 0x000e620008000a00 */
[----:B------:R-:W-:Y:S01]  /*00b0*/  S2UR UR30, SR_CgaCtaId ;  /* 0x00000000001e79c3 */ /* 0x000fe20000008800 */
[----:B------:R-:W2:Y:S01]  /*00c0*/  LDCU.64 UR10, c[0x0][0x470] ;  /* 0x00008e00ff0a77ac */ /* 0x000ea20008000a00 */
[----:B------:R-:W3:Y:S06]  /*00d0*/  LDCU.64 UR36, c[0x0][0x358] ;  /* 0x00006b00ff2477ac */ /* 0x000eec0008000a00 */
[----:B------:R-:W4:Y:S01]  /*00e0*/  S2UR UR29, SR_CgaCtaId ;  /* 0x00000000001d79c3 */ /* 0x000f220000008800 */
[----:B------:R-:W-:Y:S01]  /*00f0*/  UMOV UR34, URZ ;  /* 0x000000ff00227c82 */ /* 0x000fe20008000000 */
[----:B------:R-:W-:-:S06]  /*0100*/  UMOV UR35, URZ ;  /* 0x000000ff00237c82 */ /* 0x000fcc0008000000 */
[----:B------:R-:W3:Y:S01]  /*0110*/  S2UR UR33, SR_CTAID.Y ;  /* 0x00000000002179c3 */ /* 0x000ee20000002600 */
[----:B-1----:R-:W-:-:S04]  /*0120*/  UISETP.NE.U32.AND UP3, UPT, UR8, URZ, UPT ;  /* 0x000000ff0800728c */ /* 0x002fc8000bf65070 */
[----:B------:R-:W-:Y:S02]  /*0130*/  UISETP.NE.AND.EX UP3, UPT, UR9, URZ, UPT, UP3 ;  /* 0x000000ff0900728c */ /* 0x000fe4000bf65330 */
[----:B--2---:R-:W-:Y:S01]  /*0140*/  UISETP.NE.U32.AND UP4, UPT, UR10, URZ, UPT ;  /* 0x000000ff0a00728c */ /* 0x004fe2000bf85070 */
[----:B------:R-:W1:Y:S03]  /*0150*/  S2UR UR32, SR_CTAID.Z ;  /* 0x00000000002079c3 */ /* 0x000e660000002700 */
[----:B------:R-:W-:-:S05]  /*0160*/  UISETP.NE.AND.EX UP4, UPT, UR11, URZ, UPT, UP4 ;  /* 0x000000ff0b00728c */ /* 0x000fca000bf85340 */
[----:B------:R-:W2:Y:S01]  /*0170*/  @!UP3 LDCU.64 UR4, c[0x0][0x488] ;  /* 0x00009100ff04b7ac */ /* 0x000ea20008000a00 */
[----:B------:R-:W1:Y:S01]  /*0180*/  S2UR UR28, SR_CTAID.Y ;  /* 0x00000000001c79c3 */ /* 0x000e620000002600 */
[----:B------:R-:W5:Y:S07]  /*0190*/  @!UP3 LDCU.64 UR26, c[0x0][0x438] ;  /* 0x00008700ff1ab7ac */ /* 0x000f6e0008000a00 */
[----:B------:R-:W1:Y:S01]  /*01a0*/  S2UR UR31, SR_CTAID.Z ;  /* 0x00000000001f79c3 */ /* 0x000e620000002700 */
[----:B--2---:R-:W-:-:S03]  /*01b0*/  @!UP3 UISETP.NE.U32.AND UP0, UPT, UR4, URZ, UPT ;  /* 0x000000ff0400b28c */ /* 0x004fc6000bf05070 */
[----:B------:R-:W-:Y:S01]  /*01c0*/  UMOV UR4, 0x400 ;  /* 0x0000040000047882 */ /* 0x000fe20000000000 */
[----:B------:R-:W-:Y:S02]  /*01d0*/  @!UP3 UISETP.NE.AND.EX UP0, UPT, UR5, URZ, UPT, UP0 ;  /* 0x000000ff0500b28c */ /* 0x000fe4000bf05300 */
[----:B----4-:R-:W-:Y:S01]  /*01e0*/  ULEA UR29, UR29, UR4, 0x18 ;  /* 0x000000041d1d7291 */ /* 0x010fe2000f8ec0ff */
[----:B------:R-:W-:Y:S01]  /*01f0*/  UMOV UR5, 0x400 ;  /* 0x0000040000057882 */ /* 0x000fe20000000000 */
[----:B-----5:R-:W-:Y:S02]  /*0200*/  @!UP3 USEL UR38, UR27, URZ, UP0 ;  /* 0x000000ff1b26b287 */ /* 0x020fe40008000000 */
[----:B------:R-:W-:Y:S01]  /*0210*/  ULEA UR30, UR30, UR5, 0x18 ;  /* 0x000000051e1e7291 */ /* 0x000fe2000f8ec0ff */
[----:B---3--:R-:W-:-:S11]  /*0220*/  UMOV UR27, 0xffffd000 ;  /* 0xffffd000001b7882 */ /* 0x008fd60000000000 */
.L_x_67:
[----:B------:R-:W-:Y:S01]  /*0230*/  @UP4 ULEA UR6, UP1, UR33, UR10, 0x2 ;  /* 0x0000000a21064291 */ /* 0x000fe2000f8210ff */
[----:B------:R-:W-:Y:S01]  /*0240*/  PLOP3.LUT P1, PT, PT, PT, UP4, 0x80, 0x8 ;  /* 0x000000000008781c */ /* 0x000fe20003f2f048 */
[----:B------:R-:W-:Y:S01]  /*0250*/  @UP3 ULEA UR4, UP0, UR33, UR8, 0x2 ;  /* 0x0000000821043291 */ /* 0x000fe2000f8010ff */
[----:B------:R-:W-:Y:S01]  /*0260*/  PLOP3.LUT P0, PT, PT, PT, UP3, 0x80, 0x8 ;  /* 0x000000000008781c */ /* 0x000fe20003f0f038 */
[----:B------:R-:W-:Y:S02]  /*0270*/  @UP4 ULEA.HI.X UR7, UR33, UR11, URZ, 0x2, UP1 ;  /* 0x0000000b21074291 */ /* 0x000fe400088f14ff */
[----:B------:R-:W-:Y:S01]  /*0280*/  @UP3 ULEA.HI.X UR5, UR33, UR9, URZ, 0x2, UP0 ;  /* 0x0000000921053291 */ /* 0x000fe200080f14ff */
[----:B--2---:R-:W-:Y:S02]  /*0290*/  IMAD.U32 R4, RZ, RZ, UR6 ;  /* 0x00000006ff047e24 */ /* 0x004fe4000f8e00ff */
[----:B------:R-:W-:Y:S02]  /*02a0*/  IMAD.U32 R2, RZ, RZ, UR4 ;  /* 0x00000004ff027e24 */ /* 0x000fe4000f8e00ff */
[----:B------:R-:W-:-:S02]  /*02b0*/  IMAD.U32 R5, RZ, RZ, UR7 ;  /* 0x00000007ff057e24 */ /* 0x000fc4000f8e00ff */
[----:B------:R-:W-:-:S03]  /*02c0*/  IMAD.U32 R3, RZ, RZ, UR5 ;  /* 0x00000005ff037e24 */ /* 0x000fc6000f8e00ff */
[----:B------:R-:W2:Y:S04]  /*02d0*/  @P1 LDG.E R4, desc[UR36][R4.64] ;  /* 0x0000002404041981 */ /* 0x000ea8000c1e1900 */
[----:B------:R-:W3:Y:S01]  /*02e0*/  @P0 LDG.E R0, desc[UR36][R2.64] ;  /* 0x0000002402000981 */ /* 0x000ee2000c1e1900 */
[----:B------:R-:W-:Y:S01]  /*02f0*/  UMOV UR50, URZ ;  /* 0x000000ff00327c82 */ /* 0x000fe20008000000 */
[----:B------:R-:W-:Y:S01]  /*0300*/  USHF.L.U32 UR40, UR39, 0x7, URZ ;  /* 0x0000000727287899 */ /* 0x000fe200080006ff */
[----:B--2---:R-:W-:Y:S02]  /*0310*/  @P1 R2UR UR50, R4 ;  /* 0x00000000043212ca */ /* 0x004fe400000e0000 */
[----:B---3--:R-:W-:-:S13]  /*0320*/  @P0 R2UR UR49, R0 ;  /* 0x00000000003102ca */ /* 0x008fda00000e0000 */
[----:B------:R-:W-:Y:S02]  /*0330*/  @UP3 UIADD3 UR49, UPT, UPT, UR49, -UR50, URZ ;  /* 0x8000003231313290 */ /* 0x000fe4000fffe0ff */
[----:B------:R-:W-:-:S04]  /*0340*/  @!UP3 UIADD3 UR49, UPT, UPT, UR38, UR26, -UR50 ;  /* 0x0000001a2631b290 */ /* 0x000fc8000fffe832 */
[----:B------:R-:W-:-:S09]  /*0350*/  UISETP.GE.AND UP0, UPT, UR40, UR49, UPT ;  /* 0x000000312800728c */ /* 0x000fd2000bf06270 */
[----:B------:R-:W-:Y:S05]  /*0360*/  BRA.U UP0, `(.L_x_60) ;  /* 0x0000005d008c7547 */ /* 0x000fea000b800000 */
[----:B------:R-:W2:Y:S01]  /*0370*/  LDC R5, c[0x0][0x3e8] ;  /* 0x0000fa00ff057b82 */ /* 0x000ea20000000800 */
[----:B------:R-:W3:Y:S01]  /*0380*/  S2R R6, SR_CTAID.Z ;  /* 0x0000000000067919 */ /* 0x000ee20000002700 */
[----:B------:R-:W4:Y:S01]  /*0390*/  LDCU.U8 UR4, c[0x0][0x548] ;  /* 0x0000a900ff0477ac */ /* 0x000f220008000000 */
[----:B------:R-:W5:Y:S01]  /*03a0*/  LDCU UR42, c[0x0][0x434] ;  /* 0x00008680ff2a77ac */ /* 0x000f620008000800 */
[----:B------:R-:W1:Y:S01]  /*03b0*/  LDCU.U8 UR51, c[0x0][0x5f0] ;  /* 0x0000be00ff3377ac */ /* 0x000e620008000000 */
[----:B------:R-:W-:Y:S02]  /*03c0*/  USHF.L.U32 UR46, UR33, 0x7, URZ ;  /* 0x00000007212e7899 */ /* 0x000fe400080006ff */
[----:B----4-:R-:W-:Y:S01]  /*03d0*/  UISETP.NE.AND UP0, UPT, UR4, URZ, UPT ;  /* 0x000000ff0400728c */ /* 0x010fe2000bf05270 */
[----:B--2---:R-:W-:Y:S01]  /*03e0*/  IABS R0, R5 ;  /* 0x0000000500007213 */ /* 0x004fe20000000000 */
[----:B-----5:R-:W-:-:S04]  /*03f0*/  UIADD3 UR5, UPT, UPT, UR42, 0x3f, URZ ;  /* 0x0000003f2a057890 */ /* 0x020fc8000fffe0ff */
[----:B------:R-:W-:Y:S01]  /*0400*/  IMAD.MOV.U32 R4, RZ, RZ, R0 ;  /* 0x000000ffff047224 */ /* 0x000fe200078e0000 */
[----:B------:R-:W-:-:S04]  /*0410*/  USHF.R.S32.HI UR48, URZ, 0x1f, UR5 ;  /* 0x0000001fff307899 */ /* 0x000fc80008011405 */
[----:B------:R-:W1:Y:S01]  /*0420*/  @UP0 LDCU UR47, c[0x0][0x454] ;  /* 0x00008a80ff2f07ac */ /* 0x000e620008000800 */
[----:B------:R-:W2:Y:S01]  /*0430*/  I2F.RP R2, R4 ;  /* 0x0000000400027306 */ /* 0x000ea20000209400 */
[----:B---3--:R-:W-:Y:S01]  /*0440*/  IABS R6, R6 ;  /* 0x0000000600067213 */ /* 0x008fe20000000000 */
[----:B------:R-:W3:Y:S01]  /*0450*/  @!UP0 LDCU UR4, c[0x0][0x3e0] ;  /* 0x00007c00ff0487ac */ /* 0x000ee20008000800 */
[----:B------:R-:W-:-:S04]  /*0460*/  ULEA.HI UR48, UR48, UR5, URZ, 0x6 ;  /* 0x0000000530307291 */ /* 0x000fc8000f8f30ff */
[----:B------:R-:W-:Y:S01]  /*0470*/  USHF.R.S32.HI UR48, URZ, 0x6, UR48 ;  /* 0x00000006ff307899 */ /* 0x000fe20008011430 */
[----:B--2---:R-:W2:Y:S01]  /*0480*/  MUFU.RCP R2, R2 ;  /* 0x0000000200027308 */ /* 0x004ea20000001000 */
[----:B-1----:R-:W-:Y:S02]  /*0490*/  @UP0 UIMAD UR47, UR32, UR47, URZ ;  /* 0x0000002f202f02a4 */ /* 0x002fe4000f8e02ff */
[----:B---3--:R-:W-:Y:S02]  /*04a0*/  @!UP0 UIMAD UR4, UR33, UR4, UR32 ;  /* 0x00000004210482a4 */ /* 0x008fe4000f8e0220 */
[----:B------:R-:W-:Y:S02]  /*04b0*/  @UP0 UIMAD UR47, UR33, UR42, UR47 ;  /* 0x0000002a212f02a4 */ /* 0x000fe4000f8e022f */
[----:B------:R-:W-:Y:S01]  /*04c0*/  @!UP0 UIMAD UR47, UR4, UR42, URZ ;  /* 0x0000002a042f82a4 */ /* 0x000fe2000f8e02ff */
[----:B--2---:R-:W-:-:S04]  /*04d0*/  VIADD R2, R2, 0xffffffe ;  /* 0x0ffffffe02027836 */ /* 0x004fc80000000000 */
        /* <DEDUP_REMOVED lines=21> */
[----:B------:R-:W-:Y:S06]  /*0630*/  BRA.U !UP0, `(.L_x_61) ;  /* 0x00000001081c7547 */ /* 0x000fec000b800000 */
[----:B------:R-:W1:Y:S01]  /*0640*/  LDCU UR5, c[0x0][0x430] ;  /* 0x00008600ff0577ac */ /* 0x000e620008000800 */
[----:B------:R-:W1:Y:S01]  /*0650*/  LDCU UR4, c[0x0][0x454] ;  /* 0x00008a80ff0477ac */ /* 0x000e620008000800 */
[----:B------:R-:W2:Y:S01]  /*0660*/  LDCU UR41, c[0x0][0x444] ;  /* 0x00008880ff2977ac */ /* 0x000ea20008000800 */
[----:B-1----:R-:W-:Y:S02]  /*0670*/  ULEA UR4, UR5, UR4, 0x7 ;  /* 0x0000000405047291 */ /* 0x002fe4000f8e38ff */
[----:B--2---:R-:W-:-:S04]  /*0680*/  UIMAD UR45, UR33, UR41, UR46 ;  /* 0x00000029212d72a4 */ /* 0x004fc8000f8e022e */
[----:B------:R-:W-:Y:S01]  /*0690*/  UIMAD UR45, UR4, UR32, UR45 ;  /* 0x00000020042d72a4 */ /* 0x000fe2000f8e022d */
[----:B------:R-:W-:Y:S11]  /*06a0*/  BRA `(.L_x_62) ;  /* 0x0000000000107947 */ /* 0x000ff60003800000 */
.L_x_61:
[----:B------:R-:W1:Y:S01]  /*06b0*/  LDCU UR45, c[0x0][0x3e0] ;  /* 0x00007c00ff2d77ac */ /* 0x000e620008000800 */
[----:B------:R-:W2:Y:S01]  /*06c0*/  LDCU UR41, c[0x0][0x444] ;  /* 0x00008880ff2977ac */ /* 0x000ea20008000800 */
[----:B-1----:R-:W-:-:S04]  /*06d0*/  UIMAD UR45, UR33, UR45, UR32 ;  /* 0x0000002d212d72a4 */ /* 0x002fc8000f8e0220 */
[----:B--2---:R-:W-:-:S12]  /*06e0*/  UIMAD UR45, UR45, UR41, URZ ;  /* 0x000000292d2d72a4 */ /* 0x004fd8000f8e02ff */
.L_x_62:
[----:B------:R-:W1:Y:S01]  /*06f0*/  S2R R230, SR_TID.X ;  /* 0x0000000000e67919 */ /* 0x000e620000002100 */
[----:B------:R-:W2:Y:S01]  /*0700*/  LDCU.64 UR20, c[0x0][0x588] ;  /* 0x0000b100ff1477ac */ /* 0x000ea20008000a00 */
[----:B------:R-:W-:Y:S01]  /*0710*/  IMAD.MOV.U32 R3, RZ, RZ, RZ ;  /* 0x000000ffff037224 */ /* 0x000fe200078e00ff */
[----:B------:R-:W3:Y:S01]  /*0720*/  LDCU.64 UR18, c[0x0][0x3c0] ;  /* 0x00007800ff1277ac */ /* 0x000ee20008000a00 */
[----:B------:R-:W4:Y:S01]  /*0730*/  LDCU.64 UR14, c[0x0][0x3b8] ;  /* 0x00007700ff0e77ac */ /* 0x000f220008000a00 */
[----:B------:R-:W1:Y:S01]  /*0740*/  LDCU.64 UR24, c[0x0][0x3b0] ;  /* 0x00007600ff1877ac */ /* 0x000e620008000a00 */
[----:B------:R-:W1:Y:S01]  /*0750*/  LDCU.128 UR4, c[0x0][0x590] ;  /* 0x0000b200ff0477ac */ /* 0x000e620008000c00 */
[----:B--2---:R-:W-:Y:S01]  /*0760*/  IMAD.U32 R6, RZ, RZ, UR20 ;  /* 0x00000014ff067e24 */ /* 0x004fe2000f8e00ff */
[----:B------:R-:W2:Y:S01]  /*0770*/  LDCU.64 UR12, c[0x0][0x3a0] ;  /* 0x00007400ff0c77ac */ /* 0x000ea20008000a00 */
[----:B------:R-:W-:Y:S02]  /*0780*/  IMAD.U32 R0, RZ, RZ, UR21 ;  /* 0x00000015ff007e24 */ /* 0x000fe4000f8e00ff */
[----:B---3--:R-:W-:Y:S01]  /*0790*/  IMAD.U32 R4, RZ, RZ, UR18 ;  /* 0x00000012ff047e24 */ /* 0x008fe2000f8e00ff */
[----:B------:R-:W-:-:S02]  /*07a0*/  UIADD3 UR44, UPT, UPT, UR48, -0x1, URZ ;  /* 0xffffffff302c7890 */ /* 0x000fc4000fffe0ff */
[----:B------:R-:W-:Y:S01]  /*07b0*/  USHF.R.S32.HI UR53, URZ, 0x1f, UR50 ;  /* 0x0000001fff357899 */ /* 0x000fe20008011432 */
[----:B----4-:R-:W-:Y:S01]  /*07c0*/  IMAD.U32 R8, RZ, RZ, UR14 ;  /* 0x0000000eff087e24 */ /* 0x010fe2000f8e00ff */
[----:B------:R-:W-:Y:S02]  /*07d0*/  UIADD3 UR54, UP0, UPT, UR40, UR50, URZ ;  /* 0x0000003228367290 */ /* 0x000fe4000ff1e0ff */
[----:B------:R-:W-:Y:S01]  /*07e0*/  USHF.L.U32 UR43, UR44, 0x6, URZ ;  /* 0x000000062c2b7899 */ /* 0x000fe200080006ff */
[----:B-1----:R-:W-:Y:S01]  /*07f0*/  IMAD.SHL.U32 R163, R230, 0x8, RZ ;  /* 0x00000008e6a37824 */ /* 0x002fe200078e00ff */
[----:B------:R-:W-:Y:S01]  /*0800*/  ULEA.HI.X.SX32 UR53, UR40, UR53, 0x1, UP0 ;  /* 0x0000003528357291 */ /* 0x000fe200080f0eff */
[----:B------:R-:W-:Y:S01]  /*0810*/  SHF.R.U32.HI R21, RZ, 0x2, R230 ;  /* 0x00000002ff157819 */ /* 0x000fe200000116e6 */
[----:B------:R-:W-:Y:S01]  /*0820*/  USHF.R.S32.HI UR52, URZ, 0x1f, UR43 ;  /* 0x0000001fff347899 */ /* 0x000fe2000801142b */
[----:B------:R-:W-:Y:S01]  /*0830*/  IMAD.U32 R12, RZ, RZ, UR4 ;  /* 0x00000004ff0c7e24 */ /* 0x000fe2000f8e00ff */
[----:B------:R-:W-:Y:S01]  /*0840*/  LOP3.LUT R2, R163, 0x18, RZ, 0xc0, !PT ;  /* 0x00000018a3027812 */ /* 0x000fe200078ec0ff */
[----:B------:R-:W1:Y:S01]  /*0850*/  LDCU.64 UR22, c[0x0][0x398] ;  /* 0x00007300ff1677ac */ /* 0x000e620008000a00 */
[----:B------:R-:W-:-:S02]  /*0860*/  IMAD.U32 R15, RZ, RZ, UR7 ;  /* 0x00000007ff0f7e24 */ /* 0x000fc4000f8e00ff */
[----:B------:R-:W-:Y:S01]  /*0870*/  IMAD R19, R21, UR15, RZ ;  /* 0x0000000f15137c24 */ /* 0x000fe2000f8e02ff */
[----:B------:R-:W3:Y:S01]  /*0880*/  LDCU.64 UR16, c[0x0][0x3a8] ;  /* 0x00007500ff1077ac */ /* 0x000ee20008000a00 */
[----:B------:R-:W-:Y:S01]  /*0890*/  IMAD.WIDE.U32 R6, R6, UR33, R2 ;  /* 0x0000002106067c25 */ /* 0x000fe2000f8e0002 */
[----:B------:R-:W-:-:S03]  /*08a0*/  UIMAD UR20, UR53, UR18, URZ ;  /* 0x00000012351472a4 */ /* 0x000fc6000f8e02ff */
[----:B------:R-:W-:Y:S01]  /*08b0*/  IMAD R7, R0, UR33, R7 ;  /* 0x0000002100077c24 */ /* 0x000fe2000f8e0207 */
[----:B------:R-:W-:Y:S01]  /*08c0*/  UIMAD UR53, UR53, UR14, URZ ;  /* 0x0000000e353572a4 */ /* 0x000fe2000f8e02ff */
[--C-:B------:R-:W-:Y:S01]  /*08d0*/  IMAD.WIDE.U32 R4, R4, UR54, R2.reuse ;  /* 0x0000003604047c25 */ /* 0x100fe2000f8e0002 */
[----:B------:R-:W-:Y:S02]  /*08e0*/  UIMAD UR21, UR52, UR24, URZ ;  /* 0x00000018341572a4 */ /* 0x000fe4000f8e02ff */
[----:B------:R-:W-:Y:S01]  /*08f0*/  UIMAD UR20, UR54, UR19, UR20 ;  /* 0x00000013361472a4 */ /* 0x000fe2000f8e0214 */
[----:B------:R-:W-:Y:S01]  /*0900*/  IMAD.WIDE.U32 R8, R8, UR54, R2 ;  /* 0x0000003608087c25 */ /* 0x000fe2000f8e0002 */
[----:B------:R-:W-:Y:S02]  /*0910*/  UIMAD UR53, UR54, UR15, UR53 ;  /* 0x0000000f363572a4 */ /* 0x000fe4000f8e0235 */
[----:B------:R-:W-:Y:S01]  /*0920*/  UIMAD.WIDE.U32 UR54, UR43, UR24, URZ ;  /* 0x000000182b3672a5 */ /* 0x000fe2000f8e00ff */
[----:B------:R-:W-:Y:S01]  /*0930*/  IMAD.WIDE.U32 R12, R12, UR43, R6 ;  /* 0x0000002b0c0c7c25 */ /* 0x000fe2000f8e0006 */
[----:B------:R-:W-:-:S02]  /*0940*/  UIMAD UR21, UR43, UR25, UR21 ;  /* 0x000000192b1572a4 */ /* 0x000fc4000f8e0215 */
[----:B------:R-:W-:Y:S01]  /*0950*/  USHF.L.U32 UR7, UR18, 0x6, URZ ;  /* 0x0000000612077899 */ /* 0x000fe200080006ff */
[----:B--2---:R-:W-:Y:S01]  /*0960*/  IMAD.U32 R6, RZ, RZ, UR12 ;  /* 0x0000000cff067e24 */ /* 0x004fe2000f8e00ff */
[----:B------:R-:W-:Y:S01]  /*0970*/  UIMAD UR12, UR52, UR4, URZ ;  /* 0x00000004340c72a4 */ /* 0x000fe2000f8e02ff */
[----:B------:R-:W-:Y:S01]  /*0980*/  VIADD R9, R9, UR53 ;  /* 0x0000003509097c36 */ /* 0x000fe20008000000 */
[----:B------:R-:W-:Y:S01]  /*0990*/  UIADD3 UR21, UPT, UPT, UR55, UR21, URZ ;  /* 0x0000001537157290 */ /* 0x000fe2000fffe0ff */
[----:B------:R-:W-:Y:S01]  /*09a0*/  LOP3.LUT R2, R2, UR54, RZ, 0xfc, !PT ;  /* 0x0000003602027c12 */ /* 0x000fe2000f8efcff */
[----:B------:R-:W-:Y:S01]  /*09b0*/  UIMAD UR12, UR43, UR5, UR12 ;  /* 0x000000052b0c72a4 */ /* 0x000fe2000f8e020c */
[----:B------:R-:W-:Y:S01]  /*09c0*/  VIADD R5, R5, UR20 ;  /* 0x0000001405057c36 */ /* 0x000fe20008000000 */
[----:B------:R-:W-:Y:S01]  /*09d0*/  ULOP3.LUT UR44, UR44, 0x80000001, URZ, 0xc0, !UPT ;  /* 0x800000012c2c7892 */ /* 0x000fe2000f8ec0ff */
[----:B---3--:R-:W-:Y:S01]  /*09e0*/  IMAD.U32 R10, RZ, RZ, UR16 ;  /* 0x00000010ff0a7e24 */ /* 0x008fe2000f8e00ff */
[----:B------:R-:W-:Y:S01]  /*09f0*/  UIADD3 UR47, UPT, UPT, UR43, UR47, URZ ;  /* 0x0000002f2b2f7290 */ /* 0x000fe2000fffe0ff */
[----:B------:R-:W-:Y:S01]  /*0a00*/  IMAD.U32 R3, RZ, RZ, UR21 ;  /* 0x00000015ff037e24 */ /* 0x000fe2000f8e00ff */
[----:B------:R-:W-:Y:S01]  /*0a10*/  UISETP.NE.AND UP0, UPT, UR44, 0x1, UPT ;  /* 0x000000012c00788c */ /* 0x000fe2000bf05270 */
[----:B-1----:R-:W-:-:S02]  /*0a20*/  IMAD.U32 R0, RZ, RZ, UR22 ;  /* 0x00000016ff007e24 */ /* 0x002fc4000f8e00ff */
[----:B------:R-:W-:Y:S01]  /*0a30*/  IMAD.WIDE.U32 R6, R6, UR33, R8 ;  /* 0x0000002106067c25 */ /* 0x000fe2000f8e0008 */
[----:B------:R-:W1:Y:S03]  /*0a40*/  LDCU.64 UR20, c[0x0][0x3d8] ;  /* 0x00007b00ff1477ac */ /* 0x000e660008000a00 */
[----:B------:R-:W-:-:S04]  /*0a50*/  IMAD.WIDE.U32 R10, R10, UR33, R4 ;  /* 0x000000210a0a7c25 */ /* 0x000fc8000f8e0004 */
[----:B------:R-:W-:-:S04]  /*0a60*/  IMAD.WIDE.U32 R8, R0, UR33, R2 ;  /* 0x0000002100087c25 */ /* 0x000fc8000f8e0002 */
[----:B------:R-:W-:Y:S02]  /*0a70*/  IMAD.U32 R0, RZ, RZ, UR13 ;  /* 0x0000000dff007e24 */ /* 0x000fe4000f8e00ff */
[----:B------:R-:W-:Y:S01]  /*0a80*/  VIADD R5, R13, UR12 ;  /* 0x0000000c0d057c36 */ /* 0x000fe20008000000 */
[----:B------:R-:W2:Y:S01]  /*0a90*/  LDCU.64 UR12, c[0x0][0x3c8] ;  /* 0x00007900ff0c77ac */ /* 0x000ea20008000a00 */
[----:B------:R-:W-:Y:S02]  /*0aa0*/  IMAD.U32 R2, RZ, RZ, UR17 ;  /* 0x00000011ff027e24 */ /* 0x000fe4000f8e00ff */
[----:B------:R-:W-:Y:S01]  /*0ab0*/  IMAD.U32 R13, RZ, RZ, UR23 ;  /* 0x00000017ff0d7e24 */ /* 0x000fe2000f8e00ff */
[----:B------:R-:W3:Y:S01]  /*0ac0*/  LDCU.64 UR16, c[0x0][0x3d0] ;  /* 0x00007a00ff1077ac */ /* 0x000ee20008000a00 */
[----:B------:R-:W-:Y:S02]  /*0ad0*/  IMAD R3, R2, UR33, R11 ;  /* 0x0000002102037c24 */ /* 0x000fe4000f8e020b */
[----:B------:R-:W-:Y:S01]  /*0ae0*/  IMAD.U32 R11, RZ, RZ, UR6 ;  /* 0x00000006ff0b7e24 */ /* 0x000fe2000f8e00ff */
[----:B------:R-:W-:Y:S01]  /*0af0*/  USHF.L.U64.HI UR6, UR18, 0x6, UR19 ;  /* 0x0000000612067899 */ /* 0x000fe20008010213 */
[----:B------:R-:W-:Y:S01]  /*0b00*/  IMAD R7, R0, UR33, R7 ;  /* 0x0000002100077c24 */ /* 0x000fe2000f8e0207 */
[----:B------:R-:W4:Y:S01]  /*0b10*/  LDCU.64 UR22, c[0x0][0x550] ;  /* 0x0000aa00ff1677ac */ /* 0x000f220008000a00 */
[----:B-1----:R-:W-:-:S02]  /*0b20*/  IMAD R0, R16, UR20, RZ ;  /* 0x0000001410007c24 */ /* 0x002fc4000f8e02ff */
[----:B------:R-:W-:Y:S02]  /*0b30*/  IMAD.MOV.U32 R4, RZ, RZ, R12 ;  /* 0x000000ffff047224 */ /* 0x000fe400078e000c */
[----:B------:R-:W-:Y:S02]  /*0b40*/  IMAD.MOV.U32 R2, RZ, RZ, R10 ;  /* 0x000000ffff027224 */ /* 0x000fe400078e000a */
[----:B------:R-:W-:Y:S02]  /*0b50*/  IMAD R9, R13, UR33, R9 ;  /* 0x000000210d097c24 */ /* 0x000fe4000f8e0209 */
[----:B--2---:R-:W-:Y:S02]  /*0b60*/  IMAD.U32 R12, RZ, RZ, UR12 ;  /* 0x0000000cff0c7e24 */ /* 0x004fe4000f8e00ff */
[C---:B------:R-:W-:Y:S02]  /*0b70*/  IMAD R17, R14.reuse, UR21, R0 ;  /* 0x000000150e117c24 */ /* 0x040fe4000f8e0200 */
[----:B------:R-:W-:Y:S01]  /*0b80*/  IMAD.WIDE.U32 R2, R14, UR20, R2 ;  /* 0x000000140e027c25 */ /* 0x000fe2000f8e0002 */
[----:B------:R-:W-:-:S03]  /*0b90*/  USHF.L.U64.HI UR20, UR14, 0x6, UR15 ;  /* 0x000000060e147899 */ /* 0x000fc6000801020f */
[----:B---3--:R-:W-:Y:S02]  /*0ba0*/  IMAD R0, R16, UR16, RZ ;  /* 0x0000001010007c24 */ /* 0x008fe4000f8e02ff */
[----:B------:R-:W-:Y:S01]  /*0bb0*/  IMAD.WIDE.U32 R6, R14, UR16, R6 ;  /* 0x000000100e067c25 */ /* 0x000fe2000f8e0006 */
[----:B------:R-:W-:-:S03]  /*0bc0*/  USHF.L.U32 UR16, UR14, 0x6, URZ ;  /* 0x000000060e107899 */ /* 0x000fc600080006ff */
[----:B------:R-:W-:-:S04]  /*0bd0*/  IMAD.WIDE.U32 R12, R12, UR32, R8 ;  /* 0x000000200c0c7c25 */ /* 0x000fc8000f8e0008 */
[----:B------:R-:W-:-:S04]  /*0be0*/  IMAD.WIDE.U32 R4, R11, UR32, R4 ;  /* 0x000000200b047c25 */ /* 0x000fc8000f8e0004 */
[----:B------:R-:W-:Y:S02]  /*0bf0*/  IMAD.U32 R9, RZ, RZ, UR6 ;  /* 0x00000006ff097e24 */ /* 0x000fe4000f8e00ff */
[----:B------:R-:W-:Y:S01]  /*0c00*/  IMAD.U32 R8, RZ, RZ, UR7 ;  /* 0x00000007ff087e24 */ /* 0x000fe2000f8e00ff */
[----:B------:R-:W1:Y:S01]  /*0c10*/  LDCU.64 UR6, c[0x0][0x388] ;  /* 0x00007100ff0677ac */ /* 0x000e620008000a00 */
[----:B------:R-:W-:Y:S02]  /*0c20*/  IMAD R18, R14, UR17, R0 ;  /* 0x000000110e127c24 */ /* 0x000fe4000f8e0200 */
[----:B------:R-:W-:Y:S02]  /*0c30*/  IMAD R15, R15, UR32, R5 ;  /* 0x000000200f0f7c24 */ /* 0x000fe4000f8e0205 */
[----:B------:R-:W-:Y:S02]  /*0c40*/  IMAD.MOV.U32 R14, RZ, RZ, R4 ;  /* 0x000000ffff0e7224 */ /* 0x000fe400078e0004 */
[----:B------:R-:W-:-:S02]  /*0c50*/  IMAD.U32 R5, RZ, RZ, UR20 ;  /* 0x00000014ff057e24 */ /* 0x000fc4000f8e00ff */
[----:B------:R-:W-:Y:S02]  /*0c60*/  IMAD.U32 R4, RZ, RZ, UR16 ;  /* 0x00000010ff047e24 */ /* 0x000fe4000f8e00ff */
[----:B------:R-:W-:Y:S01]  /*0c70*/  IMAD.U32 R0, RZ, RZ, UR13 ;  /* 0x0000000dff007e24 */ /* 0x000fe2000f8e00ff */
[----:B------:R-:W2:Y:S01]  /*0c80*/  LDCU.64 UR12, c[0x0][0x390] ;  /* 0x00007200ff0c77ac */ /* 0x000ea20008000a00 */
[----:B------:R-:W-:-:S04]  /*0c90*/  IMAD.WIDE.U32 R10, R21, UR14, R4 ;  /* 0x0000000e150a7c25 */ /* 0x000fc8000f8e0004 */
[----:B------:R-:W-:Y:S02]  /*0ca0*/  IMAD.IADD R5, R3, 0x1, R17 ;  /* 0x0000000103057824 */ /* 0x000fe400078e0211 */
[----:B------:R-:W-:Y:S01]  /*0cb0*/  IMAD.IADD R3, R7, 0x1, R18 ;  /* 0x0000000107037824 */ /* 0x000fe200078e0212 */
[----:B------:R-:W-:Y:S01]  /*0cc0*/  IADD3 R18, P0, PT, R6, R10, RZ ;  /* 0x0000000a06127210 */ /* 0x000fe20007f1e0ff */
[----:B------:R-:W-:-:S03]  /*0cd0*/  IMAD.WIDE.U32 R8, R21, UR18, R8 ;  /* 0x0000001215087c25 */ /* 0x000fc6000f8e0008 */
[----:B------:R-:W-:Y:S01]  /*0ce0*/  IADD3.X R11, PT, PT, R3, R19, R11, P0, !PT ;  /* 0x00000013030b7210 */ /* 0x000fe200007fe40b */
[C---:B------:R-:W-:Y:S01]  /*0cf0*/  IMAD R16, R21.reuse, UR19, RZ ;  /* 0x0000001315107c24 */ /* 0x040fe2000f8e02ff */
[----:B-1----:R-:W-:Y:S01]  /*0d00*/  LEA R10, P0, R18, UR6, 0x1 ;  /* 0x00000006120a7c11 */ /* 0x002fe2000f8008ff */
[----:B------:R-:W-:Y:S01]  /*0d10*/  IMAD.MOV.U32 R4, RZ, RZ, R2 ;  /* 0x000000ffff047224 */ /* 0x000fe200078e0002 */
[----:B------:R-:W-:Y:S01]  /*0d20*/  IADD3 R17, P1, PT, R2, R8, RZ ;  /* 0x0000000802117210 */ /* 0x000fe20007f3e0ff */
[----:B------:R-:W-:Y:S01]  /*0d30*/  IMAD.WIDE.U32 R14, R21, UR4, R14 ;  /* 0x00000004150e7c25 */ /* 0x000fe2000f8e000e */
[----:B------:R-:W-:Y:S02]  /*0d40*/  LEA.HI.X R11, R18, UR7, R11, 0x1, P0 ;  /* 0x00000007120b7c11 */ /* 0x000fe400080f0c0b */
[----:B------:R-:W-:Y:S01]  /*0d50*/  ISETP.NE.AND P0, PT, RZ, UR51, PT ;  /* 0x00000033ff007c0c */ /* 0x000fe2000bf05270 */
[----:B------:R-:W-:Y:S01]  /*0d60*/  IMAD.MOV.U32 R8, RZ, RZ, R12 ;  /* 0x000000ffff087224 */ /* 0x000fe200078e000c */
[----:B------:R-:W-:Y:S01]  /*0d70*/  IADD3.X R20, PT, PT, R5, R16, R9, P1, !PT ;  /* 0x0000001005147210 */ /* 0x000fe20000ffe409 */
[----:B------:R-:W-:Y:S01]  /*0d80*/  IMAD R9, R0, UR32, R13 ;  /* 0x0000002000097c24 */ /* 0x000fe2000f8e020d */
[----:B----4-:R-:W-:Y:S01]  /*0d90*/  LEA R242, P3, R14, UR22, 0x1 ;  /* 0x000000160ef27c11 */ /* 0x010fe2000f8608ff */
[----:B------:R-:W-:Y:S01]  /*0da0*/  IMAD.WIDE.U32 R12, R21, UR18, R4 ;  /* 0x00000012150c7c25 */ /* 0x000fe2000f8e0004 */
[----:B--2---:R-:W-:-:S03]  /*0db0*/  LEA R4, P1, R17, UR12, 0x1 ;  /* 0x0000000c11047c11 */ /* 0x004fc6000f8208ff */
[----:B------:R-:W-:Y:S01]  /*0dc0*/  IMAD R0, R21, UR5, R15 ;  /* 0x0000000515007c24 */ /* 0x000fe2000f8e020f */
[----:B------:R-:W1:Y:S01]  /*0dd0*/  LDCU.64 UR4, c[0x0][0x380] ;  /* 0x00007000ff0477ac */ /* 0x000e620008000a00 */
[----:B------:R-:W-:Y:S01]  /*0de0*/  IMAD.MOV.U32 R2, RZ, RZ, R6 ;  /* 0x000000ffff027224 */ /* 0x000fe200078e0006 */
[----:B------:R-:W-:Y:S01]  /*0df0*/  LEA R6, P2, R12, UR12, 0x1 ;  /* 0x0000000c0c067c11 */ /* 0x000fe2000f8408ff */
[----:B------:R-:W-:Y:S01]  /*0e00*/  IMAD.IADD R7, R13, 0x1, R16 ;  /* 0x000000010d077824 */ /* 0x000fe200078e0210 */
[----:B------:R-:W-:Y:S01]  /*0e10*/  LEA.HI.X R243, R14, UR23, R0, 0x1, P3 ;  /* 0x000000170ef37c11 */ /* 0x000fe200098f0c00 */
[----:B------:R-:W-:Y:S01]  /*0e20*/  IMAD.WIDE.U32 R8, R21, UR24, R8 ;  /* 0x0000001815087c25 */ /* 0x000fe2000f8e0008 */
[----:B------:R-:W-:Y:S01]  /*0e30*/  LOP3.LUT R0, R163, 0xd8, RZ, 0xc0, !PT ;  /* 0x000000d8a3007812 */ /* 0x000fe200078ec0ff */
[----:B------:R-:W-:Y:S01]  /*0e40*/  USEL UR12, URZ, 0x3000, UP0 ;  /* 0x00003000ff0c7887 */ /* 0x000fe20008000000 */
[----:B------:R-:W-:Y:S01]  /*0e50*/  LEA.HI.X R7, R12, UR13, R7, 0x1, P2 ;  /* 0x0000000d0c077c11 */ /* 0x000fe200090f0c07 */
[----:B------:R-:W-:Y:S01]  /*0e60*/  IMAD.WIDE.U32 R12, R21, UR14, R2 ;  /* 0x0000000e150c7c25 */ /* 0x000fe2000f8e0002 */
[----:B------:R-:W-:Y:S01]  /*0e70*/  LOP3.LUT R14, R0, 0x18, R230, 0x78, !PT ;  /* 0x00000018000e7812 */ /* 0x000fe200078e78e6 */
[----:B------:R-:W2:Y:S01]  /*0e80*/  LDCU.64 UR14, c[0x0][0x420] ;  /* 0x00008400ff0e77ac */ /* 0x000ea20008000a00 */
[----:B------:R-:W-:Y:S01]  /*0e90*/  LEA.HI.X R5, R17, UR13, R20, 0x1, P1 ;  /* 0x0000000d11057c11 */ /* 0x000fe200088f0c14 */
[----:B------:R-:W-:Y:S01]  /*0ea0*/  IMAD.IADD R0, R13, 0x1, R19 ;  /* 0x000000010d007824 */ /* 0x000fe200078e0213 */
[C---:B------:R-:W-:Y:S01]  /*0eb0*/  LEA R2, P1, R12.reuse, UR6, 0x1 ;  /* 0x000000060c027c11 */ /* 0x040fe2000f8208ff */
[----:B------:R-:W-:Y:S01]  /*0ec0*/  IMAD R9, R21, UR25, R9 ;  /* 0x0000001915097c24 */ /* 0x000fe2000f8e0209 */
[----:B------:R-:W-:Y:S01]  /*0ed0*/  SHF.R.U32.HI R15, RZ, 0x1, R230 ;  /* 0x00000001ff0f7819 */ /* 0x000fe200000116e6 */
[----:B------:R-:W3:Y:S01]  /*0ee0*/  LDCU UR13, c[0x0][0x44c] ;  /* 0x00008980ff0d77ac */ /* 0x000ee20008000800 */
[----:B------:R-:W-:-:S02]  /*0ef0*/  LEA.HI.X R3, R12, UR7, R0, 0x1, P1 ;  /* 0x000000070c037c11 */ /* 0x000fc400088f0c00 */
[----:B------:R-:W-:Y:S01]  /*0f00*/  LOP3.LUT R0, R14, 0x1f20, R163, 0xf8, !PT ;  /* 0x00001f200e007812 */ /* 0x000fe200078ef8a3 */
[----:B------:R-:W4:Y:S01]  /*0f10*/  LDCU.64 UR6, c[0x0][0x460] ;  /* 0x00008c00ff0677ac */ /* 0x000f220008000a00 */
[C---:B-1----:R-:W-:Y:S02]  /*0f20*/  LEA R240, P2, R8.reuse, UR4, 0x1 ;  /* 0x0000000408f07c11 */ /* 0x042fe4000f8408ff */
[----:B------:R-:W-:Y:S01]  /*0f30*/  LOP3.LUT R244, R15, 0x10, RZ, 0xc0, !PT ;  /* 0x000000100ff47812 */ /* 0x000fe200078ec0ff */
[----:B------:R-:W-:Y:S01]  /*0f40*/  UMOV UR4, UR30 ;  /* 0x0000001e00047c82 */ /* 0x000fe20008000000 */
[----:B------:R-:W-:Y:S01]  /*0f50*/  LEA.HI.X R241, R8, UR5, R9, 0x1, P2 ;  /* 0x0000000508f17c11 */ /* 0x000fe200090f0c09 */
[----:B------:R-:W1:Y:S01]  /*0f60*/  LDCU UR5, c[0x0][0x3e0] ;  /* 0x00007c00ff0577ac */ /* 0x000e620008000800 */
[----:B------:R-:W-:Y:S01]  /*0f70*/  LEA R0, R0, UR4, 0x1 ;  /* 0x0000000400007c11 */ /* 0x000fe2000f8e08ff */
[----:B------:R-:W-:Y:S01]  /*0f80*/  @P0 BAR.SYNC.DEFER_BLOCKING 0x0 ;  /* 0x0000000000000b1d */ /* 0x000fe20000010000 */
[----:B------:R-:W-:Y:S01]  /*0f90*/  LOP3.LUT R244, R244, 0x7, R21, 0xf8, !PT ;  /* 0x00000007f4f47812 */ /* 0x000fe200078ef815 */
[----:B--2---:R-:W-:-:S02]  /*0fa0*/  UIMAD.WIDE UR14, UR47, 0x4, UR14 ;  /* 0x000000042f0e78a5 */ /* 0x004fc4000f8e020e */
[----:B------:R-:W-:Y:S01]  /*0fb0*/  VIADD R239, R0, UR12 ;  /* 0x0000000c00ef7c36 */ /* 0x000fe20008000000 */
[----:B------:R-:W-:Y:S02]  /*0fc0*/  USHF.R.S32.HI UR16, URZ, 0x1f, UR41 ;  /* 0x0000001fff107899 */ /* 0x000fe40008011429 */
[----:B------:R-:W-:Y:S02]  /*0fd0*/  UIMAD.WIDE.U32 UR54, UR33, UR41, URZ ;  /* 0x00000029213672a5 */ /* 0x000fe4000f8e00ff */
[----:B------:R-:W-:Y:S01]  /*0fe0*/  UIMAD UR16, UR16, UR33, URZ ;  /* 0x00000021101072a4 */ /* 0x000fe2000f8e02ff */
[----:B------:R-:W-:Y:S01]  /*0ff0*/  @!PT LDS RZ, [RZ] ;  /* 0x00000000fffff984 */ /* 0x000fe20000000800 */
[----:B------:R-:W-:Y:S01]  /*1000*/  @!PT LDS RZ, [RZ] ;  /* 0x00000000fffff984 */ /* 0x000fe20000000800 */
[----:B------:R-:W-:Y:S01]  /*1010*/  @!PT LDS RZ, [RZ] ;  /* 0x00000000fffff984 */ /* 0x000fe20000000800 */
[----:B------:R-:W-:Y:S04]  /*1020*/  LDGSTS.E.BYPASS.LTC128B.128 [R0+0xf000], desc[UR36][R6.64] ;  /* 0x0f00000006007fae */ /* 0x000fe8000b981a24 */
[----:B------:R-:W-:Y:S04]  /*1030*/  LDGSTS.E.BYPASS.LTC128B.128 [R0+0x11000], desc[UR36][R6.64+0x40] ;  /* 0x1100004006007fae */ /* 0x000fe8000b981a24 */
[----:B------:R2:W-:Y:S04]  /*1040*/  LDGSTS.E.BYPASS.LTC128B.128 [R0+0x13000], desc[UR36][R6.64+0x80] ;  /* 0x1300008006007fae */ /* 0x0005e8000b981a24 */
[----:B------:R-:W-:Y:S04]  /*1050*/  LDGSTS.E.BYPASS.LTC128B.128 [R0+0x10000], desc[UR36][R4.64] ;  /* 0x1000000004007fae */ /* 0x000fe8000b981a24 */
[----:B------:R-:W-:Y:S04]  /*1060*/  LDGSTS.E.BYPASS.LTC128B.128 [R0+0x12000], desc[UR36][R4.64+0x40] ;  /* 0x1200004004007fae */ /* 0x000fe8000b981a24 */
[----:B------:R3:W-:Y:S04]  /*1070*/  LDGSTS.E.BYPASS.LTC128B.128 [R0+0x14000], desc[UR36][R4.64+0x80] ;  /* 0x1400008004007fae */ /* 0x0007e8000b981a24 */
[----:B------:R-:W0:Y:S04]  /*1080*/  LDGDEPBAR ;  /* 0x00000000000079af */ /* 0x000e280000000000 */
[----:B------:R-:W-:Y:S04]  /*1090*/  LDGSTS.E.BYPASS.LTC128B.128 [R0+0x6000], desc[UR36][R242.64] ;  /* 0x06000000f2007fae */ /* 0x000fe8000b981a24 */
[----:B------:R-:W-:Y:S01]  /*10a0*/  LDGSTS.E.BYPASS.LTC128B.128 [R0+0x7000], desc[UR36][R242.64+0x40] ;  /* 0x07000040f2007fae */ /* 0x000fe2000b981a24 */
[----:B--2---:R-:W-:-:S03]  /*10b0*/  IMAD.MOV.U32 R6, RZ, RZ, 0x4 ;  /* 0x00000004ff067424 */ /* 0x004fc600078e00ff */
[----:B------:R-:W-:Y:S04]  /*10c0*/  LDGSTS.E.BYPASS.LTC128B.128 [R0+0x8000], desc[UR36][R242.64+0x80] ;  /* 0x08000080f2007fae */ /* 0x000fe8000b981a24 */
[----:B------:R-:W-:Y:S04]  /*10d0*/  LDGSTS.E.BYPASS.LTC128B.128 [R239], desc[UR36][R240.64] ;  /* 0x00000000f0ef7fae */ /* 0x000fe8000b981a24 */
[----:B------:R-:W-:Y:S01]  /*10e0*/  LDGSTS.E.BYPASS.LTC128B.128 [R239+0x1000], desc[UR36][R240.64+0x40] ;  /* 0x01000040f0ef7fae */ /* 0x000fe2000b981a24 */
[----:B---3--:R-:W-:-:S03]  /*10f0*/  IMAD.WIDE.U32 R4, R244, R6, UR14 ;  /* 0x0000000ef4047e25 */ /* 0x008fc6000f8e0006 */
[----:B------:R-:W-:Y:S04]  /*1100*/  LDGSTS.E.BYPASS.LTC128B.128 [R239+0x2000], desc[UR36][R240.64+0x80] ;  /* 0x02000080f0ef7fae */ /* 0x000fe8000b981a24 */
[----:B------:R-:W-:Y:S04]  /*1110*/  LDGSTS.E.BYPASS.LTC128B.128 [R0+0x9000], desc[UR36][R2.64] ;  /* 0x0900000002007fae */ /* 0x000fe8000b981a24 */
[----:B------:R-:W-:Y:S04]  /*1120*/  LDGSTS.E.BYPASS.LTC128B.128 [R0+0xb000], desc[UR36][R2.64+0x40] ;  /* 0x0b00004002007fae */ /* 0x000fe8000b981a24 */
[----:B------:R-:W-:Y:S04]  /*1130*/  LDGSTS.E.BYPASS.LTC128B.128 [R0+0xd000], desc[UR36][R2.64+0x80] ;  /* 0x0d00008002007fae */ /* 0x000fe8000b981a24 */
[----:B------:R-:W-:Y:S04]  /*1140*/  LDGSTS.E.BYPASS.LTC128B.128 [R0+0xa000], desc[UR36][R10.64] ;  /* 0x0a0000000a007fae */ /* 0x000fe8000b981a24 */
[----:B------:R-:W-:Y:S04]  /*1150*/  LDGSTS.E.BYPASS.LTC128B.128 [R0+0xc000], desc[UR36][R10.64+0x40] ;  /* 0x0c0000400a007fae */ /* 0x000fe8000b981a24 */
[----:B------:R2:W-:Y:S04]  /*1160*/  LDGSTS.E.BYPASS.LTC128B.128 [R0+0xe000], desc[UR36][R10.64+0x80] ;  /* 0x0e0000800a007fae */ /* 0x0005e8000b981a24 */
[----:B------:R-:W0:Y:S01]  /*1170*/  LDGDEPBAR ;  /* 0x00000000000079af */ /* 0x000e220000000000 */
[----:B------:R-:W3:Y:S01]  /*1180*/  S2R R7, SR_CTAID.X ;  /* 0x0000000000077919 */ /* 0x000ee20000002500 */
[----:B------:R-:W-:-:S02]  /*1190*/  UIADD3 UR16, UPT, UPT, UR55, UR16, URZ ;  /* 0x0000001037107290 */ /* 0x000fc4000fffe0ff */
[----:B------:R-:W5:Y:S04]  /*11a0*/  LDG.E R12, desc[UR36][R4.64+0x20] ;  /* 0x00002024040c7981 */ /* 0x000f68000c1e1900 */
[----:B------:R-:W5:Y:S04]  /*11b0*/  LDG.E R252, desc[UR36][R4.64+0x80] ;  /* 0x0000802404fc7981 */ /* 0x000f68000c1e1900 */
[----:B------:R-:W5:Y:S01]  /*11c0*/  LDG.E R251, desc[UR36][R4.64+0xa0] ;  /* 0x0000a02404fb7981 */ /* 0x000f62000c1e1900 */
[----:B-1----:R-:W-:Y:S02]  /*11d0*/  USHF.R.S32.HI UR18, URZ, 0x1f, UR5 ;  /* 0x0000001fff127899 */ /* 0x002fe40008011405 */
[----:B------:R-:W-:Y:S01]  /*11e0*/  UIMAD UR16, UR16, UR5, URZ ;  /* 0x00000005101072a4 */ /* 0x000fe2000f8e02ff */
[----:B------:R1:W5:Y:S01]  /*11f0*/  LDG.E R11, desc[UR36][R4.64] ;  /* 0x00000024040b7981 */ /* 0x000362000c1e1900 */
[----:B------:R-:W-:-:S02]  /*1200*/  UIMAD.WIDE.U32 UR22, UR54, UR5, URZ ;  /* 0x00000005361672a5 */ /* 0x000fc4000f8e00ff */
[----:B------:R-:W-:Y:S02]  /*1210*/  UIMAD UR19, UR5, UR13, URZ ;  /* 0x0000000d051372a4 */ /* 0x000fe4000f8e02ff */
[----:B------:R-:W-:Y:S02]  /*1220*/  UIMAD.WIDE UR24, UR5, UR13, URZ ;  /* 0x0000000d051872a5 */ /* 0x000fe4000f8e02ff */
[----:B----4-:R-:W-:Y:S02]  /*1230*/  UISETP.NE.U32.AND UP0, UPT, UR6, URZ, UPT ;  /* 0x000000ff0600728c */ /* 0x010fe4000bf05070 */
[----:B------:R-:W-:Y:S02]  /*1240*/  UIMAD UR20, UR32, UR13, URZ ;  /* 0x0000000d201472a4 */ /* 0x000fe4000f8e02ff */
[----:B------:R-:W-:Y:S01]  /*1250*/  USHF.R.S32.HI UR17, URZ, 0x1f, UR13 ;  /* 0x0000001fff117899 */ /* 0x000fe2000801140d */
[C---:B------:R-:W-:Y:S01]  /*1260*/  IMAD.SHL.U32 R165, R230.reuse, 0x4, RZ ;  /* 0x00000004e6a57824 */ /* 0x040fe200078e00ff */
[----:B------:R-:W-:Y:S01]  /*1270*/  UIMAD UR5, UR18, UR54, UR16 ;  /* 0x00000036120572a4 */ /* 0x000fe2000f8e0210 */
[----:B------:R-:W-:Y:S01]  /*1280*/  SHF.R.U32.HI R6, RZ, 0x5, R230 ;  /* 0x00000005ff067819 */ /* 0x000fe200000116e6 */
[C---:B------:R-:W-:Y:S01]  /*1290*/  IMAD.SHL.U32 R13, R230.reuse, 0x20, RZ ;  /* 0x00000020e60d7824 */ /* 0x040fe200078e00ff */
[C---:B--2---:R-:W-:Y:S01]  /*12a0*/  LOP3.LUT R0, R230.reuse, 0x1f, RZ, 0xc0, !PT ;  /* 0x0000001fe6007812 */ /* 0x044fe200078ec0ff */
[----:B------:R-:W-:Y:S01]  /*12b0*/  IMAD.SHL.U32 R164, R230, 0x10, RZ ;  /* 0x00000010e6a47824 */ /* 0x000fe200078e00ff */
[----:B------:R-:W-:-:S04]  /*12c0*/  DEPBAR.LE SB0, 0x1 ;  /* 0x000080400000791a */ /* 0x000fc80000000000 */
[----:B-1----:R-:W3:Y:S01]  /*12d0*/  LDC.64 R4, c[0x0][0x5f8] ;  /* 0x00017e00ff047b82 */ /* 0x002ee20000000a00 */
[----:B------:R-:W-:Y:S02]  /*12e0*/  UIADD3 UR5, UPT, UPT, UR23, UR5, URZ ;  /* 0x0000000517057290 */ /* 0x000fe4000fffe0ff */
[----:B------:R-:W-:Y:S02]  /*12f0*/  UISETP.NE.AND.EX UP0, UPT, UR7, URZ, UPT, UP0 ;  /* 0x000000ff0700728c */ /* 0x000fe4000bf05300 */
[----:B------:R-:W-:Y:S02]  /*1300*/  USHF.R.S32.HI UR21, URZ, 0x1f, UR20 ;  /* 0x0000001fff157899 */ /* 0x000fe40008011414 */
[----:B------:R-:W-:Y:S02]  /*1310*/  UIMAD UR5, UR5, UR13, URZ ;  /* 0x0000000d050572a4 */ /* 0x000fe4000f8e02ff */
[----:B------:R-:W-:Y:S02]  /*1320*/  USEL UR46, UR46, URZ, UP0 ;  /* 0x000000ff2e2e7287 */ /* 0x000fe40008000000 */
[----:B------:R-:W-:-:S02]  /*1330*/  UIMAD.WIDE.U32 UR20, UR22, UR13, UR20 ;  /* 0x0000000d161472a5 */ /* 0x000fc4000f8e0014 */
[----:B------:R-:W-:Y:S02]  /*1340*/  UIMAD UR5, UR17, UR22, UR5 ;  /* 0x00000016110572a4 */ /* 0x000fe4000f8e0205 */
[----:B------:R-:W-:Y:S02]  /*1350*/  UIADD3 UR46, UP0, UPT, UR43, UR46, URZ ;  /* 0x0000002e2b2e7290 */ /* 0x000fe4000ff1e0ff */
[----:B------:R-:W-:Y:S01]  /*1360*/  UIADD3 UR21, UPT, UPT, UR21, UR5, URZ ;  /* 0x0000000515157290 */ /* 0x000fe2000fffe0ff */
[----:B------:R-:W-:Y:S01]  /*1370*/  LOP3.LUT R10, R165, 0x18, RZ, 0xc0, !PT ;  /* 0x00000018a50a7812 */ /* 0x000fe200078ec0ff */
[----:B------:R-:W-:Y:S02]  /*1380*/  UIADD3.X UR52, UPT, UPT, URZ, UR52, URZ, UP0, !UPT ;  /* 0x00000034ff347290 */ /* 0x000fe400087fe4ff */
[----:B------:R-:W-:Y:S01]  /*1390*/  UIMAD UR13, UR25, UR46, URZ ;  /* 0x0000002e190d72a4 */ /* 0x000fe2000f8e02ff */
[C---:B---3--:R-:W-:Y:S01]  /*13a0*/  IMAD.WIDE.U32 R2, R7.reuse, R4, RZ ;  /* 0x0000000407027225 */ /* 0x048fe200078e00ff */
[----:B------:R-:W-:Y:S01]  /*13b0*/  UIMAD.WIDE.U32 UR20, UR24, UR46, UR20 ;  /* 0x0000002e181472a5 */ /* 0x000fe2000f8e0014 */
[----:B------:R-:W-:Y:S01]  /*13c0*/  LOP3.LUT R9, R10, 0xc0, R13, 0xf8, !PT ;  /* 0x000000c00a097812 */ /* 0x000fe200078ef80d */
[----:B------:R-:W-:Y:S01]  /*13d0*/  UIMAD UR13, UR24, UR52, UR13 ;  /* 0x00000034180d72a4 */ /* 0x000fe2000f8e020d */
[----:B------:R-:W-:Y:S01]  /*13e0*/  IMAD R0, R6, UR19, R0 ;  /* 0x0000001306007c24 */ /* 0x000fe2000f8e0200 */
[----:B------:R-:W-:Y:S01]  /*13f0*/  SEL R2, R2, RZ, P0 ;  /* 0x000000ff02027207 */ /* 0x000fe20000000000 */
[----:B------:R-:W-:Y:S01]  /*1400*/  IMAD R7, R7, R5, R3 ;  /* 0x0000000507077224 */ /* 0x000fe200078e0203 */
[----:B------:R-:W-:Y:S01]  /*1410*/  USHF.L.U32 UR5, UR19, 0x6, URZ ;  /* 0x0000000613057899 */ /* 0x000fe200080006ff */
[C---:B------:R-:W-:Y:S01]  /*1420*/  LOP3.LUT R3, R164.reuse, 0x3c00, RZ, 0xc0, !PT ;  /* 0x00003c00a4037812 */ /* 0x040fe200078ec0ff */
[----:B------:R-:W-:Y:S01]  /*1430*/  UIADD3 UR13, UPT, UPT, UR21, UR13, URZ ;  /* 0x0000000d150d7290 */ /* 0x000fe2000fffe0ff */
[----:B------:R-:W-:Y:S01]  /*1440*/  LOP3.LUT R6, R164, 0x100, RZ, 0xc0, !PT ;  /* 0x00000100a4067812 */ /* 0x000fe200078ec0ff */
[----:B------:R-:W-:Y:S01]  /*1450*/  BAR.SYNC.DEFER_BLOCKING 0x0 ;  /* 0x0000000000007b1d */ /* 0x000fe20000010000 */
[----:B------:R-:W-:-:S02]  /*1460*/  LOP3.LUT R5, R3, 0x20, R13, 0xf8, !PT ;  /* 0x0000002003057812 */ /* 0x000fc400078ef80d */
[----:B------:R-:W-:Y:S02]  /*1470*/  LOP3.LUT R4, R9, 0x8, R230, 0x78, !PT ;  /* 0x0000000809047812 */ /* 0x000fe400078e78e6 */
[----:B------:R-:W-:Y:S01]  /*1480*/  IADD3 R8, P2, P1, R0, UR20, R2 ;  /* 0x0000001400087c10 */ /* 0x000fe2000f95e002 */
[----:B------:R-:W1:Y:S01]  /*1490*/  LDCU.64 UR6, c[0x0][0x570] ;  /* 0x0000ae00ff0677ac */ /* 0x000e620008000a00 */
[----:B------:R-:W-:Y:S02]  /*14a0*/  SHF.R.S32.HI R3, RZ, 0x1f, R0 ;  /* 0x0000001fff037819 */ /* 0x000fe40000011400 */
[----:B------:R-:W-:Y:S01]  /*14b0*/  SEL R2, R7, RZ, P0 ;  /* 0x000000ff07027207 */ /* 0x000fe20000000000 */
[----:B------:R-:W2:Y:S01]  /*14c0*/  LDCU.64 UR20, c[0x0][0x5e8] ;  /* 0x0000bd00ff1477ac */ /* 0x000ea20008000a00 */
[----:B------:R-:W-:Y:S02]  /*14d0*/  LOP3.LUT R0, R4, R5, R6, 0xfe, !PT ;  /* 0x0000000504007212 */ /* 0x000fe400078efe06 */
[----:B------:R-:W-:Y:S01]  /*14e0*/  IADD3.X R4, PT, PT, R3, UR13, R2, P2, P1 ;  /* 0x0000000d03047c10 */ /* 0x000fe200097e2402 */
[----:B------:R-:W-:Y:S01]  /*14f0*/  IMAD.U32 R3, RZ, RZ, UR5 ;  /* 0x00000005ff037e24 */ /* 0x000fe2000f8e00ff */
[----:B------:R-:W-:Y:S01]  /*1500*/  IADD3 R2, P1, PT, R8, UR5, RZ ;  /* 0x0000000508027c10 */ /* 0x000fe2000ff3e0ff */
[----:B------:R-:W3:Y:S01]  /*1510*/  LDCU UR5, c[0x0][0x508] ;  /* 0x0000a100ff0577ac */ /* 0x000ee20008000800 */
[----:B------:R-:W-:-:S02]  /*1520*/  LOP3.LUT P0, RZ, R230, 0x4, RZ, 0xc0, !PT ;  /* 0x00000004e6ff7812 */ /* 0x000fc4000780c0ff */
[----:B------:R-:W-:-:S05]  /*1530*/  LEA R226, R0, UR4, 0x1 ;  /* 0x0000000400e27c11 */ /* 0x000fca000f8e08ff */
[C---:B------:R-:W-:Y:S01]  /*1540*/  VIADD R0, R226.reuse, 0xf000 ;  /* 0x0000f000e2007836 */ /* 0x040fe20000000000 */
[----:B------:R4:W1:Y:S01]  /*1550*/  LDSM.16.M88.4 R176, [R226+0xf000] ;  /* 0x00f00000e2b0783b */ /* 0x0008620000000200 */
[----:B------:R-:W-:-:S03]  /*1560*/  VIADD R220, R226, 0xf020 ;  /* 0x0000f020e2dc7836 */ /* 0x000fc60000000000 */
[----:B------:R4:W1:Y:S01]  /*1570*/  LDSM.16.M88.4 R180, [R226+0xf400] ;  /* 0x00f40000e2b4783b */ /* 0x0008620000000200 */
[----:B------:R-:W-:-:S03]  /*1580*/  @P0 VIADD R220, R0, 0xffffffe0 ;  /* 0xffffffe000dc0836 */ /* 0x000fc60000000000 */
[----:B------:R4:W1:Y:S01]  /*1590*/  LDSM.16.M88.4 R192, [R226+0x11000] ;  /* 0x01100000e2c0783b */ /* 0x0008620000000200 */
[----:B---3--:R-:W-:-:S03]  /*15a0*/  UIADD3 UR5, UPT, UPT, UR49, UR5, URZ ;  /* 0x0000000531057290 */ /* 0x008fc6000fffe0ff */
[----:B------:R4:W3:Y:S01]  /*15b0*/  LDSM.16.M88.4 R184, [R220] ;  /* 0x00000000dcb8783b */ /* 0x0008e20000000200 */
[----:B------:R-:W-:-:S03]  /*15c0*/  UIADD3 UR40, UPT, UPT, -UR5, UR42, UR40 ;  /* 0x0000002a05287290 */ /* 0x000fc6000fffe128 */
[----:B------:R4:W1:Y:S04]  /*15d0*/  LDSM.16.M88.4 R188, [R220+0x400] ;  /* 0x00040000dcbc783b */ /* 0x0008680000000200 */
[----:B------:R4:W1:Y:S04]  /*15e0*/  LDSM.16.M88.4 R200, [R220+0x2000] ;  /* 0x00200000dcc8783b */ /* 0x0008680000000200 */
[----:B------:R4:W1:Y:S04]  /*15f0*/  LDSM.16.M88.4 R204, [R220+0x2400] ;  /* 0x00240000dccc783b */ /* 0x0008680000000200 */
[----:B------:R4:W1:Y:S04]  /*1600*/  LDSM.16.M88.4 R216, [R220+0x4000] ;  /* 0x00400000dcd8783b */ /* 0x0008680000000200 */
[----:B------:R-:W2:Y:S04]  /*1610*/  LDSM.16.M88.4 R220, [R220+0x4400] ;  /* 0x00440000dcdc783b */ /* 0x000ea80000000200 */
[----:B------:R4:W2:Y:S04]  /*1620*/  LDSM.16.M88.4 R196, [R226+0x11400] ;  /* 0x01140000e2c4783b */ /* 0x0008a80000000200 */
[----:B------:R4:W2:Y:S04]  /*1630*/  LDSM.16.M88.4 R208, [R226+0x13000] ;  /* 0x01300000e2d0783b */ /* 0x0008a80000000200 */
[----:B------:R4:W2:Y:S01]  /*1640*/  LDSM.16.M88.4 R212, [R226+0x13400] ;  /* 0x01340000e2d4783b */ /* 0x0008a20000000200 */
[----:B------:R-:W-:-:S04]  /*1650*/  USHF.R.S32.HI UR5, URZ, 0x1f, UR40 ;  /* 0x0000001fff057899 */ /* 0x000fc80008011428 */
[----:B------:R-:W-:-:S04]  /*1660*/  ULEA.HI UR5, UR5, UR40, URZ, 0x6 ;  /* 0x0000002805057291 */ /* 0x000fc8000f8f30ff */
[----:B------:R-:W-:-:S04]  /*1670*/  USHF.R.S32.HI UR5, URZ, 0x6, UR5 ;  /* 0x00000006ff057899 */ /* 0x000fc80008011405 */
[----:B------:R-:W-:-:S04]  /*1680*/  UISETP.LT.AND UP0, UPT, URZ, UR5, UPT ;  /* 0x00000005ff00728c */ /* 0x000fc8000bf01270 */
[----:B------:R-:W-:-:S04]  /*1690*/  USEL UR5, URZ, UR5, !UP0 ;  /* 0x00000005ff057287 */ /* 0x000fc8000c000000 */
[----:B------:R-:W-:Y:S01]  /*16a0*/  UISETP.GT.AND UP0, UPT, UR48, UR5, UPT ;  /* 0x000000053000728c */ /* 0x000fe2000bf04270 */
[----:B------:R-:W-:Y:S02]  /*16b0*/  LEA.HI.X.SX32 R3, R3, R4, 0x1, P1 ;  /* 0x0000000403037211 */ /* 0x000fe400008f0eff */
[C---:B-1----:R-:W-:Y:S01]  /*16c0*/  LEA R236, P1, R2.reuse, UR6, 0x2 ;  /* 0x0000000602ec7c11 */ /* 0x042fe2000f8210ff */
[----:B------:R-:W-:Y:S01]  /*16d0*/  UIADD3 UR45, UPT, UPT, UR43, UR45, URZ ;  /* 0x0000002d2b2d7290 */ /* 0x000fe2000fffe0ff */
[----:B------:R-:W-:Y:S02]  /*16e0*/  CS2R R126, SRZ ;  /* 0x00000000007e7805 */ /* 0x000fe4000001ff00 */
[----:B------:R-:W-:Y:S02]  /*16f0*/  CS2R R124, SRZ ;  /* 0x00000000007c7805 */ /* 0x000fe4000001ff00 */
[----:B------:R-:W-:Y:S02]  /*1700*/  LEA.HI.X R237, R2, UR7, R3, 0x2, P1 ;  /* 0x0000000702ed7c11 */ /* 0x000fe400088f1403 */
[----:B------:R-:W-:-:S02]  /*1710*/  CS2R R130, SRZ ;  /* 0x0000000000827805 */ /* 0x000fc4000001ff00 */
[----:B------:R-:W-:Y:S02]  /*1720*/  CS2R R128, SRZ ;  /* 0x0000000000807805 */ /* 0x000fe4000001ff00 */
[----:B------:R-:W-:Y:S02]  /*1730*/  CS2R R122, SRZ ;  /* 0x00000000007a7805 */ /* 0x000fe4000001ff00 */
[----:B------:R-:W-:Y:S02]  /*1740*/  CS2R R120, SRZ ;  /* 0x0000000000787805 */ /* 0x000fe4000001ff00 */
[----:B------:R-:W-:Y:S02]  /*1750*/  CS2R R118, SRZ ;  /* 0x0000000000767805 */ /* 0x000fe4000001ff00 */
[----:B------:R-:W-:Y:S02]  /*1760*/  CS2R R116, SRZ ;  /* 0x0000000000747805 */ /* 0x000fe4000001ff00 */
        /* <DEDUP_REMOVED lines=39> */
[----:B------:R-:W-:Y:S01]  /*19e0*/  CS2R R36, SRZ ;  /* 0x0000000000247805 */ /* 0x000fe2000001ff00 */
[----:B--2---:R-:W-:Y:S01]  /*19f0*/  UIMAD.WIDE UR20, UR45, 0x4, UR20 ;  /* 0x000000042d1478a5 */ /* 0x004fe2000f8e0214 */
[----:B---34-:R-:W-:Y:S11]  /*1a00*/  BRA.U !UP0, `(.L_x_63) ;  /* 0x0000003908307547 */ /* 0x018ff6000b800000 */
[--C-:B------:R-:W-:Y:S01]  /*1a10*/  SHF.R.U32.HI R2, RZ, 0x4, R230.reuse ;  /* 0x00000004ff027819 */ /* 0x100fe200000116e6 */
[----:B-----5:R1:W-:Y:S01]  /*1a20*/  STL [R1+0x4], R11 ;  /* 0x0000040b01007387 */ /* 0x0203e20000100800 */
[----:B------:R-:W2:Y:S01]  /*1a30*/  LDC R249, c[0x0][0x44c] ;  /* 0x00011300fff97b82 */ /* 0x000ea20000000800 */
[----:B------:R-:W-:Y:S01]  /*1a40*/  USHF.L.U32 UR6, UR48, 0x6, URZ ;  /* 0x0000000630067899 */ /* 0x000fe200080006ff */
[----:B------:R-:W-:Y:S01]  /*1a50*/  LOP3.LUT R2, R2, 0x8, RZ, 0xc0, !PT ;  /* 0x0000000802027812 */ /* 0x000fe200078ec0ff */
[----:B------:R1:W-:Y:S01]  /*1a60*/  STL [R1], R12 ;  /* 0x0000000c01007387 */ /* 0x0003e20000100800 */
[----:B------:R-:W3:Y:S01]  /*1a70*/  LDCU UR13, c[0x0][0x3b0] ;  /* 0x00007600ff0d77ac */ /* 0x000ee20008000800 */
[----:B------:R-:W-:Y:S01]  /*1a80*/  LOP3.LUT R0, R13, 0x120, RZ, 0xc0, !PT ;  /* 0x000001200d007812 */ /* 0x000fe200078ec0ff */
[----:B------:R-:W-:Y:S01]  /*1a90*/  IMAD.U32 R238, RZ, RZ, UR42 ;  /* 0x0000002affee7e24 */ /* 0x000fe2000f8e00ff */
[----:B------:R-:W-:Y:S01]  /*1aa0*/  LOP3.LUT R2, R2, 0x10, R230, 0xf8, !PT ;  /* 0x0000001002027812 */ /* 0x000fe200078ef8e6 */
[----:B------:R-:W4:Y:S01]  /*1ab0*/  LDCU UR7, c[0x0][0x590] ;  /* 0x0000b200ff0777ac */ /* 0x000f220008000800 */
[----:B------:R-:W1:Y:S01]  /*1ac0*/  S2R R230, SR_TID.X ;  /* 0x0000000000e67919 */ /* 0x000e620000002100 */
[----:B------:R-:W-:Y:S01]  /*1ad0*/  LOP3.LUT R164, R0, 0x200, R164, 0xf8, !PT ;  /* 0x0000020000a47812 */ /* 0x000fe200078ef8a4 */
[----:B------:R-:W-:Y:S01]  /*1ae0*/  IMAD.U32 R0, RZ, RZ, UR6 ;  /* 0x00000006ff007e24 */ /* 0x000fe2000f8e00ff */
[----:B------:R-:W-:Y:S01]  /*1af0*/  LOP3.LUT R9, R9, 0x8, R15, 0x78, !PT ;  /* 0x0000000809097812 */ /* 0x000fe200078e780f */
[----:B------:R-:W-:Y:S01]  /*1b00*/  IMAD.MOV.U32 R229, RZ, RZ, 0x20 ;  /* 0x00000020ffe57424 */ /* 0x000fe200078e00ff */
[--C-:B------:R-:W-:Y:S01]  /*1b10*/  LOP3.LUT R2, R2, 0xc0, R13.reuse, 0xf8, !PT ;  /* 0x000000c002027812 */ /* 0x100fe200078ef80d */
[----:B------:R-:W-:Y:S01]  /*1b20*/  ULEA UR42, UR39, UR42, 0x7 ;  /* 0x0000002a272a7291 */ /* 0x000fe2000f8e38ff */
[----:B------:R-:W-:Y:S01]  /*1b30*/  IADD3 R0, PT, PT, R0, UR49, R244 ;  /* 0x0000003100007c10 */ /* 0x000fe2000fffe0f4 */
[----:B------:R-:W-:Y:S01]  /*1b40*/  IMAD.MOV.U32 R228, RZ, RZ, 0x20 ;  /* 0x00000020ffe47424 */ /* 0x000fe200078e00ff */
[----:B------:R-:W-:Y:S01]  /*1b50*/  LOP3.LUT R10, R2, R10, RZ, 0x3c, !PT ;  /* 0x0000000a020a7212 */ /* 0x000fe200078e3cff */
[----:B------:R-:W-:Y:S01]  /*1b60*/  IMAD.MOV.U32 R2, RZ, RZ, 0x10 ;  /* 0x00000010ff027424 */ /* 0x000fe200078e00ff */
[----:B------:R-:W-:Y:S01]  /*1b70*/  LOP3.LUT R9, R164, R9, RZ, 0xfc, !PT ;  /* 0x00000009a4097212 */ /* 0x000fe200078efcff */
[----:B------:R-:W-:Y:S01]  /*1b80*/  IMAD.MOV.U32 R127, RZ, RZ, RZ ;  /* 0x000000ffff7f7224 */ /* 0x000fe200078e00ff */
[----:B------:R-:W-:Y:S01]  /*1b90*/  IADD3 R238, PT, PT, R0, -0x1f, -R238 ;  /* 0xffffffe100ee7810 */ /* 0x000fe20007ffe8ee */
[----:B------:R-:W-:Y:S01]  /*1ba0*/  USHF.L.U32 UR19, UR19, 0x3, URZ ;  /* 0x0000000313137899 */ /* 0x000fe200080006ff */
[----:B------:R-:W-:Y:S01]  /*1bb0*/  LOP3.LUT R10, R10, 0x120, R13, 0xf8, !PT ;  /* 0x000001200a0a7812 */ /* 0x000fe200078ef80d */
[----:B------:R-:W2:Y:S01]  /*1bc0*/  LDCU UR16, c[0x0][0x3e0] ;  /* 0x00007c00ff1077ac */ /* 0x000ea20008000800 */
[----:B------:R-:W-:-:S02]  /*1bd0*/  SEL R229, R229, 0xffffffe0, !P0 ;  /* 0xffffffe0e5e57807 */ /* 0x000fc40004000000 */
[----:B------:R-:W-:Y:S01]  /*1be0*/  LEA R225, R9, UR4, 0x1 ;  /* 0x0000000409e17c11 */ /* 0x000fe2000f8e08ff */
[----:B------:R-:W2:Y:S01]  /*1bf0*/  LDCU UR17, c[0x0][0x45c] ;  /* 0x00008b80ff1177ac */ /* 0x000ea20008000800 */
[----:B---3--:R-:W-:Y:S02]  /*1c00*/  USHF.L.U32 UR13, UR13, 0x6, URZ ;  /* 0x000000060d0d7899 */ /* 0x008fe400080006ff */
[----:B----4-:R-:W-:Y:S02]  /*1c10*/  USHF.L.U32 UR7, UR7, 0x6, URZ ;  /* 0x0000000607077899 */ /* 0x010fe400080006ff */
[----:B------:R-:W-:Y:S01]  /*1c20*/  UIADD3 UR42, UPT, UPT, UR42, 0x80, -UR49 ;  /* 0x000000802a2a7890 */ /* 0x000fe2000fffe831 */
[----:B-1----:R-:W-:Y:S01]  /*1c30*/  IMAD.SHL.U32 R231, R230, 0x20, RZ ;  /* 0x00000020e6e77824 */ /* 0x002fe200078e00ff */
[----:B------:R-:W-:Y:S01]  /*1c40*/  LEA R224, R10, UR4, 0x1 ;  /* 0x000000040ae07c11 */ /* 0x000fe2000f8e08ff */
[C---:B------:R-:W-:Y:S01]  /*1c50*/  IMAD.SHL.U32 R3, R230.reuse, 0x2, RZ ;  /* 0x00000002e6037824 */ /* 0x040fe200078e00ff */
[----:B------:R-:W-:Y:S01]  /*1c60*/  LOP3.LUT P1, RZ, R230, 0x4, RZ, 0xc0, !PT ;  /* 0x00000004e6ff7812 */ /* 0x000fe2000782c0ff */
[----:B------:R-:W-:Y:S01]  /*1c70*/  IMAD.IADD R227, R226, 0x1, R229 ;  /* 0x00000001e2e37824 */ /* 0x000fe200078e02e5 */
[----:B------:R-:W-:Y:S01]  /*1c80*/  LOP3.LUT P0, RZ, R230, 0x2, RZ, 0xc0, !PT ;  /* 0x00000002e6ff7812 */ /* 0x000fe2000780c0ff */
[----:B------:R-:W-:Y:S01]  /*1c90*/  VIADD R225, R225, UR12 ;  /* 0x0000000ce1e17c36 */ /* 0x000fe20008000000 */
[----:B------:R-:W-:Y:S01]  /*1ca0*/  LOP3.LUT R0, R231, 0x7400, RZ, 0xc0, !PT ;  /* 0x00007400e7007812 */ /* 0x000fe200078ec0ff */
[----:B------:R-:W-:Y:S01]  /*1cb0*/  VIADD R224, R224, UR12 ;  /* 0x0000000ce0e07c36 */ /* 0x000fe20008000000 */
[----:B------:R-:W-:-:S02]  /*1cc0*/  LOP3.LUT P2, RZ, R230, 0x8, RZ, 0xc0, !PT ;  /* 0x00000008e6ff7812 */ /* 0x000fc4000784c0ff */
[----:B------:R-:W-:Y:S02]  /*1cd0*/  SHF.R.U32.HI R232, RZ, 0x1, R230 ;  /* 0x00000001ffe87819 */ /* 0x000fe400000116e6 */
[----:B------:R-:W-:Y:S02]  /*1ce0*/  SEL R2, R2, 0xfffffff0, !P1 ;  /* 0xfffffff002027807 */ /* 0x000fe40004800000 */
[----:B------:R-:W-:Y:S02]  /*1cf0*/  SEL R228, R228, 0xffffffe0, !P0 ;  /* 0xffffffe0e4e47807 */ /* 0x000fe40004000000 */
[----:B--2---:R-:W-:-:S07]  /*1d00*/  LOP3.LUT R0, R0, 0x6, R3, 0xf8, !PT ;  /* 0x0000000600007812 */ /* 0x004fce00078ef803 */
.L_x_66:
[----:B------:R-:W0:Y:S01]  /*1d10*/  LDGDEPBAR ;  /* 0x00000000000079af */ /* 0x000e220000000000 */
[----:B------:R-:W-:Y:S01]  /*1d20*/  IMAD.IADD R0, R225, 0x1, R229 ;  /* 0x00000001e1007824 */ /* 0x000fe200078e02e5 */
[----:B------:R-:W-:Y:S01]  /*1d30*/  UIADD3 UR6, UPT, UPT, UR6, -0x40, URZ ;  /* 0xffffffc006067890 */ /* 0x000fe2000fffe0ff */
[----:B------:R-:W-:Y:S05]  /*1d40*/  IMAD.SHL.U32 R245, R230, 0x2, RZ ;  /* 0x00000002e6f57824 */ /* 0x000fea00078e00ff */
[----:B------:R-:W2:Y:S01]  /*1d50*/  LDL R233, [R1] ;  /* 0x0000000001e97983 */ /* 0x000ea20000100800 */
[----:B------:R-:W-:Y:S01]  /*1d60*/  LOP3.LUT R235, R231, 0x7400, RZ, 0xc0, !PT ;  /* 0x00007400e7eb7812 */ /* 0x000fe200078ec0ff */
[----:B------:R-:W-:Y:S01]  /*1d70*/  UISETP.GE.AND UP0, UPT, UR6, UR42, UPT ;  /* 0x0000002a0600728c */ /* 0x000fe2000bf06270 */
[----:B-----5:R-:W-:Y:S01]  /*1d80*/  FSETP.NEU.FTZ.AND P3, PT, R251, -INF , PT ;  /* 0xff800000fb00780b */ /* 0x020fe20003f7d000 */
[----:B------:R-:W3:Y:S01]  /*1d90*/  LDL R234, [R1+0x4] ;  /* 0x0000040001ea7983 */ /* 0x000ee20000100800 */
[--C-:B------:R-:W-:Y:S01]  /*1da0*/  LOP3.LUT R235, R235, 0x6, R245.reuse, 0xf8, !PT ;  /* 0x00000006ebeb7812 */ /* 0x100fe200078ef8f5 */
[----:B------:R-:W-:Y:S01]  /*1db0*/  UMOV UR4, UR29 ;  /* 0x0000001d00047c82 */ /* 0x000fe20008000000 */
[----:B------:R-:W-:Y:S01]  /*1dc0*/  FSETP.NEU.FTZ.AND P4, PT, R252, -INF , PT ;  /* 0xff800000fc00780b */ /* 0x000fe20003f9d000 */
[----:B------:R-:W-:Y:S01]  /*1dd0*/  UIADD3 UR48, UPT, UPT, UR48, -0x1, URZ ;  /* 0xffffffff30307890 */ /* 0x000fe2000fffe0ff */
[----:B------:R-:W-:Y:S03]  /*1de0*/  PLOP3.LUT P0, PT, PT, PT, UP0, 0x80, 0x8 ;  /* 0x000000000008781c */ /* 0x000fe60003f0f008 */
[----:B------:R-:W-:Y:S10]  /*1df0*/  UISETP.GT.AND UP0, UPT, UR48, UR5, UPT ;  /* 0x000000053000728c */ /* 0x000ff4000bf04270 */
[----:B------:R-:W-:Y:S05]  /*1e00*/  @!P0 IMAD.SHL.U32 R3, R230, 0x2, RZ ;  /* 0x00000002e6038824 */ /* 0x000fea00078e00ff */
[----:B------:R-:W-:Y:S02]  /*1e10*/  @!P0 LOP3.LUT R3, R3, 0x6, RZ, 0xc0, !PT ;  /* 0x0000000603038812 */ /* 0x000fe400078ec0ff */
[----:B---3--:R-:W-:Y:S01]  /*1e20*/  FSETP.NEU.FTZ.AND P6, PT, R234, -INF , PT ;  /* 0xff800000ea00780b */ /* 0x008fe20003fdd000 */
[----:B------:R-:W-:Y:S04]  /*1e30*/  DEPBAR.LE SB0, 0x0 ;  /* 0x000080000000791a */ /* 0x000fe80000000000 */
[----:B------:R-:W-:Y:S01]  /*1e40*/  BAR.SYNC.DEFER_BLOCKING 0x0 ;  /* 0x0000000000007b1d */ /* 0x000fe20000010000 */
[----:B--2---:R-:W-:Y:S05]  /*1e50*/  FSETP.NEU.FTZ.AND P5, PT, R233, -INF , PT ;  /* 0xff800000e900780b */ /* 0x004fea0003fbd000 */
[----:B------:R-:W-:Y:S08]  /*1e60*/  LDSM.16.M88.4 R32, [R225] ;  /* 0x00000000e120783b */ /* 0x000ff00000000200 */
[----:B------:R-:W1:Y:S08]  /*1e70*/  LDSM.16.M88.4 R16, [R226+0x9000] ;  /* 0x00900000e210783b */ /* 0x000e700000000200 */
[----:B------:R-:W2:Y:S08]  /*1e80*/  LDSM.16.M88.4 R28, [R225+0x800] ;  /* 0x00080000e11c783b */ /* 0x000eb00000000200 */
[----:B------:R-:W3:Y:S08]  /*1e90*/  LDSM.16.M88.4 R132, [R226+0x9400] ;  /* 0x00940000e284783b */ /* 0x000ef00000000200 */
[----:B------:R-:W-:Y:S08]  /*1ea0*/  LDSM.16.M88.4 R136, [R0] ;  /* 0x000000000088783b */ /* 0x000ff00000000200 */
[----:B------:R-:W4:Y:S01]  /*1eb0*/  LDSM.16.M88.4 R140, [R227+0x9000] ;  /* 0x00900000e38c783b */ /* 0x000f220000000200 */
[-C--:B-1----:R-:W-:Y:S07]  /*1ec0*/  HMMA.16816.F32 R4, R32, R16.reuse, RZ ;  /* 0x000000102004723c */ /* 0x082fee00000018ff */
[----:B------:R-:W1:Y:S01]  /*1ed0*/  LDSM.16.M88.4 R144, [R0+0x800] ;  /* 0x000800000090783b */ /* 0x000e620000000200 */
[C---:B--2---:R-:W-:Y:S07]  /*1ee0*/  HMMA.16816.F32 R8, R28.reuse, R16, RZ ;  /* 0x000000101c08723c */ /* 0x044fee00000018ff */
[----:B------:R-:W2:Y:S01]  /*1ef0*/  LDSM.16.M88.4 R148, [R227+0x9400] ;  /* 0x00940000e394783b */ /* 0x000ea20000000200 */
[-C--:B------:R-:W-:Y:S07]  /*1f00*/  HMMA.16816.F32 R12, R28, R18.reuse, RZ ;  /* 0x000000121c0c723c */ /* 0x080fee00000018ff */
[----:B------:R-:W-:Y:S01]  /*1f10*/  LDSM.16.M88.4 R152, [R225+0x1000] ;  /* 0x00100000e198783b */ /* 0x000fe20000000200 */
[C---:B------:R-:W-:Y:S07]  /*1f20*/  HMMA.16816.F32 R16, R32.reuse, R18, RZ ;  /* 0x000000122010723c */ /* 0x040fee00000018ff */
[----:B------:R-:W2:Y:S01]  /*1f30*/  LDSM.16.M88.4 R156, [R226+0xb000] ;  /* 0x00b00000e29c783b */ /* 0x000ea20000000200 */
[-C--:B---3--:R-:W-:Y:S07]  /*1f40*/  HMMA.16816.F32 R20, R32, R132.reuse, RZ ;  /* 0x000000842014723c */ /* 0x088fee00000018ff */
[----:B------:R-:W3:Y:S01]  /*1f50*/  LDSM.16.M88.4 R160, [R225+0x1800] ;  /* 0x00180000e1a0783b */ /* 0x000ee20000000200 */
[C---:B------:R-:W-:Y:S07]  /*1f60*/  HMMA.16816.F32 R24, R28.reuse, R132, RZ ;  /* 0x000000841c18723c */ /* 0x040fee00000018ff */
[----:B------:R-:W-:Y:S01]  /*1f70*/  LDSM.16.M88.4 R164, [R0+0x1000] ;  /* 0x0010000000a4783b */ /* 0x000fe20000000200 */
[-C--:B------:R-:W-:Y:S07]  /*1f80*/  HMMA.16816.F32 R28, R28, R134.reuse, RZ ;  /* 0x000000861c1c723c */ /* 0x080fee00000018ff */
[----:B------:R-:W-:Y:S01]  /*1f90*/  LDSM.16.M88.4 R168, [R227+0xb000] ;  /* 0x00b00000e3a8783b */ /* 0x000fe20000000200 */
[----:B------:R-:W-:Y:S07]  /*1fa0*/  HMMA.16816.F32 R32, R32, R134, RZ ;  /* 0x000000862020723c */ /* 0x000fee00000018ff */
[----:B------:R-:W3:Y:S01]  /*1fb0*/  LDSM.16.M88.4 R132, [R226+0xb400] ;  /* 0x00b40000e284783b */ /* 0x000ee20000000200 */
[-C--:B----4-:R-:W-:Y:S07]  /*1fc0*/  HMMA.16816.F32 R4, R136, R140.reuse, R4 ;  /* 0x0000008c8804723c */ /* 0x090fee0000001804 */
[----:B------:R-:W4:Y:S01]  /*1fd0*/  LDSM.16.M88.4 R172, [R0+0x1800] ;  /* 0x0018000000ac783b */ /* 0x000f220000000200 */
[C---:B-1----:R-:W-:Y:S08]  /*1fe0*/  HMMA.16816.F32 R8, R144.reuse, R140, R8 ;  /* 0x0000008c9008723c */ /* 0x042ff00000001808 */
[-C--:B------:R-:W-:Y:S08]  /*1ff0*/  HMMA.16816.F32 R12, R144, R142.reuse, R12 ;  /* 0x0000008e900c723c */ /* 0x080ff0000000180c */
[C---:B------:R-:W-:Y:S01]  /*2000*/  HMMA.16816.F32 R16, R136.reuse, R142, R16 ;  /* 0x0000008e8810723c */ /* 0x040fe20000001810 */
[----:B------:R-:W-:Y:S07]  /*2010*/  LDSM.16.M88.4 R140, [R225+0x2000] ;  /* 0x00200000e18c783b */ /* 0x000fee0000000200 */
[-C--:B--2---:R-:W-:Y:S08]  /*2020*/  HMMA.16816.F32 R20, R136, R148.reuse, R20 ;  /* 0x000000948814723c */ /* 0x084ff00000001814 */
[C---:B------:R-:W-:Y:S08]  /*2030*/  HMMA.16816.F32 R24, R144.reuse, R148, R24 ;  /* 0x000000949018723c */ /* 0x040ff00000001818 */
[-C--:B------:R-:W-:Y:S01]  /*2040*/  HMMA.16816.F32 R28, R144, R150.reuse, R28 ;  /* 0x00000096901c723c */ /* 0x080fe2000000181c */
[----:B------:R-:W-:Y:S07]  /*2050*/  LDSM.16.M88.4 R144, [R226+0xd000] ;  /* 0x00d00000e290783b */ /* 0x000fee0000000200 */
[----:B------:R-:W-:Y:S01]  /*2060*/  HMMA.16816.F32 R32, R136, R150, R32 ;  /* 0x000000968820723c */ /* 0x000fe20000001820 */
[----:B------:R-:W1:Y:S07]  /*2070*/  LDSM.16.M88.4 R136, [R227+0xb400] ;  /* 0x00b40000e388783b */ /* 0x000e6e0000000200 */
[-C--:B------:R-:W-:Y:S01]  /*2080*/  HMMA.16816.F32 R4, R152, R156.reuse, R4 ;  /* 0x0000009c9804723c */ /* 0x080fe20000001804 */
[----:B------:R-:W2:Y:S07]  /*2090*/  LDSM.16.M88.4 R148, [R225+0x2800] ;  /* 0x00280000e194783b */ /* 0x000eae0000000200 */
[C---:B---3--:R-:W-:Y:S08]  /*20a0*/  HMMA.16816.F32 R8, R160.reuse, R156, R8 ;  /* 0x0000009ca008723c */ /* 0x048ff00000001808 */
[-C--:B------:R-:W-:Y:S08]  /*20b0*/  HMMA.16816.F32 R12, R160, R158.reuse, R12 ;  /* 0x0000009ea00c723c */ /* 0x080ff0000000180c */
[C---:B------:R-:W-:Y:S01]  /*20c0*/  HMMA.16816.F32 R16, R152.reuse, R158, R16 ;  /* 0x0000009e9810723c */ /* 0x040fe20000001810 */
[----:B------:R-:W-:Y:S07]  /*20d0*/  IMAD.MOV.U32 R158, RZ, RZ, 0x8 ;  /* 0x00000008ff9e7424 */ /* 0x000fee00078e00ff */
[-C--:B------:R-:W-:Y:S08]  /*20e0*/  HMMA.16816.F32 R20, R152, R132.reuse, R20 ;  /* 0x000000849814723c */ /* 0x080ff00000001814 */
[C---:B------:R-:W-:Y:S08]  /*20f0*/  HMMA.16816.F32 R24, R160.reuse, R132, R24 ;  /* 0x00000084a018723c */ /* 0x040ff00000001818 */
[-C--:B------:R-:W-:Y:S01]  /*2100*/  HMMA.16816.F32 R28, R160, R134.reuse, R28 ;  /* 0x00000086a01c723c */ /* 0x080fe2000000181c */
[----:B------:R-:W-:Y:S05]  /*2110*/  IMAD.MOV.U32 R163, RZ, RZ, 0x10 ;  /* 0x00000010ffa37424 */ /* 0x000fea00078e00ff */
[----:B------:R-:W-:Y:S02]  /*2120*/  SEL R163, R163, 0xfffffff0, !P1 ;  /* 0xfffffff0a3a37807 */ /* 0x000fe40004800000 */
[----:B------:R-:W-:Y:S01]  /*2130*/  HMMA.16816.F32 R32, R152, R134, R32 ;  /* 0x000000869820723c */ /* 0x000fe20000001820 */
[----:B------:R-:W3:Y:S07]  /*2140*/  LDSM.16.M88.4 R132, [R226+0xd400] ;  /* 0x00d40000e284783b */ /* 0x000eee0000000200 */
[-C--:B------:R-:W-:Y:S01]  /*2150*/  HMMA.16816.F32 R4, R164, R168.reuse, R4 ;  /* 0x000000a8a404723c */ /* 0x080fe20000001804 */
[----:B------:R-:W-:Y:S07]  /*2160*/  LDSM.16.M88.4 R152, [R227+0xd000] ;  /* 0x00d00000e398783b */ /* 0x000fee0000000200 */
[C---:B----4-:R-:W-:Y:S08]  /*2170*/  HMMA.16816.F32 R8, R172.reuse, R168, R8 ;  /* 0x000000a8ac08723c */ /* 0x050ff00000001808 */
[-C--:B------:R-:W-:Y:S08]  /*2180*/  HMMA.16816.F32 R12, R172, R170.reuse, R12 ;  /* 0x000000aaac0c723c */ /* 0x080ff0000000180c */
[C---:B------:R-:W-:Y:S08]  /*2190*/  HMMA.16816.F32 R16, R164.reuse, R170, R16 ;  /* 0x000000aaa410723c */ /* 0x040ff00000001810 */
[-C--:B-1----:R-:W-:Y:S08]  /*21a0*/  HMMA.16816.F32 R20, R164, R136.reuse, R20 ;  /* 0x00000088a414723c */ /* 0x082ff00000001814 */
[C---:B------:R-:W-:Y:S08]  /*21b0*/  HMMA.16816.F32 R24, R172.reuse, R136, R24 ;  /* 0x00000088ac18723c */ /* 0x040ff00000001818 */
[-C--:B------:R-:W-:Y:S08]  /*21c0*/  HMMA.16816.F32 R28, R172, R138.reuse, R28 ;  /* 0x0000008aac1c723c */ /* 0x080ff0000000181c */
[----:B------:R-:W-:Y:S01]  /*21d0*/  HMMA.16816.F32 R32, R164, R138, R32 ;  /* 0x0000008aa420723c */ /* 0x000fe20000001820 */
[----:B------:R-:W1:Y:S03]  /*21e0*/  LDSM.16.M88.4 R136, [R0+0x2000] ;  /* 0x002000000088783b */ /* 0x000e660000000200 */
[C---:B------:R-:W-:Y:S02]  /*21f0*/  IMAD.SHL.U32 R164, R230.reuse, 0x10, RZ ;  /* 0x00000010e6a47824 */ /* 0x040fe400078e00ff */
[----:B------:R-:W-:Y:S02]  /*2200*/  IMAD.SHL.U32 R165, R230, 0x4, RZ ;  /* 0x00000004e6a57824 */ /* 0x000fe400078e00ff */
[-C--:B------:R-:W-:Y:S05]  /*2210*/  HMMA.16816.F32 R4, R140, R144.reuse, R4 ;  /* 0x000000908c04723c */ /* 0x080fea0000001804 */
[----:B------:R-:W-:Y:S03]  /*2220*/  LOP3.LUT R2, R164, 0x1c0, RZ, 0xc0, !PT ;  /* 0x000001c0a4027812 */ /* 0x000fe600078ec0ff */
[C---:B--2---:R-:W-:Y:S04]  /*2230*/  HMMA.16816.F32 R8, R148.reuse, R144, R8 ;  /* 0x000000909408723c */ /* 0x044fe80000001808 */
[----:B------:R-:W-:Y:S04]  /*2240*/  LOP3.LUT R2, R2, 0x38, R245, 0xf8, !PT ;  /* 0x0000003802027812 */ /* 0x000fe800078ef8f5 */
[-C--:B------:R-:W-:Y:S03]  /*2250*/  HMMA.16816.F32 R12, R148, R146.reuse, R12 ;  /* 0x00000092940c723c */ /* 0x080fe6000000180c */
[----:B------:R-:W-:Y:S04]  /*2260*/  LOP3.LUT R2, R2, 0x20, R232, 0x78, !PT ;  /* 0x0000002002027812 */ /* 0x000fe800078e78e8 */
[----:B------:R-:W-:Y:S01]  /*2270*/  LOP3.LUT R156, R235, R2, RZ, 0xfc, !PT ;  /* 0x00000002eb9c7212 */ /* 0x000fe200078efcff */
[C---:B------:R-:W-:Y:S01]  /*2280*/  HMMA.16816.F32 R16, R140.reuse, R146, R16 ;  /* 0x000000928c10723c */ /* 0x040fe20000001810 */
[----:B------:R2:W4:Y:S03]  /*2290*/  LDSM.16.M88.4 R144, [R0+0x2800] ;  /* 0x002800000090783b */ /* 0x0005260000000200 */
[----:B------:R-:W-:Y:S04]  /*22a0*/  LEA R156, R156, UR4, 0x1 ;  /* 0x000000049c9c7c11 */ /* 0x000fe8000f8e08ff */
[-C--:B---3--:R-:W-:Y:S03]  /*22b0*/  HMMA.16816.F32 R20, R140, R132.reuse, R20 ;  /* 0x000000848c14723c */ /* 0x088fe60000001814 */
[C---:B------:R-:W-:Y:S05]  /*22c0*/  VIADD R157, R156.reuse, 0x13020 ;  /* 0x000130209c9d7836 */ /* 0x040fea0000000000 */
[C---:B------:R-:W-:Y:S01]  /*22d0*/  HMMA.16816.F32 R24, R148.reuse, R132, R24 ;  /* 0x000000849418723c */ /* 0x040fe20000001818 */
[----:B------:R-:W-:Y:S03]  /*22e0*/  IMAD.U32 R133, RZ, RZ, UR39 ;  /* 0x00000027ff857e24 */ /* 0x000fe6000f8e00ff */
[----:B------:R-:W-:Y:S04]  /*22f0*/  VIADD R132, R156, 0x13000 ;  /* 0x000130009c847836 */ /* 0x000fe80000000000 */
[-C--:B------:R-:W-:Y:S01]  /*2300*/  HMMA.16816.F32 R28, R148, R134.reuse, R28 ;  /* 0x00000086941c723c */ /* 0x080fe2000000181c */
[----:B------:R-:W-:Y:S02]  /*2310*/  IMAD.MOV.U32 R150, RZ, RZ, 0x20 ;  /* 0x00000020ff967424 */ /* 0x000fe400078e00ff */
[----:B--2---:R-:W-:Y:S01]  /*2320*/  @!P0 SHF.R.U32.HI R0, RZ, 0x1, R230 ;  /* 0x00000001ff008819 */ /* 0x004fe200000116e6 */
[----:B------:R-:W-:Y:S02]  /*2330*/  @P2 VIADD R157, R132, 0xffffffe0 ;  /* 0xffffffe0849d2836 */ /* 0x000fe40000000000 */
[----:B------:R-:W-:Y:S01]  /*2340*/  @!P0 VIADDMNMX R151, R238, -R150, UR49, PT ;  /* 0x00000031ee978e46 */ /* 0x000fe2000b800996 */
[----:B------:R-:W-:Y:S01]  /*2350*/  IMAD.MOV.U32 R149, RZ, RZ, 0x18 ;  /* 0x00000018ff957424 */ /* 0x000fe200078e00ff */
[----:B------:R-:W-:Y:S04]  /*2360*/  HMMA.16816.F32 R32, R140, R134, R32 ;  /* 0x000000868c20723c */ /* 0x000fe80000001820 */
[----:B------:R-:W-:Y:S01]  /*2370*/  LOP3.LUT R140, R165, 0x18, RZ, 0xc0, !PT ;  /* 0x00000018a58c7812 */ /* 0x000fe200078ec0ff */
[----:B------:R-:W-:Y:S01]  /*2380*/  FMUL.FTZ R142, R233, 1.4426950216293334961 ;  /* 0x3fb8aa3be98e7820 */ /* 0x000fe20000410000 */
[----:B------:R-:W-:Y:S01]  /*2390*/  @!P0 LOP3.LUT R148, R3, 0x1e0, R0, 0xf8, !PT ;  /* 0x000001e003948812 */ /* 0x000fe200078ef800 */
[----:B------:R-:W-:Y:S01]  /*23a0*/  FMUL.FTZ R143, R234, 1.4426950216293334961 ;  /* 0x3fb8aa3bea8f7820 */ /* 0x000fe20000410000 */
[-C--:B-1----:R-:W-:Y:S05]  /*23b0*/  HMMA.16816.F32 R4, R136, R152.reuse, R4 ;  /* 0x000000988804723c */ /* 0x082fea0000001804 */
[----:B------:R-:W-:Y:S01]  /*23c0*/  LOP3.LUT R0, R164, 0x200, RZ, 0xc0, !PT ;  /* 0x00000200a4007812 */ /* 0x000fe200078ec0ff */
[----:B------:R-:W-:Y:S01]  /*23d0*/  FMUL.FTZ R141, R252, 1.4426950216293334961 ;  /* 0x3fb8aa3bfc8d7820 */ /* 0x000fe20000410000 */
[--C-:B------:R-:W-:Y:S01]  /*23e0*/  LOP3.LUT R2, R140, 0xc0, R231.reuse, 0xf8, !PT ;  /* 0x000000c08c027812 */ /* 0x100fe200078ef8e7 */
[C---:B----4-:R-:W-:Y:S04]  /*23f0*/  HMMA.16816.F32 R8, R144.reuse, R152, R8 ;  /* 0x000000989008723c */ /* 0x050fe80000001808 */
[----:B------:R-:W-:Y:S02]  /*2400*/  LOP3.LUT R3, R0, 0x120, R231, 0xf8, !PT ;  /* 0x0000012000037812 */ /* 0x000fe400078ef8e7 */
[----:B------:R-:W-:Y:S01]  /*2410*/  LOP3.LUT R0, R2, 0x8, R232, 0x78, !PT ;  /* 0x0000000802007812 */ /* 0x000fe200078e78e8 */
[----:B------:R-:W-:Y:S01]  /*2420*/  @!P0 IMAD R2, R133, 0x80, R148 ;  /* 0x0000008085028824 */ /* 0x000fe200078e0294 */
[-C--:B------:R-:W-:Y:S01]  /*2430*/  HMMA.16816.F32 R12, R144, R154.reuse, R12 ;  /* 0x0000009a900c723c */ /* 0x080fe2000000180c */
[----:B------:R-:W1:Y:S02]  /*2440*/  LDSM.16.M88.4 R132, [R227+0xd400] ;  /* 0x00d40000e384783b */ /* 0x000e640000000200 */
[----:B------:R-:W-:Y:S01]  /*2450*/  FSEL R142, R142, RZ, P5 ;  /* 0x000000ff8e8e7208 */ /* 0x000fe20002800000 */
[C---:B------:R-:W-:Y:S01]  /*2460*/  @!P0 VIADD R152, R2.reuse, 0x1 ;  /* 0x0000000102988836 */ /* 0x040fe20000000000 */
[C---:B------:R-:W-:Y:S01]  /*2470*/  @!P0 ISETP.GE.AND P5, PT, R2.reuse, R151, PT ;  /* 0x000000970200820c */ /* 0x040fe20003fa6270 */
[----:B------:R-:W-:Y:S01]  /*2480*/  @!P0 VIADD R153, R2, 0x9 ;  /* 0x0000000902998836 */ /* 0x000fe20000000000 */
[----:B------:R-:W-:Y:S01]  /*2490*/  LOP3.LUT R0, R3, R0, RZ, 0xfc, !PT ;  /* 0x0000000003007212 */ /* 0x000fe200078efcff */
[C---:B------:R-:W-:Y:S04]  /*24a0*/  HMMA.16816.F32 R16, R136.reuse, R154, R16 ;  /* 0x0000009a8810723c */ /* 0x040fe80000001810 */
[----:B------:R-:W-:Y:S01]  /*24b0*/  @!P0 FSEL R4, R4, -INF , !P5 ;  /* 0xff80000004048808 */ /* 0x000fe20006800000 */
[----:B------:R-:W-:Y:S01]  /*24c0*/  FMUL.FTZ R3, R251, 1.4426950216293334961 ;  /* 0x3fb8aa3bfb037820 */ /* 0x000fe20000410000 */
[----:B------:R-:W-:Y:S02]  /*24d0*/  FSEL R143, R143, RZ, P6 ;  /* 0x000000ff8f8f7208 */ /* 0x000fe40003000000 */
[C---:B------:R-:W-:Y:S02]  /*24e0*/  @!P0 VIADDMNMX R150, R238.reuse, -R149, UR49, PT ;  /* 0x00000031ee968e46 */ /* 0x040fe4000b800995 */
[----:B------:R-:W-:Y:S01]  /*24f0*/  @!P0 VIMNMX R149, PT, PT, R238, UR49, PT ;  /* 0x00000031ee958c48 */ /* 0x000fe2000bfe0100 */
[----:B------:R-:W-:Y:S01]  /*2500*/  FFMA.FTZ R4, R4, UR17, -R143 ;  /* 0x0000001104047c23 */ /* 0x000fe2000801088f */
[----:B------:R-:W-:Y:S02]  /*2510*/  FSEL R3, R3, RZ, P3 ;  /* 0x000000ff03037208 */ /* 0x000fe40001800000 */
[----:B------:R-:W-:Y:S01]  /*2520*/  FSEL R141, R141, RZ, P4 ;  /* 0x000000ff8d8d7208 */ /* 0x000fe20002000000 */
[----:B------:R2:W-:Y:S01]  /*2530*/  MUFU.EX2 R174, R4 ;  /* 0x0000000400ae7308 */ /* 0x0005e20000000800 */
[----:B------:R-:W-:Y:S02]  /*2540*/  @!P0 ISETP.GE.AND P3, PT, R152, R151, PT ;  /* 0x000000979800820c */ /* 0x000fe40003f66270 */
[----:B------:R-:W-:Y:S02]  /*2550*/  @!P0 VIADDMNMX R148, R238, R158, UR49, PT ;  /* 0x00000031ee948e46 */ /* 0x000fe4000b80019e */
[-C--:B------:R-:W-:Y:S02]  /*2560*/  @!P0 ISETP.GE.AND P6, PT, R2, R150.reuse, PT ;  /* 0x000000960200820c */ /* 0x080fe40003fc6270 */
[C---:B------:R-:W-:Y:S02]  /*2570*/  @!P0 ISETP.GE.AND P4, PT, R152.reuse, R150, PT ;  /* 0x000000969800820c */ /* 0x040fe40003f86270 */
[CC--:B------:R-:W-:Y:S02]  /*2580*/  @!P0 ISETP.GE.AND P5, PT, R152.reuse, R149.reuse, PT ;  /* 0x000000959800820c */ /* 0x0c0fe40003fa6270 */
[----:B------:R-:W-:Y:S02]  /*2590*/  @!P0 FSEL R5, R5, -INF , !P3 ;  /* 0xff80000005058808 */ /* 0x000fe40005800000 */
[-C--:B------:R-:W-:Y:S01]  /*25a0*/  @!P0 ISETP.GE.AND P3, PT, R152, R148.reuse, PT ;  /* 0x000000949800820c */ /* 0x080fe20003f66270 */
[----:B------:R-:W-:Y:S01]  /*25b0*/  @!P0 VIADD R152, R2, 0x8 ;  /* 0x0000000802988836 */ /* 0x000fe20000000000 */
[----:B------:R-:W-:Y:S01]  /*25c0*/  @!P0 FSEL R6, R6, -INF , !P6 ;  /* 0xff80000006068808 */ /* 0x000fe20007000000 */
[----:B--2---:R-:W-:Y:S01]  /*25d0*/  @!P0 VIADD R4, R2, 0x10 ;  /* 0x0000001002048836 */ /* 0x004fe20000000000 */
[----:B------:R-:W-:Y:S01]  /*25e0*/  @!P0 FSEL R7, R7, -INF , !P4 ;  /* 0xff80000007078808 */ /* 0x000fe20006000000 */
[-C--:B-1----:R-:W-:Y:S03]  /*25f0*/  HMMA.16816.F32 R20, R136, R132.reuse, R20 ;  /* 0x000000848814723c */ /* 0x082fe60000001814 */
[----:B------:R-:W-:Y:S01]  /*2600*/  @!P0 FSEL R9, R9, -INF , !P5 ;  /* 0xff80000009098808 */ /* 0x000fe20006800000 */
[--C-:B------:R-:W-:Y:S01]  /*2610*/  FFMA.FTZ R6, R6, UR17, -R142.reuse ;  /* 0x0000001106067c23 */ /* 0x100fe2000801088e */
[CC--:B------:R-:W-:Y:S01]  /*2620*/  @!P0 ISETP.GE.AND P6, PT, R2.reuse, R149.reuse, PT ;  /* 0x000000950200820c */ /* 0x0c0fe20003fc6270 */
[--C-:B------:R-:W-:Y:S01]  /*2630*/  FFMA.FTZ R7, R7, UR17, -R142.reuse ;  /* 0x0000001107077c23 */ /* 0x100fe2000801088e */
[-C--:B------:R-:W-:Y:S01]  /*2640*/  @!P0 ISETP.GE.AND P4, PT, R2, R148.reuse, PT ;  /* 0x000000940200820c */ /* 0x080fe20003f86270 */
[C---:B------:R-:W-:Y:S01]  /*2650*/  HMMA.16816.F32 R24, R144.reuse, R132, R24 ;  /* 0x000000849018723c */ /* 0x040fe20000001818 */
[----:B------:R-:W-:Y:S03]  /*2660*/  MUFU.EX2 R168, R6 ;  /* 0x0000000600a87308 */ /* 0x000fe60000000800 */
[-C--:B------:R-:W-:Y:S01]  /*2670*/  @!P0 ISETP.GE.AND P5, PT, R153, R149.reuse, PT ;  /* 0x000000959900820c */ /* 0x080fe20003fa6270 */
[----:B------:R-:W-:Y:S01]  /*2680*/  FFMA.FTZ R9, R9, UR17, -R141 ;  /* 0x0000001109097c23 */ /* 0x000fe2000801088d */
[----:B------:R-:W-:Y:S01]  /*2690*/  @!P0 FSEL R8, R8, -INF , !P6 ;  /* 0xff80000008088808 */ /* 0x000fe20007000000 */
[----:B------:R-:W-:Y:S01]  /*26a0*/  FFMA.FTZ R5, R5, UR17, -R143 ;  /* 0x0000001105057c23 */ /* 0x000fe2000801088f */
[-C--:B------:R-:W-:Y:S03]  /*26b0*/  HMMA.16816.F32 R28, R144, R134.reuse, R28 ;  /* 0x00000086901c723c */ /* 0x080fe6000000181c */
[----:B------:R-:W1:Y:S01]  /*26c0*/  MUFU.EX2 R167, R7 ;  /* 0x0000000700a77308 */ /* 0x000e620000000800 */
[----:B------:R-:W-:Y:S01]  /*26d0*/  @!P0 FSEL R10, R10, -INF , !P4 ;  /* 0xff8000000a0a8808 */ /* 0x000fe20006000000 */
[----:B------:R-:W-:Y:S01]  /*26e0*/  FFMA.FTZ R8, R8, UR17, -R141 ;  /* 0x0000001108087c23 */ /* 0x000fe2000801088d */
[----:B------:R-:W-:Y:S07]  /*26f0*/  @!P0 FSEL R13, R13, -INF , !P5 ;  /* 0xff8000000d0d8808 */ /* 0x000fee0006800000 */
[----:B------:R-:W2:Y:S01]  /*2700*/  MUFU.EX2 R250, R5 ;  /* 0x0000000500fa7308 */ /* 0x000ea20000000800 */
[C---:B------:R-:W-:Y:S01]  /*2710*/  @!P0 ISETP.GE.AND P6, PT, R152.reuse, R149, PT ;  /* 0x000000959800820c */ /* 0x040fe20003fc6270 */
[----:B------:R-:W-:Y:S08]  /*2720*/  HMMA.16816.F32 R32, R136, R134, R32 ;  /* 0x000000868820723c */ /* 0x000ff00000001820 */
[----:B------:R-:W-:Y:S01]  /*2730*/  MUFU.EX2 R173, R8 ;  /* 0x0000000800ad7308 */ /* 0x000fe20000000800 */
[-C--:B------:R-:W-:Y:S01]  /*2740*/  @!P0 ISETP.GE.AND P4, PT, R152, R148.reuse, PT ;  /* 0x000000949800820c */ /* 0x080fe20003f86270 */
[----:B------:R-:W-:Y:S01]  /*2750*/  FFMA.FTZ R10, R10, UR17, -R3 ;  /* 0x000000110a0a7c23 */ /* 0x000fe20008010803 */
[----:B------:R-:W-:Y:S01]  /*2760*/  @!P0 ISETP.GE.AND P5, PT, R153, R148, PT ;  /* 0x000000949900820c */ /* 0x000fe20003fa6270 */
[----:B------:R-:W-:Y:S01]  /*2770*/  FFMA.FTZ R13, R13, UR17, -R141 ;  /* 0x000000110d0d7c23 */ /* 0x000fe2000801088d */
[----:B------:R-:W-:Y:S05]  /*2780*/  @!P0 FSEL R11, R11, -INF , !P3 ;  /* 0xff8000000b0b8808 */ /* 0x000fea0005800000 */
[----:B------:R-:W-:Y:S01]  /*2790*/  MUFU.EX2 R172, R9 ;  /* 0x0000000900ac7308 */ /* 0x000fe20000000800 */
[----:B------:R-:W-:Y:S02]  /*27a0*/  @!P0 FSEL R12, R12, -INF , !P6 ;  /* 0xff8000000c0c8808 */ /* 0x000fe40007000000 */
[----:B------:R-:W-:Y:S01]  /*27b0*/  @!P0 FSEL R14, R14, -INF , !P4 ;  /* 0xff8000000e0e8808 */ /* 0x000fe20006000000 */
[----:B------:R-:W-:Y:S01]  /*27c0*/  FFMA.FTZ R11, R11, UR17, -R3 ;  /* 0x000000110b0b7c23 */ /* 0x000fe20008010803 */
[----:B------:R-:W-:Y:S01]  /*27d0*/  @!P0 FSEL R15, R15, -INF , !P5 ;  /* 0xff8000000f0f8808 */ /* 0x000fe20006800000 */
[----:B------:R-:W-:Y:S01]  /*27e0*/  FFMA.FTZ R12, R12, UR17, -R141 ;  /* 0x000000110c0c7c23 */ /* 0x000fe2000801088d */
[CC--:B------:R-:W-:Y:S03]  /*27f0*/  @!P0 ISETP.GE.AND P3, PT, R152.reuse, R151.reuse, PT ;  /* 0x000000979800820c */ /* 0x0c0fe60003f66270 */
        /* <DEDUP_REMOVED lines=19> */
[----:B------:R-:W3:Y:S01]  /*2930*/  MUFU.EX2 R247, R17 ;  /* 0x0000001100f77308 */ /* 0x000ee20000000800 */
        /* <DEDUP_REMOVED lines=9> */
[----:B------:R-:W4:Y:S01]  /*29d0*/  MUFU.EX2 R154, R19 ;  /* 0x00000013009a7308 */ /* 0x000f220000000800 */
[----:B------:R-:W-:Y:S01]  /*29e0*/  @!P0 FSEL R21, R21, -INF , !P3 ;  /* 0xff80000015158808 */ /* 0x000fe20005800000 */
[--C-:B------:R-:W-:Y:S01]  /*29f0*/  FFMA.FTZ R22, R22, UR17, -R142.reuse ;  /* 0x0000001116167c23 */ /* 0x100fe2000801088e */
[----:B------:R-:W-:Y:S07]  /*2a00*/  @!P0 ISETP.GE.AND P3, PT, R4, R150, PT ;  /* 0x000000960400820c */ /* 0x000fee0003f66270 */
[----:B------:R-:W-:Y:S01]  /*2a10*/  MUFU.EX2 R166, R13 ;  /* 0x0000000d00a67308 */ /* 0x000fe20000000800 */
        /* <DEDUP_REMOVED lines=8> */
[----:B------:R-:W-:Y:S05]  /*2aa0*/  @!P0 FSEL R26, R26, -INF , !P5 ;  /* 0xff8000001a1a8808 */ /* 0x000fea0006800000 */
[----:B------:R-:W4:Y:S01]  /*2ab0*/  MUFU.EX2 R170, R15 ;  /* 0x0000000f00aa7308 */ /* 0x000f220000000800 */
[-C--:B------:R-:W-:Y:S01]  /*2ac0*/  @!P0 ISETP.GE.AND P6, PT, R4, R149.reuse, PT ;  /* 0x000000950400820c */ /* 0x080fe20003fc6270 */
[--C-:B------:R-:W-:Y:S01]  /*2ad0*/  FFMA.FTZ R23, R23, UR17, -R142.reuse ;  /* 0x0000001117177c23 */ /* 0x100fe2000801088e */
[----:B------:R-:W-:Y:S07]  /*2ae0*/  @!P0 ISETP.GE.AND P4, PT, R2, R149, PT ;  /* 0x000000950200820c */ /* 0x000fee0003f86270 */
[----:B------:R-:W-:Y:S01]  /*2af0*/  MUFU.EX2 R246, R20 ;  /* 0x0000001400f67308 */ /* 0x000fe20000000800 */
[----:B------:R-:W-:Y:S01]  /*2b00*/  @!P0 FSEL R28, R28, -INF , !P6 ;  /* 0xff8000001c1c8808 */ /* 0x000fe20007000000 */
[----:B------:R-:W-:Y:S01]  /*2b10*/  FFMA.FTZ R26, R26, UR17, -R3 ;  /* 0x000000111a1a7c23 */ /* 0x000fe20008010803 */
[----:B------:R-:W-:Y:S07]  /*2b20*/  @!P0 FSEL R29, R29, -INF , !P4 ;  /* 0xff8000001d1d8808 */ /* 0x000fee0006000000 */
[----:B------:R-:W-:Y:S01]  /*2b30*/  MUFU.EX2 R245, R21 ;  /* 0x0000001500f57308 */ /* 0x000fe20000000800 */
[-C--:B------:R-:W-:Y:S01]  /*2b40*/  @!P0 ISETP.GE.AND P5, PT, R4, R151.reuse, PT ;  /* 0x000000970400820c */ /* 0x080fe20003fa6270 */
[--C-:B------:R-:W-:Y:S01]  /*2b50*/  FFMA.FTZ R24, R24, UR17, -R141.reuse ;  /* 0x0000001118187c23 */ /* 0x100fe2000801088d */
[C---:B------:R-:W-:Y:S07]  /*2b60*/  @!P0 ISETP.GE.AND P6, PT, R4.reuse, R150, PT ;  /* 0x000000960400820c */ /* 0x040fee0003fc6270 */
[----:B------:R-:W-:Y:S01]  /*2b70*/  MUFU.EX2 R152, R23 ;  /* 0x0000001700987308 */ /* 0x000fe20000000800 */
[----:B------:R-:W-:Y:S01]  /*2b80*/  @!P0 ISETP.GE.AND P4, PT, R4, R148, PT ;  /* 0x000000940400820c */ /* 0x000fe20003f86270 */
[--C-:B------:R-:W-:Y:S01]  /*2b90*/  FFMA.FTZ R25, R25, UR17, -R141.reuse ;  /* 0x0000001119197c23 */ /* 0x100fe2000801088d */
[----:B-1----:R-:W-:Y:S01]  /*2ba0*/  F2FP.F16.F32.PACK_AB R4, R167, R168 ;  /* 0x000000a8a704723e */ /* 0x002fe200000000ff */
[--C-:B------:R-:W-:Y:S01]  /*2bb0*/  FFMA.FTZ R28, R28, UR17, -R141.reuse ;  /* 0x000000111c1c7c23 */ /* 0x100fe2000801088d */
[----:B--2---:R-:W-:Y:S01]  /*2bc0*/  F2FP.F16.F32.PACK_AB R5, R250, R174 ;  /* 0x000000aefa05723e */ /* 0x004fe200000000ff */
[----:B------:R-:W-:Y:S01]  /*2bd0*/  FFMA.FTZ R141, R29, UR17, -R141 ;  /* 0x000000111d8d7c23 */ /* 0x000fe2000801088d */
[----:B------:R-:W-:Y:S01]  /*2be0*/  @!P0 FSEL R27, R27, -INF , !P3 ;  /* 0xff8000001b1b8808 */ /* 0x000fe20005800000 */
[----:B------:R1:W-:Y:S01]  /*2bf0*/  STS [R156+0x13400], R4 ;  /* 0x013400049c007388 */ /* 0x0003e20000000800 */
[----:B------:R-:W-:Y:S01]  /*2c00*/  @!P0 ISETP.GE.AND P3, PT, R2, R151, PT ;  /* 0x000000970200820c */ /* 0x000fe20003f66270 */
[----:B------:R-:W-:Y:S01]  /*2c10*/  MUFU.EX2 R160, R24 ;  /* 0x0000001800a07308 */ /* 0x000fe20000000800 */
[----:B------:R-:W-:Y:S01]  /*2c20*/  @!P0 FSEL R32, R32, -INF , !P5 ;  /* 0xff80000020208808 */ /* 0x000fe20006800000 */
[----:B------:R4:W-:Y:S01]  /*2c30*/  STS [R156+0x13000], R5 ;  /* 0x013000059c007388 */ /* 0x0009e20000000800 */
[----:B------:R-:W-:Y:S07]  /*2c40*/  @!P0 FSEL R33, R33, -INF , !P3 ;  /* 0xff80000021218808 */ /* 0x000fee0005800000 */
[----:B------:R-:W-:Y:S01]  /*2c50*/  MUFU.EX2 R151, R22 ;  /* 0x0000001600977308 */ /* 0x000fe20000000800 */
[----:B------:R-:W-:Y:S01]  /*2c60*/  @!P0 ISETP.GE.AND P5, PT, R2, R150, PT ;  /* 0x000000960200820c */ /* 0x000fe20003fa6270 */
[--C-:B------:R-:W-:Y:S01]  /*2c70*/  FFMA.FTZ R32, R32, UR17, -R143.reuse ;  /* 0x0000001120207c23 */ /* 0x100fe2000801088f */
[----:B------:R-:W-:Y:S01]  /*2c80*/  @!P0 ISETP.GE.AND P3, PT, R2, R148, PT ;  /* 0x000000940200820c */ /* 0x000fe20003f66270 */
[----:B------:R-:W-:Y:S01]  /*2c90*/  FFMA.FTZ R143, R33, UR17, -R143 ;  /* 0x00000011218f7c23 */ /* 0x000fe2000801088f */
[----:B---3--:R-:W-:Y:S01]  /*2ca0*/  F2FP.F16.F32.PACK_AB R2, R247, R248 ;  /* 0x000000f8f702723e */ /* 0x008fe200000000ff */
[--C-:B------:R-:W-:Y:S01]  /*2cb0*/  FFMA.FTZ R27, R27, UR17, -R3.reuse ;  /* 0x000000111b1b7c23 */ /* 0x100fe20008010803 */
[----:B------:R-:W-:Y:S03]  /*2cc0*/  F2FP.F16.F32.PACK_AB R7, R172, R173 ;  /* 0x000000adac07723e */ /* 0x000fe600000000ff */
[----:B------:R-:W-:Y:S01]  /*2cd0*/  MUFU.EX2 R235, R32 ;  /* 0x0000002000eb7308 */ /* 0x000fe20000000800 */
[----:B------:R-:W-:Y:S01]  /*2ce0*/  F2FP.F16.F32.PACK_AB R6, R175, R233 ;  /* 0x000000e9af06723e */ /* 0x000fe200000000ff */
[----:B------:R-:W-:Y:S01]  /*2cf0*/  IMAD.SHL.U32 R149, R230, 0x40, RZ ;  /* 0x00000040e6957824 */ /* 0x000fe200078e00ff */
[----:B------:R-:W-:Y:S07]  /*2d00*/  @!P0 FSEL R34, R34, -INF , !P6 ;  /* 0xff80000022228808 */ /* 0x000fee0007000000 */
[----:B------:R2:W-:Y:S01]  /*2d10*/  MUFU.EX2 R234, R143 ;  /* 0x0000008f00ea7308 */ /* 0x0005e20000000800 */
[----:B------:R-:W-:Y:S02]  /*2d20*/  @!P0 FSEL R30, R30, -INF , !P4 ;  /* 0xff8000001e1e8808 */ /* 0x000fe40006000000 */
[----:B------:R-:W-:Y:S01]  /*2d30*/  @!P0 FSEL R35, R35, -INF , !P5 ;  /* 0xff80000023238808 */ /* 0x000fe20006800000 */
[----:B------:R-:W-:Y:S01]  /*2d40*/  FFMA.FTZ R34, R34, UR17, -R142 ;  /* 0x0000001122227c23 */ /* 0x000fe2000801088e */
[----:B------:R-:W-:Y:S01]  /*2d50*/  @!P0 FSEL R31, R31, -INF , !P3 ;  /* 0xff8000001f1f8808 */ /* 0x000fe20005800000 */
[--C-:B------:R-:W-:Y:S01]  /*2d60*/  FFMA.FTZ R30, R30, UR17, -R3.reuse ;  /* 0x000000111e1e7c23 */ /* 0x100fe20008010803 */
[----:B-1----:R-:W-:Y:S02]  /*2d70*/  IMAD.IADD R4, R163, 0x1, R156 ;  /* 0x00000001a3047824 */ /* 0x002fe400078e029c */
[----:B------:R-:W-:Y:S01]  /*2d80*/  FFMA.FTZ R142, R35, UR17, -R142 ;  /* 0x00000011238e7c23 */ /* 0x000fe2000801088e */
[----:B------:R-:W-:Y:S01]  /*2d90*/  MUFU.EX2 R146, R34 ;  /* 0x0000002200927308 */ /* 0x000fe20000000800 */
[----:B------:R-:W-:Y:S01]  /*2da0*/  FFMA.FTZ R3, R31, UR17, -R3 ;  /* 0x000000111f037c23 */ /* 0x000fe20008010803 */
[----:B----4-:R-:W-:Y:S01]  /*2db0*/  F2FP.F16.F32.PACK_AB R5, R154, R155 ;  /* 0x0000009b9a05723e */ /* 0x010fe200000000ff */
[----:B------:R1:W-:Y:S07]  /*2dc0*/  STS [R4+0x13000], R2 ;  /* 0x0130000204007388 */ /* 0x0003ee0000000800 */
[----:B------:R3:W4:Y:S01]  /*2dd0*/  MUFU.EX2 R145, R142 ;  /* 0x0000008e00917308 */ /* 0x0007220000000800 */
[----:B------:R-:W-:Y:S01]  /*2de0*/  F2FP.F16.F32.PACK_AB R8, R170, R171 ;  /* 0x000000abaa08723e */ /* 0x000fe200000000ff */
[----:B--2---:R-:W-:Y:S01]  /*2df0*/  IMAD.U32 R143, RZ, RZ, UR21 ;  /* 0x00000015ff8f7e24 */ /* 0x004fe2000f8e00ff */
[----:B------:R2:W-:Y:S07]  /*2e00*/  STS [R4+0x13400], R5 ;  /* 0x0134000504007388 */ /* 0x0005ee0000000800 */
[----:B------:R4:W-:Y:S01]  /*2e10*/  MUFU.EX2 R153, R3 ;  /* 0x0000000300997308 */ /* 0x0009e20000000800 */
[----:B------:R-:W-:Y:S01]  /*2e20*/  LEA R0, R0, UR4, 0x1 ;  /* 0x0000000400007c11 */ /* 0x000fe2000f8e08ff */
[----:B------:R2:W-:Y:S08]  /*2e30*/  STS [R156+0x14000], R7 ;  /* 0x014000079c007388 */ /* 0x0005f00000000800 */
[----:B------:R-:W-:Y:S01]  /*2e40*/  MUFU.EX2 R159, R25 ;  /* 0x00000019009f7308 */ /* 0x000fe20000000800 */
[----:B------:R2:W-:Y:S09]  /*2e50*/  STS [R156+0x14400], R6 ;  /* 0x014400069c007388 */ /* 0x0005f20000000800 */
[----:B------:R-:W-:Y:S01]  /*2e60*/  MUFU.EX2 R162, R26 ;  /* 0x0000001a00a27308 */ /* 0x000fe20000000800 */
[----:B---3--:R-:W-:Y:S01]  /*2e70*/  IMAD.U32 R142, RZ, RZ, UR20 ;  /* 0x00000014ff8e7e24 */ /* 0x008fe2000f8e00ff */
[----:B------:R-:W-:Y:S08]  /*2e80*/  STS [R4+0x14400], R8 ;  /* 0x0144000804007388 */ /* 0x000ff00000000800 */
[----:B------:R-:W-:Y:S01]  /*2e90*/  MUFU.EX2 R161, R27 ;  /* 0x0000001b00a17308 */ /* 0x000fe20000000800 */
[----:B----4-:R-:W-:Y:S09]  /*2ea0*/  F2FP.F16.F32.PACK_AB R3, R145, R146 ;  /* 0x000000929103723e */ /* 0x010ff200000000ff */
[----:B------:R-:W-:Y:S01]  /*2eb0*/  MUFU.EX2 R147, R141 ;  /* 0x0000008d00937308 */ /* 0x000fe20000000800 */
[----:B-1----:R-:W-:Y:S09]  /*2ec0*/  F2FP.F16.F32.PACK_AB R2, R166, R169 ;  /* 0x000000a9a602723e */ /* 0x002ff200000000ff */
[----:B------:R-:W1:Y:S01]  /*2ed0*/  MUFU.EX2 R150, R28 ;  /* 0x0000001c00967308 */ /* 0x000e620000000800 */
[----:B--2---:R-:W-:Y:S01]  /*2ee0*/  F2FP.F16.F32.PACK_AB R5, R234, R235 ;  /* 0x000000ebea05723e */ /* 0x004fe200000000ff */
[----:B------:R2:W-:Y:S08]  /*2ef0*/  STS [R4+0x14000], R2 ;  /* 0x0140000204007388 */ /* 0x0005f00000000800 */
[----:B------:R-:W3:Y:S01]  /*2f00*/  MUFU.EX2 R158, R30 ;  /* 0x0000001e009e7308 */ /* 0x000ee20000000800 */
[----:B------:R-:W-:Y:S02]  /*2f10*/  F2FP.F16.F32.PACK_AB R7, R245, R246 ;  /* 0x000000f6f507723e */ /* 0x000fe400000000ff */
[----:B------:R-:W-:Y:S03]  /*2f20*/  F2FP.F16.F32.PACK_AB R6, R152, R151 ;  /* 0x000000979806723e */ /* 0x000fe600000000ff */
[----:B------:R-:W-:Y:S04]  /*2f30*/  STS [R157], R7 ;  /* 0x000000079d007388 */ /* 0x000fe80000000800 */
[----:B------:R4:W-:Y:S01]  /*2f40*/  STS [R157+0x400], R6 ;  /* 0x000400069d007388 */ /* 0x0009e20000000800 */
[----:B--2---:R-:W-:Y:S01]  /*2f50*/  IMAD.IADD R2, R163, 0x1, R157 ;  /* 0x00000001a3027824 */ /* 0x004fe200078e029d */
[----:B-1----:R-:W-:Y:S01]  /*2f60*/  F2FP.F16.F32.PACK_AB R4, R147, R150 ;  /* 0x000000969304723e */ /* 0x002fe200000000ff */
[----:B------:R-:W-:Y:S03]  /*2f70*/  IMAD.SHL.U32 R163, R230, 0x8, RZ ;  /* 0x00000008e6a37824 */ /* 0x000fe600078e00ff */
[----:B------:R1:W-:Y:S02]  /*2f80*/  STS [R2], R5 ;  /* 0x0000000502007388 */ /* 0x0003e40000000800 */
[----:B------:R-:W-:Y:S02]  /*2f90*/  LOP3.LUT R148, R163, 0x38, RZ, 0xc0, !PT ;  /* 0x00000038a3947812 */ /* 0x000fe400078ec0ff */
[----:B------:R3:W-:Y:S01]  /*2fa0*/  STS [R2+0x400], R3 ;  /* 0x0004000302007388 */ /* 0x0007e20000000800 */
[----:B----4-:R-:W-:Y:S05]  /*2fb0*/  F2FP.F16.F32.PACK_AB R6, R159, R160 ;  /* 0x000000a09f06723e */ /* 0x010fea00000000ff */
[----:B------:R-:W-:Y:S01]  /*2fc0*/  STS [R157+0x1000], R6 ;  /* 0x001000069d007388 */ /* 0x000fe20000000800 */
[----:B-1----:R-:W-:Y:S02]  /*2fd0*/  F2FP.F16.F32.PACK_AB R5, R161, R162 ;  /* 0x000000a2a105723e */ /* 0x002fe400000000ff */
[----:B---3--:R-:W-:Y:S03]  /*2fe0*/  F2FP.F16.F32.PACK_AB R3, R153, R158 ;  /* 0x0000009e9903723e */ /* 0x008fe600000000ff */
[----:B------:R-:W-:Y:S04]  /*2ff0*/  STS [R157+0x1400], R5 ;  /* 0x001400059d007388 */ /* 0x000fe80000000800 */
[----:B------:R-:W-:Y:S04]  /*3000*/  STS [R2+0x1000], R4 ;  /* 0x0010000402007388 */ /* 0x000fe80000000800 */
[----:B------:R1:W-:Y:S04]  /*3010*/  STS [R2+0x1400], R3 ;  /* 0x0014000302007388 */ /* 0x0003e80000000800 */
[----:B------:R-:W2:Y:S08]  /*3020*/  LDSM.16.M88.4 R32, [R0+0x6000] ;  /* 0x006000000020783b */ /* 0x000eb00000000200 */
[----:B------:R-:W3:Y:S01]  /*3030*/  LDSM.16.M88.4 R28, [R0+0x6800] ;  /* 0x00680000001c783b */ /* 0x000ee20000000200 */
[C---:B-1----:R-:W-:Y:S02]  /*3040*/  VIADD R3, R0.reuse, 0x6000 ;  /* 0x0000600000037836 */ /* 0x042fe40000000000 */
[----:B------:R-:W-:Y:S02]  /*3050*/  VIADD R2, R0, 0x6020 ;  /* 0x0000602000027836 */ /* 0x000fe40000000000 */
[----:B------:R-:W-:Y:S01]  /*3060*/  @P1 VIADD R2, R3, 0xffffffe0 ;  /* 0xffffffe003021836 */ /* 0x000fe20000000000 */
[----:B------:R-:W-:Y:S04]  /*3070*/  LOP3.LUT R3, R149, 0x400, RZ, 0xc0, !PT ;  /* 0x0000040095037812 */ /* 0x000fe800078ec0ff */
[----:B------:R-:W1:Y:S08]  /*3080*/  LDSM.16.M88.4 R132, [R2] ;  /* 0x000000000284783b */ /* 0x000e700000000200 */
[----:B------:R-:W4:Y:S01]  /*3090*/  LDSM.16.M88.4 R136, [R2+0x800] ;  /* 0x000800000288783b */ /* 0x000f220000000200 */
[-C--:B--2---:R-:W-:Y:S08]  /*30a0*/  HMMA.16816.F32 R4, R32, R176.reuse, RZ ;  /* 0x000000b02004723c */ /* 0x084ff000000018ff */
[C---:B---3--:R-:W-:Y:S08]  /*30b0*/  HMMA.16816.F32 R8, R28.reuse, R176, RZ ;  /* 0x000000b01c08723c */ /* 0x048ff000000018ff */
[-C--:B------:R-:W-:Y:S08]  /*30c0*/  HMMA.16816.F32 R12, R28, R178.reuse, RZ ;  /* 0x000000b21c0c723c */ /* 0x080ff000000018ff */
[C---:B------:R-:W-:Y:S08]  /*30d0*/  HMMA.16816.F32 R16, R32.reuse, R178, RZ ;  /* 0x000000b22010723c */ /* 0x040ff000000018ff */
[-C--:B------:R-:W-:Y:S08]  /*30e0*/  HMMA.16816.F32 R20, R32, R180.reuse, RZ ;  /* 0x000000b42014723c */ /* 0x080ff000000018ff */
[C---:B------:R-:W-:Y:S08]  /*30f0*/  HMMA.16816.F32 R24, R28.reuse, R180, RZ ;  /* 0x000000b41c18723c */ /* 0x040ff000000018ff */
[-C--:B------:R-:W-:Y:S08]  /*3100*/  HMMA.16816.F32 R28, R28, R182.reuse, RZ ;  /* 0x000000b61c1c723c */ /* 0x080ff000000018ff */
[----:B------:R-:W-:Y:S08]  /*3110*/  HMMA.16816.F32 R32, R32, R182, RZ ;  /* 0x000000b62020723c */ /* 0x000ff000000018ff */
[-C--:B-1----:R-:W-:Y:S08]  /*3120*/  HMMA.16816.F32 R4, R132, R184.reuse, R4 ;  /* 0x000000b88404723c */ /* 0x082ff00000001804 */
[C---:B----4-:R-:W-:Y:S08]  /*3130*/  HMMA.16816.F32 R8, R136.reuse, R184, R8 ;  /* 0x000000b88808723c */ /* 0x050ff00000001808 */
[-C--:B------:R-:W-:Y:S08]  /*3140*/  HMMA.16816.F32 R12, R136, R186.reuse, R12 ;  /* 0x000000ba880c723c */ /* 0x080ff0000000180c */
[C---:B------:R-:W-:Y:S08]  /*3150*/  HMMA.16816.F32 R16, R132.reuse, R186, R16 ;  /* 0x000000ba8410723c */ /* 0x040ff00000001810 */
[-C--:B------:R-:W-:Y:S08]  /*3160*/  HMMA.16816.F32 R20, R132, R188.reuse, R20 ;  /* 0x000000bc8414723c */ /* 0x080ff00000001814 */
[C---:B------:R-:W-:Y:S08]  /*3170*/  HMMA.16816.F32 R24, R136.reuse, R188, R24 ;  /* 0x000000bc8818723c */ /* 0x040ff00000001818 */
[-C--:B------:R-:W-:Y:S01]  /*3180*/  HMMA.16816.F32 R28, R136, R190.reuse, R28 ;  /* 0x000000be881c723c */ /* 0x080fe2000000181c */
[----:B------:R-:W1:Y:S07]  /*3190*/  LDSM.16.M88.4 R136, [R0+0x7000] ;  /* 0x007000000088783b */ /* 0x000e6e0000000200 */
[----:B------:R-:W-:Y:S01]  /*31a0*/  HMMA.16816.F32 R32, R132, R190, R32 ;  /* 0x000000be8420723c */ /* 0x000fe20000001820 */
[----:B------:R-:W2:Y:S07]  /*31b0*/  LDSM.16.M88.4 R132, [R0+0x7800] ;  /* 0x007800000084783b */ /* 0x000eae0000000200 */
[-C--:B-1----:R-:W-:Y:S08]  /*31c0*/  HMMA.16816.F32 R4, R136, R192.reuse, R4 ;  /* 0x000000c08804723c */ /* 0x082ff00000001804 */
[C---:B--2---:R-:W-:Y:S08]  /*31d0*/  HMMA.16816.F32 R8, R132.reuse, R192, R8 ;  /* 0x000000c08408723c */ /* 0x044ff00000001808 */
        /* <DEDUP_REMOVED lines=17> */
[----:B------:R2:W3:Y:S03]  /*32f0*/  LDSM.16.M88.4 R132, [R0+0x8800] ;  /* 0x008800000084783b */ /* 0x0004e60000000200 */
[--C-:B--2---:R-:W-:Y:S04]  /*3300*/  SHF.R.U32.HI R0, RZ, 0x4, R230.reuse ;  /* 0x00000004ff007819 */ /* 0x104fe800000116e6 */
[----:B------:R-:W-:Y:S04]  /*3310*/  LOP3.LUT R0, R0, 0x8, RZ, 0xc0, !PT ;  /* 0x0000000800007812 */ /* 0x000fe800078ec0ff */
[--C-:B------:R-:W-:Y:S01]  /*3320*/  LOP3.LUT R0, R0, 0x10, R230.reuse, 0xf8, !PT ;  /* 0x0000001000007812 */ /* 0x100fe200078ef8e6 */
[-C--:B-1----:R-:W-:Y:S05]  /*3330*/  HMMA.16816.F32 R4, R136, R208.reuse, R4 ;  /* 0x000000d08804723c */ /* 0x082fea0000001804 */
[----:B------:R-:W-:Y:S03]  /*3340*/  LOP3.LUT R0, R0, 0xc0, R231, 0xf8, !PT ;  /* 0x000000c000007812 */ /* 0x000fe600078ef8e7 */
[C---:B---3--:R-:W-:Y:S04]  /*3350*/  HMMA.16816.F32 R8, R132.reuse, R208, R8 ;  /* 0x000000d08408723c */ /* 0x048fe80000001808 */
[----:B------:R-:W-:Y:S04]  /*3360*/  LOP3.LUT R0, R0, R140, RZ, 0x3c, !PT ;  /* 0x0000008c00007212 */ /* 0x000fe800078e3cff */
[-C--:B------:R-:W-:Y:S08]  /*3370*/  HMMA.16816.F32 R12, R132, R210.reuse, R12 ;  /* 0x000000d2840c723c */ /* 0x080ff0000000180c */
[C---:B------:R-:W-:Y:S08]  /*3380*/  HMMA.16816.F32 R16, R136.reuse, R210, R16 ;  /* 0x000000d28810723c */ /* 0x040ff00000001810 */
[-C--:B------:R-:W-:Y:S08]  /*3390*/  HMMA.16816.F32 R20, R136, R212.reuse, R20 ;  /* 0x000000d48814723c */ /* 0x080ff00000001814 */
[C---:B------:R-:W-:Y:S08]  /*33a0*/  HMMA.16816.F32 R24, R132.reuse, R212, R24 ;  /* 0x000000d48418723c */ /* 0x040ff00000001818 */
[-C--:B------:R-:W-:Y:S03]  /*33b0*/  HMMA.16816.F32 R28, R132, R214.reuse, R28 ;  /* 0x000000d6841c723c */ /* 0x080fe6000000181c */
[C---:B------:R-:W-:Y:S04]  /*33c0*/  LEA R132, P0, R244.reuse, R142, 0x2 ;  /* 0x0000008ef4847211 */ /* 0x040fe800078010ff */
[----:B------:R-:W-:Y:S01]  /*33d0*/  LEA.HI.X R133, R244, R143, RZ, 0x2, P0 ;  /* 0x0000008ff4857211 */ /* 0x000fe200000f14ff */
[----:B------:R-:W-:Y:S01]  /*33e0*/  HMMA.16816.F32 R32, R136, R214, R32 ;  /* 0x000000d68820723c */ /* 0x000fe20000001820 */
[----:B------:R-:W-:Y:S08]  /*33f0*/  LDSM.16.M88.4 R136, [R2+0x2800] ;  /* 0x002800000288783b */ /* 0x000ff00000000200 */
[----:B------:R-:W2:Y:S04]  /*3400*/  LDG.E R144, desc[UR36][R132.64] ;  /* 0x0000002484907981 */ /* 0x000ea8000c1e1900 */
[----:B------:R-:W3:Y:S04]  /*3410*/  LDG.E R143, desc[UR36][R132.64+0x20] ;  /* 0x00002024848f7981 */ /* 0x000ee8000c1e1900 */
[----:B------:R-:W5:Y:S04]  /*3420*/  LDG.E R142, desc[UR36][R132.64+0x80] ;  /* 0x00008024848e7981 */ /* 0x000f68000c1e1900 */
[----:B------:R1:W5:Y:S04]  /*3430*/  LDG.E R141, desc[UR36][R132.64+0xa0] ;  /* 0x0000a024848d7981 */ /* 0x000368000c1e1900 */
[----:B-1----:R1:W4:Y:S02]  /*3440*/  LDSM.16.M88.4 R132, [R2+0x2000] ;  /* 0x002000000284783b */ /* 0x0023240000000200 */
[----:B-1----:R-:W-:Y:S04]  /*3450*/  LOP3.LUT R2, R232, 0x30, RZ, 0xc0, !PT ;  /* 0x00000030e8027812 */ /* 0x002fe800078ec0ff */
[----:B------:R-:W-:Y:S04]  /*3460*/  LOP3.LUT R2, R2, 0x8, R230, 0xf8, !PT ;  /* 0x0000000802027812 */ /* 0x000fe800078ef8e6 */
[----:B------:R-:W-:Y:S04]  /*3470*/  LOP3.LUT R2, R2, 0x1c0, R149, 0xf8, !PT ;  /* 0x000001c002027812 */ /* 0x000fe800078ef895 */
[----:B------:R-:W-:Y:S01]  /*3480*/  LOP3.LUT R2, R2, R148, RZ, 0x3c, !PT ;  /* 0x0000009402027212 */ /* 0x000fe200078e3cff */
[-C--:B----4-:R-:W-:Y:S05]  /*3490*/  HMMA.16816.F32 R4, R132, R216.reuse, R4 ;  /* 0x000000d88404723c */ /* 0x090fea0000001804 */
[----:B------:R-:W-:Y:S03]  /*34a0*/  IMAD R2, R2, 0x2, R3 ;  /* 0x0000000202027824 */ /* 0x000fe600078e0203 */
[C---:B------:R-:W-:Y:S08]  /*34b0*/  HMMA.16816.F32 R8, R136.reuse, R216, R8 ;  /* 0x000000d88808723c */ /* 0x040ff00000001808 */
[-C--:B------:R-:W-:Y:S08]  /*34c0*/  HMMA.16816.F32 R12, R136, R218.reuse, R12 ;  /* 0x000000da880c723c */ /* 0x080ff0000000180c */
[C---:B------:R-:W-:Y:S08]  /*34d0*/  HMMA.16816.F32 R16, R132.reuse, R218, R16 ;  /* 0x000000da8410723c */ /* 0x040ff00000001810 */
[-C--:B------:R-:W-:Y:S08]  /*34e0*/  HMMA.16816.F32 R20, R132, R220.reuse, R20 ;  /* 0x000000dc8414723c */ /* 0x080ff00000001814 */
[C---:B------:R-:W-:Y:S08]  /*34f0*/  HMMA.16816.F32 R24, R136.reuse, R220, R24 ;  /* 0x000000dc8818723c */ /* 0x040ff00000001818 */
[-C--:B------:R-:W-:Y:S08]  /*3500*/  HMMA.16816.F32 R28, R136, R222.reuse, R28 ;  /* 0x000000de881c723c */ /* 0x080ff0000000181c */
[----:B------:R-:W-:Y:S04]  /*3510*/  HMMA.16816.F32 R32, R132, R222, R32 ;  /* 0x000000de8420723c */ /* 0x000fe80000001820 */
[C---:B--2---:R-:W-:Y:S01]  /*3520*/  FADD.FTZ R4, -R144.reuse, R4 ;  /* 0x0000000490047221 */ /* 0x044fe20000010100 */
[C---:B------:R-:W-:Y:S01]  /*3530*/  FADD.FTZ R17, -R144.reuse, R17 ;  /* 0x0000001190117221 */ /* 0x040fe20000010100 */
[C---:B------:R-:W-:Y:S11]  /*3540*/  FADD.FTZ R16, -R144.reuse, R16 ;  /* 0x0000001090107221 */ /* 0x040ff60000010100 */
[----:B------:R-:W-:Y:S02]  /*3550*/  @!UPT UIADD3 URZ, UPT, UPT, URZ, URZ, URZ ;  /* 0x000000fffffff290 */ /* 0x000fe4000fffe0ff */
[----:B------:R-:W-:Y:S01]  /*3560*/  FADD.FTZ R3, -R144, R32 ;  /* 0x0000002090037221 */ /* 0x000fe20000010100 */
[----:B------:R-:W-:Y:S01]  /*3570*/  FMUL.FTZ R174, R174, R4 ;  /* 0x00000004aeae7220 */ /* 0x000fe20000410000 */
[C---:B------:R-:W-:Y:S01]  /*3580*/  FADD.FTZ R4, -R144.reuse, R5 ;  /* 0x0000000590047221 */ /* 0x040fe20000010100 */
[C---:B------:R-:W-:Y:S01]  /*3590*/  FADD.FTZ R5, -R144.reuse, R20 ;  /* 0x0000001490057221 */ /* 0x040fe20000010100 */
[----:B------:R-:W-:Y:S01]  /*35a0*/  FMUL.FTZ R20, R247, R17 ;  /* 0x00000011f7147220 */ /* 0x000fe20000410000 */
[C---:B------:R-:W-:Y:S01]  /*35b0*/  FADD.FTZ R17, -R144.reuse, R21 ;  /* 0x0000001590117221 */ /* 0x040fe20000010100 */
[----:B------:R-:W-:Y:S01]  /*35c0*/  FADD.FTZ R21, -R144, R33 ;  /* 0x0000002190157221 */ /* 0x000fe20000010100 */
[----:B------:R-:W-:Y:S01]  /*35d0*/  FMUL.FTZ R4, R250, R4 ;  /* 0x00000004fa047220 */ /* 0x000fe20000410000 */
[----:B------:R-:W-:Y:S01]  /*35e0*/  FMUL.FTZ R16, R248, R16 ;  /* 0x00000010f8107220 */ /* 0x000fe20000410000 */
[----:B------:R-:W-:Y:S01]  /*35f0*/  FMUL.FTZ R5, R246, R5 ;  /* 0x00000005f6057220 */ /* 0x000fe20000410000 */
[----:B------:R-:W-:Y:S01]  /*3600*/  FMUL.FTZ R32, R245, R17 ;  /* 0x00000011f5207220 */ /* 0x000fe20000410000 */
[----:B------:R-:W-:Y:S01]  /*3610*/  FMUL.FTZ R3, R235, R3 ;  /* 0x00000003eb037220 */ /* 0x000fe20000410000 */
[----:B------:R-:W-:Y:S01]  /*3620*/  F2FP.F16.F32.PACK_AB R4, R4, R174 ;  /* 0x000000ae0404723e */ /* 0x000fe200000000ff */
[----:B------:R-:W-:Y:S01]  /*3630*/  FMUL.FTZ R21, R234, R21 ;  /* 0x00000015ea157220 */ /* 0x000fe20000410000 */
[----:B------:R-:W-:Y:S01]  /*3640*/  F2FP.F16.F32.PACK_AB R20, R20, R16 ;  /* 0x000000101414723e */ /* 0x000fe200000000ff */
[----:B---3--:R-:W-:Y:S01]  /*3650*/  FADD.FTZ R6, -R143, R6 ;  /* 0x000000068f067221 */ /* 0x008fe20000010100 */
[----:B------:R-:W-:Y:S02]  /*3660*/  F2FP.F16.F32.PACK_AB R32, R32, R5 ;  /* 0x000000052020723e */ /* 0x000fe400000000ff */
[----:B------:R-:W-:Y:S01]  /*3670*/  F2FP.F16.F32.PACK_AB R21, R21, R3 ;  /* 0x000000031515723e */ /* 0x000fe200000000ff */
[----:B------:R-:W-:Y:S06]  /*3680*/  BRA.U !UP0, `(.L_x_64) ;  /* 0x00000001084c7547 */ /* 0x000fec000b800000 */
[----:B------:R-:W-:Y:S01]  /*3690*/  IADD3 R5, P0, PT, RZ, -UR34, RZ ;  /* 0x80000022ff057c10 */ /* 0x000fe2000ff1e0ff */
[----:B------:R-:W-:Y:S04]  /*36a0*/  ULOP3.LUT UR12, UR48, 0x1, URZ, 0xc0, !UPT ;  /* 0x00000001300c7892 */ /* 0x000fe8000f8ec0ff */
[----:B------:R-:W-:Y:S01]  /*36b0*/  IMAD.X R3, RZ, RZ, ~UR13, P0 ;  /* 0x8000000dff037e24 */ /* 0x000fe200080e06ff */
[----:B------:R-:W-:Y:S04]  /*36c0*/  UISETP.NE.U32.AND UP1, UPT, UR12, 0x1, UPT ;  /* 0x000000010c00788c */ /* 0x000fe8000bf25070 */
[----:B------:R-:W-:Y:S01]  /*36d0*/  SHF.R.S64 R5, R5, 0x1f, R3 ;  /* 0x0000001f05057819 */ /* 0x000fe20000001003 */
[----:B------:R-:W-:Y:S03]  /*36e0*/  USEL UR12, UR27, 0x3000, !UP1 ;  /* 0x000030001b0c7887 */ /* 0x000fe6000c800000 */
[----:B------:R-:W-:Y:S03]  /*36f0*/  IADD3 R5, P0, PT, R240, R5, RZ ;  /* 0x00000005f0057210 */ /* 0x000fe60007f1e0ff */
[----:B------:R-:W-:Y:S01]  /*3700*/  VIADD R239, R239, UR12 ;  /* 0x0000000cefef7c36 */ /* 0x000fe20008000000 */
[----:B------:R-:W-:Y:S02]  /*3710*/  LEA.HI.X.SX32 R3, R3, R241, 0x1, P0 ;  /* 0x000000f103037211 */ /* 0x000fe400000f0eff */
[----:B------:R-:W-:Y:S02]  /*3720*/  MOV R240, R5 ;  /* 0x0000000500f07202 */ /* 0x000fe40000000f00 */
[----:B------:R-:W-:Y:S01]  /*3730*/  IADD3 R225, PT, PT, R225, UR12, RZ ;  /* 0x0000000ce1e17c10 */ /* 0x000fe2000fffe0ff */
[----:B------:R-:W-:Y:S05]  /*3740*/  IMAD.MOV.U32 R241, RZ, RZ, R3 ;  /* 0x000000fffff17224 */ /* 0x000fea00078e0003 */
[----:B------:R-:W-:Y:S01]  /*3750*/  @!PT LDS RZ, [RZ] ;  /* 0x00000000fffff984 */ /* 0x000fe20000000800 */
[----:B------:R-:W-:Y:S01]  /*3760*/  @!PT LDS RZ, [RZ] ;  /* 0x00000000fffff984 */ /* 0x000fe20000000800 */
[----:B------:R-:W-:Y:S01]  /*3770*/  @!PT LDS RZ, [RZ] ;  /* 0x00000000fffff984 */ /* 0x000fe20000000800 */
[----:B------:R1:W-:Y:S04]  /*3780*/  LDGSTS.E.BYPASS.LTC128B.128 [R239], desc[UR36][R240.64] ;  /* 0x00000000f0ef7fae */ /* 0x0003e8000b981a24 */
[----:B------:R1:W-:Y:S04]  /*3790*/  LDGSTS.E.BYPASS.LTC128B.128 [R239+0x1000], desc[UR36][R240.64+0x40] ;  /* 0x01000040f0ef7fae */ /* 0x0003e8000b981a24 */
[----:B------:R1:W-:Y:S04]  /*37a0*/  LDGSTS.E.BYPASS.LTC128B.128 [R239+0x2000], desc[UR36][R240.64+0x80] ;  /* 0x02000080f0ef7fae */ /* 0x0003e8000b981a24 */
[----:B------:R-:W0:Y:S02]  /*37b0*/  LDGDEPBAR ;  /* 0x00000000000079af */ /* 0x000e240000000000 */
.L_x_64:
[----:B------:R2:W-:Y:S01]  /*37c0*/  STS [R156+0xf000], R4 ;  /* 0x00f000049c007388 */ /* 0x0005e20000000800 */
[C---:B------:R-:W-:Y:S01]  /*37d0*/  FADD.FTZ R7, -R143.reuse, R7 ;  /* 0x000000078f077221 */ /* 0x040fe20000010100 */
[C---:B------:R-:W-:Y:S01]  /*37e0*/  FADD.FTZ R19, -R143.reuse, R19 ;  /* 0x000000138f137221 */ /* 0x040fe20000010100 */
[----:B------:R-:W-:Y:S01]  /*37f0*/  FMUL.FTZ R6, R168, R6 ;  /* 0x00000006a8067220 */ /* 0x000fe20000410000 */
[----:B------:R-:W-:Y:S01]  /*3800*/  FADD.FTZ R18, -R143, R18 ;  /* 0x000000128f127221 */ /* 0x000fe20000010100 */
[----:B------:R-:W-:Y:S01]  /*3810*/  FMUL.FTZ R5, R167, R7 ;  /* 0x00000007a7057220 */ /* 0x000fe20000410000 */
[----:B------:R-:W-:Y:S01]  /*3820*/  FMUL.FTZ R3, R154, R19 ;  /* 0x000000139a037220 */ /* 0x000fe20000410000 */
[----:B------:R-:W-:Y:S01]  /*3830*/  MOV R19, 0x10 ;  /* 0x0000001000137802 */ /* 0x000fe20000000f00 */
[----:B------:R-:W-:Y:S01]  /*3840*/  FMUL.FTZ R18, R155, R18 ;  /* 0x000000129b127220 */ /* 0x000fe20000410000 */
[C---:B-----5:R-:W-:Y:S01]  /*3850*/  FADD.FTZ R8, -R142.reuse, R8 ;  /* 0x000000088e087221 */ /* 0x060fe20000010100 */
[----:B------:R-:W-:Y:S01]  /*3860*/  F2FP.F16.F32.PACK_AB R5, R5, R6 ;  /* 0x000000060505723e */ /* 0x000fe200000000ff */
[C---:B------:R-:W-:Y:S01]  /*3870*/  FADD.FTZ R9, -R142.reuse, R9 ;  /* 0x000000098e097221 */ /* 0x040fe20000010100 */
[----:B------:R-:W-:Y:S01]  /*3880*/  SEL R19, R19, 0xfffffff0, !P1 ;  /* 0xfffffff013137807 */ /* 0x000fe20004800000 */
[----:B------:R-:W-:Y:S01]  /*3890*/  FMUL.FTZ R7, R173, R8 ;  /* 0x00000008ad077220 */ /* 0x000fe20000410000 */
[----:B------:R-:W-:Y:S01]  /*38a0*/  F2FP.F16.F32.PACK_AB R3, R3, R18 ;  /* 0x000000120303723e */ /* 0x000fe200000000ff */
[----:B------:R3:W-:Y:S01]  /*38b0*/  STS [R156+0xf400], R5 ;  /* 0x00f400059c007388 */ /* 0x0007e20000000800 */
[C---:B------:R-:W-:Y:S01]  /*38c0*/  FADD.FTZ R10, -R141.reuse, R10 ;  /* 0x0000000a8d0a7221 */ /* 0x040fe20000010100 */
[----:B------:R-:W-:Y:S01]  /*38d0*/  FADD.FTZ R11, -R141, R11 ;  /* 0x0000000b8d0b7221 */ /* 0x000fe20000010100 */
[C---:B------:R-:W-:Y:S01]  /*38e0*/  FADD.FTZ R12, -R142.reuse, R12 ;  /* 0x0000000c8e0c7221 */ /* 0x040fe20000010100 */
[----:B------:R-:W-:Y:S01]  /*38f0*/  FADD.FTZ R13, -R142, R13 ;  /* 0x0000000d8e0d7221 */ /* 0x000fe20000010100 */
[----:B------:R-:W-:Y:S01]  /*3900*/  FMUL.FTZ R10, R233, R10 ;  /* 0x0000000ae90a7220 */ /* 0x000fe20000410000 */
[C---:B------:R-:W-:Y:S01]  /*3910*/  FADD.FTZ R14, -R141.reuse, R14 ;  /* 0x0000000e8d0e7221 */ /* 0x040fe20000010100 */
[----:B------:R-:W-:Y:S01]  /*3920*/  FADD.FTZ R15, -R141, R15 ;  /* 0x0000000f8d0f7221 */ /* 0x000fe20000010100 */
[C---:B------:R-:W-:Y:S01]  /*3930*/  FADD.FTZ R22, -R143.reuse, R22 ;  /* 0x000000168f167221 */ /* 0x040fe20000010100 */
[----:B------:R-:W-:Y:S01]  /*3940*/  FADD.FTZ R23, -R143, R23 ;  /* 0x000000178f177221 */ /* 0x000fe20000010100 */
[----:B--2---:R-:W-:Y:S01]  /*3950*/  IADD3 R4, PT, PT, R19, R156, RZ ;  /* 0x0000009c13047210 */ /* 0x004fe20007ffe0ff */
[----:B------:R-:W-:Y:S01]  /*3960*/  FMUL.FTZ R8, R166, R13 ;  /* 0x0000000da6087220 */ /* 0x000fe20000410000 */
[----:B------:R-:W-:Y:S01]  /*3970*/  FMUL.FTZ R14, R171, R14 ;  /* 0x0000000eab0e7220 */ /* 0x000fe20000410000 */
[----:B------:R-:W-:Y:S01]  /*3980*/  FMUL.FTZ R15, R170, R15 ;  /* 0x0000000faa0f7220 */ /* 0x000fe20000410000 */
[----:B------:R-:W-:Y:S01]  /*3990*/  FMUL.FTZ R6, R169, R12 ;  /* 0x0000000ca9067220 */ /* 0x000fe20000410000 */
[----:B------:R2:W-:Y:S01]  /*39a0*/  STS [R4+0xf400], R3 ;  /* 0x00f4000304007388 */ /* 0x0005e20000000800 */
[----:B------:R-:W-:Y:S01]  /*39b0*/  FMUL.FTZ R22, R151, R22 ;  /* 0x0000001697167220 */ /* 0x000fe20000410000 */
[C---:B------:R-:W-:Y:S01]  /*39c0*/  FADD.FTZ R34, -R143.reuse, R34 ;  /* 0x000000228f227221 */ /* 0x040fe20000010100 */
[----:B------:R-:W-:Y:S02]  /*39d0*/  FADD.FTZ R35, -R143, R35 ;  /* 0x000000238f237221 */ /* 0x000fe40000010100 */
[----:B------:R-:W-:Y:S01]  /*39e0*/  STS [R4+0xf000], R20 ;  /* 0x00f0001404007388 */ /* 0x000fe20000000800 */
[----:B------:R-:W-:Y:S01]  /*39f0*/  FMUL.FTZ R16, R152, R23 ;  /* 0x0000001798107220 */ /* 0x000fe20000410000 */
[----:B------:R-:W-:Y:S01]  /*3a00*/  F2FP.F16.F32.PACK_AB R8, R8, R6 ;  /* 0x000000060808723e */ /* 0x000fe200000000ff */
[----:B------:R-:W-:Y:S01]  /*3a10*/  FMUL.FTZ R34, R146, R34 ;  /* 0x0000002292227220 */ /* 0x000fe20000410000 */
[----:B------:R-:W-:Y:S01]  /*3a20*/  FMUL.FTZ R17, R145, R35 ;  /* 0x0000002391117220 */ /* 0x000fe20000410000 */
[----:B------:R-:W-:Y:S01]  /*3a30*/  FADD.FTZ R24, -R142, R24 ;  /* 0x000000188e187221 */ /* 0x000fe20000010100 */
[----:B---3--:R-:W-:Y:S01]  /*3a40*/  FMUL.FTZ R5, R172, R9 ;  /* 0x00000009ac057220 */ /* 0x008fe20000410000 */
[----:B------:R-:W-:Y:S01]  /*3a50*/  FADD.FTZ R25, -R142, R25 ;  /* 0x000000198e197221 */ /* 0x000fe20000010100 */
[C---:B------:R-:W-:Y:S01]  /*3a60*/  FADD.FTZ R26, -R141.reuse, R26 ;  /* 0x0000001a8d1a7221 */ /* 0x040fe20000010100 */
[----:B------:R-:W-:Y:S01]  /*3a70*/  FADD.FTZ R27, -R141, R27 ;  /* 0x0000001b8d1b7221 */ /* 0x000fe20000010100 */
[----:B------:R-:W-:Y:S01]  /*3a80*/  F2FP.F16.F32.PACK_AB R16, R16, R22 ;  /* 0x000000161010723e */ /* 0x000fe200000000ff */
[C---:B------:R-:W-:Y:S01]  /*3a90*/  FADD.FTZ R28, -R142.reuse, R28 ;  /* 0x0000001c8e1c7221 */ /* 0x040fe20000010100 */
[----:B------:R-:W-:Y:S01]  /*3aa0*/  F2FP.F16.F32.PACK_AB R5, R5, R7 ;  /* 0x000000070505723e */ /* 0x000fe200000000ff */
[----:B------:R-:W-:Y:S01]  /*3ab0*/  FADD.FTZ R29, -R142, R29 ;  /* 0x0000001d8e1d7221 */ /* 0x000fe20000010100 */
[----:B------:R-:W-:Y:S01]  /*3ac0*/  FMUL.FTZ R24, R160, R24 ;  /* 0x00000018a0187220 */ /* 0x000fe20000410000 */
[----:B------:R-:W-:Y:S01]  /*3ad0*/  FMUL.FTZ R9, R159, R25 ;  /* 0x000000199f097220 */ /* 0x000fe20000410000 */
[C---:B------:R-:W-:Y:S01]  /*3ae0*/  FADD.FTZ R30, -R141.reuse, R30 ;  /* 0x0000001e8d1e7221 */ /* 0x040fe20000010100 */
[----:B------:R3:W-:Y:S01]  /*3af0*/  STS [R156+0x10000], R5 ;  /* 0x010000059c007388 */ /* 0x0007e20000000800 */
[----:B------:R-:W-:Y:S01]  /*3b00*/  FADD.FTZ R31, -R141, R31 ;  /* 0x0000001f8d1f7221 */ /* 0x000fe20000010100 */
[----:B------:R-:W-:Y:S01]  /*3b10*/  FMUL.FTZ R26, R162, R26 ;  /* 0x0000001aa21a7220 */ /* 0x000fe20000410000 */
[----:B------:R-:W-:Y:S01]  /*3b20*/  FMUL.FTZ R6, R161, R27 ;  /* 0x0000001ba1067220 */ /* 0x000fe20000410000 */
[----:B--2---:R-:W-:Y:S01]  /*3b30*/  FMUL.FTZ R3, R175, R11 ;  /* 0x0000000baf037220 */ /* 0x004fe20000410000 */
[----:B------:R-:W-:Y:S01]  /*3b40*/  F2FP.F16.F32.PACK_AB R17, R17, R34 ;  /* 0x000000221111723e */ /* 0x000fe200000000ff */
[----:B------:R-:W-:Y:S01]  /*3b50*/  FMUL.FTZ R28, R150, R28 ;  /* 0x0000001c961c7220 */ /* 0x000fe20000410000 */
[----:B------:R-:W-:Y:S01]  /*3b60*/  FMUL.FTZ R12, R147, R29 ;  /* 0x0000001d930c7220 */ /* 0x000fe20000410000 */
[----:B------:R-:W-:Y:S01]  /*3b70*/  FMUL.FTZ R30, R158, R30 ;  /* 0x0000001e9e1e7220 */ /* 0x000fe20000410000 */
[----:B------:R-:W-:Y:S01]  /*3b80*/  F2FP.F16.F32.PACK_AB R3, R3, R10 ;  /* 0x0000000a0303723e */ /* 0x000fe200000000ff */
[----:B------:R-:W-:Y:S01]  /*3b90*/  FMUL.FTZ R7, R153, R31 ;  /* 0x0000001f99077220 */ /* 0x000fe20000410000 */
[----:B------:R-:W-:Y:S01]  /*3ba0*/  F2FP.F16.F32.PACK_AB R9, R9, R24 ;  /* 0x000000180909723e */ /* 0x000fe200000000ff */
[----:B------:R-:W-:Y:S01]  /*3bb0*/  IMAD R233, R249, UR16, RZ ;  /* 0x00000010f9e97c24 */ /* 0x000fe2000f8e02ff */
[----:B------:R-:W-:Y:S01]  /*3bc0*/  F2FP.F16.F32.PACK_AB R6, R6, R26 ;  /* 0x0000001a0606723e */ /* 0x000fe200000000ff */
[----:B------:R2:W-:Y:S01]  /*3bd0*/  STS [R156+0x10400], R3 ;  /* 0x010400039c007388 */ /* 0x0005e20000000800 */
[----:B------:R-:W-:Y:S02]  /*3be0*/  F2FP.F16.F32.PACK_AB R12, R12, R28 ;  /* 0x0000001c0c0c723e */ /* 0x000fe400000000ff */
[----:B------:R-:W-:Y:S02]  /*3bf0*/  F2FP.F16.F32.PACK_AB R7, R7, R30 ;  /* 0x0000001e0707723e */ /* 0x000fe400000000ff */
[----:B------:R-:W-:Y:S01]  /*3c00*/  STS [R4+0x10000], R8 ;  /* 0x0100000804007388 */ /* 0x000fe20000000800 */
[----:B------:R-:W-:Y:S04]  /*3c10*/  LOP3.LUT R0, R0, 0x120, R231, 0xf8, !PT ;  /* 0x0000012000007812 */ /* 0x000fe800078ef8e7 */
[----:B------:R-:W-:Y:S02]  /*3c20*/  LEA R0, R0, UR4, 0x1 ;  /* 0x0000000400007c11 */ /* 0x000fe4000f8e08ff */
[----:B---3--:R-:W-:Y:S05]  /*3c30*/  F2FP.F16.F32.PACK_AB R5, R15, R14 ;  /* 0x0000000e0f05723e */ /* 0x008fea00000000ff */
[----:B------:R-:W-:Y:S05]  /*3c40*/  STS [R4+0x10400], R5 ;  /* 0x0104000504007388 */ /* 0x000fea0000000800 */
[----:B------:R-:W-:Y:S05]  /*3c50*/  STS [R157+-0x4000], R32 ;  /* 0xffc000209d007388 */ /* 0x000fea0000000800 */
[----:B------:R-:W-:Y:S01]  /*3c60*/  STS [R157+-0x3c00], R16 ;  /* 0xffc400109d007388 */ /* 0x000fe20000000800 */
[----:B--2---:R-:W-:Y:S05]  /*3c70*/  IADD3 R3, PT, PT, R19, R157, RZ ;  /* 0x0000009d13037210 */ /* 0x004fea0007ffe0ff */
[----:B------:R-:W-:Y:S05]  /*3c80*/  STS [R3+-0x4000], R21 ;  /* 0xffc0001503007388 */ /* 0x000fea0000000800 */
[----:B------:R-:W-:Y:S05]  /*3c90*/  STS [R3+-0x3c00], R17 ;  /* 0xffc4001103007388 */ /* 0x000fea0000000800 */
[----:B------:R-:W-:Y:S05]  /*3ca0*/  STS [R157+-0x3000], R9 ;  /* 0xffd000099d007388 */ /* 0x000fea0000000800 */
[----:B------:R-:W-:Y:S05]  /*3cb0*/  STS [R157+-0x2c00], R6 ;  /* 0xffd400069d007388 */ /* 0x000fea0000000800 */
[----:B------:R-:W-:Y:S05]  /*3cc0*/  STS [R3+-0x3000], R12 ;  /* 0xffd0000c03007388 */ /* 0x000fea0000000800 */
[----:B------:R2:W-:Y:S01]  /*3cd0*/  STS [R3+-0x2c00], R7 ;  /* 0xffd4000703007388 */ /* 0x0005e20000000800 */
        /* <DEDUP_REMOVED lines=62> */
[----:B------:R-:W-:Y:S01]  /*40c0*/  IADD3 R3, PT, PT, R2, UR4, RZ ;  /* 0x0000000402037c10 */ /* 0x000fe2000fffe0ff */
        /* <DEDUP_REMOVED lines=16> */
[----:B------:R-:W-:Y:S03]  /*41d0*/  LOP3.LUT R4, R163, 0xd8, RZ, 0xc0, !PT ;  /* 0x000000d8a3047812 */ /* 0x000fe600078ec0ff */
[----:B------:R-:W-:Y:S01]  /*41e0*/  IMAD.X R2, RZ, RZ, ~UR7, P0 ;  /* 0x80000007ff027e24 */ /* 0x000fe200080e06ff */
[----:B------:R-:W-:Y:S04]  /*41f0*/  LOP3.LUT R4, R4, 0x18, R230, 0x78, !PT ;  /* 0x0000001804047812 */ /* 0x000fe800078e78e6 */
[----:B------:R-:W-:Y:S02]  /*4200*/  SHF.R.S64 R5, R5, 0x1f, R2 ;  /* 0x0000001f05057819 */ /* 0x000fe40000001002 */
[----:B------:R-:W-:Y:S02]  /*4210*/  LOP3.LUT R4, R4, 0x1f20, R163, 0xf8, !PT ;  /* 0x00001f2004047812 */ /* 0x000fe400078ef8a3 */
[----:B------:R-:W-:Y:S04]  /*4220*/  IADD3 R6, P0, PT, R242, R5, RZ ;  /* 0x00000005f2067210 */ /* 0x000fe80007f1e0ff */
[----:B------:R-:W-:Y:S01]  /*4230*/  LEA.HI.X.SX32 R5, R2, R243, 0x1, P0 ;  /* 0x000000f302057211 */ /* 0x000fe200000f0eff */
[----:B------:R-:W-:Y:S01]  /*4240*/  IMAD.MOV.U32 R242, RZ, RZ, R6 ;  /* 0x000000fffff27224 */ /* 0x000fe200078e0006 */
[----:B------:R-:W-:Y:S03]  /*4250*/  LEA R2, R4, UR4, 0x1 ;  /* 0x0000000404027c11 */ /* 0x000fe6000f8e08ff */
[----:B------:R-:W-:Y:S05]  /*4260*/  IMAD.MOV.U32 R243, RZ, RZ, R5 ;  /* 0x000000fffff37224 */ /* 0x000fea00078e0005 */
[----:B------:R-:W-:Y:S01]  /*4270*/  @!PT LDS RZ, [RZ] ;  /* 0x00000000fffff984 */ /* 0x000fe20000000800 */
[----:B------:R-:W-:Y:S01]  /*4280*/  @!PT LDS RZ, [RZ] ;  /* 0x00000000fffff984 */ /* 0x000fe20000000800 */
[----:B------:R-:W-:Y:S01]  /*4290*/  @!PT LDS RZ, [RZ] ;  /* 0x00000000fffff984 */ /* 0x000fe20000000800 */
[----:B------:R1:W-:Y:S04]  /*42a0*/  LDGSTS.E.BYPASS.LTC128B.128 [R2+0x6000], desc[UR36][R242.64] ;  /* 0x06000000f2027fae */ /* 0x0003e8000b981a24 */
[----:B------:R1:W-:Y:S04]  /*42b0*/  LDGSTS.E.BYPASS.LTC128B.128 [R2+0x7000], desc[UR36][R242.64+0x40] ;  /* 0x07000040f2027fae */ /* 0x0003e8000b981a24 */
[----:B------:R1:W-:Y:S04]  /*42c0*/  LDGSTS.E.BYPASS.LTC128B.128 [R2+0x8000], desc[UR36][R242.64+0x80] ;  /* 0x08000080f2027fae */ /* 0x0003e8000b981a24 */
[----:B------:R-:W0:Y:S02]  /*42d0*/  LDGDEPBAR ;  /* 0x00000000000079af */ /* 0x000e240000000000 */
.L_x_65:
[----:B------:R-:W-:Y:S01]  /*42e0*/  LOP3.LUT R4, R149, 0x200, RZ, 0xc0, !PT ;  /* 0x0000020095047812 */ /* 0x000fe200078ec0ff */
[----:B------:R-:W-:Y:S01]  /*42f0*/  LDSM.16.MT88.4 R8, [R0+0x9000] ;  /* 0x009000000008783b */ /* 0x000fe20000004200 */
[----:B-1----:R-:W-:Y:S01]  /*4300*/  LOP3.LUT R2, R148, 0x1c0, R149, 0xf8, !PT ;  /* 0x000001c094027812 */ /* 0x002fe200078ef895 */
[----:B------:R-:W-:Y:S01]  /*4310*/  IMAD.U32 R172, RZ, RZ, UR19 ;  /* 0x00000013ffac7e24 */ /* 0x000fe2000f8e00ff */
[----:B------:R-:W-:Y:S01]  /*4320*/  LOP3.LUT R4, R4, 0xc00, R231, 0xf8, !PT ;  /* 0x00000c0004047812 */ /* 0x000fe200078ef8e7 */
[----:B------:R-:W-:Y:S01]  /*4330*/  LDSM.16.MT88.4 R16, [R0+0xb000] ;  /* 0x00b000000010783b */ /* 0x000fe20000004200 */
[----:B------:R-:W-:Y:S01]  /*4340*/  LOP3.LUT R2, R2, 0x8, R232, 0x78, !PT ;  /* 0x0000000802027812 */ /* 0x000fe200078e78e8 */
[----:B------:R-:W-:Y:S01]  /*4350*/  IMAD.MOV.U32 R245, RZ, RZ, 0x4 ;  /* 0x00000004fff57424 */ /* 0x000fe200078e00ff */
[----:B------:R-:W-:Y:S01]  /*4360*/  PLOP3.LUT P3, PT, PT, PT, UP0, 0x80, 0x8 ;  /* 0x000000000008781c */ /* 0x000fe20003f6f008 */
[----:B------:R-:W-:Y:S01]  /*4370*/  LDSM.16.MT88.4 R28, [R0+0xd000] ;  /* 0x00d00000001c783b */ /* 0x000fe20000004200 */
[----:B------:R-:W-:Y:S01]  /*4380*/  LOP3.LUT R2, R4, R2, RZ, 0xfc, !PT ;  /* 0x0000000204027212 */ /* 0x000fe200078efcff */
[----:B------:R-:W-:Y:S01]  /*4390*/  ULOP3.LUT UR12, UR48, 0x1, URZ, 0xc0, !UPT ;  /* 0x00000001300c7892 */ /* 0x000fe2000f8ec0ff */
[----:B------:R-:W-:Y:S01]  /*43a0*/  LEA R172, P0, R172, R236, 0x2 ;  /* 0x000000ecacac7211 */ /* 0x000fe200078010ff */
[----:B------:R-:W-:Y:S01]  /*43b0*/  LDSM.16.MT88.4 R132, [R0+0x9400] ;  /* 0x009400000084783b */ /* 0x000fe20000004200 */
[----:B------:R-:W-:Y:S01]  /*43c0*/  LEA R2, R2, UR4, 0x1 ;  /* 0x0000000402027c11 */ /* 0x000fe2000f8e08ff */
[----:B------:R-:W-:Y:S01]  /*43d0*/  UISETP.NE.U32.AND UP1, UPT, UR12, 0x1, UPT ;  /* 0x000000010c00788c */ /* 0x000fe2000bf25070 */
[----:B------:R-:W-:Y:S01]  /*43e0*/  VIADD R238, R238, 0xffffffc0 ;  /* 0xffffffc0eeee7836 */ /* 0x000fe20000000000 */
[----:B------:R-:W-:Y:S01]  /*43f0*/  LDSM.16.MT88.4 R136, [R0+0xb400] ;  /* 0x00b400000088783b */ /* 0x000fe20000004200 */
[----:B------:R-:W-:Y:S01]  /*4400*/  @UP0 UIADD3 UR18, UP2, UPT, UR14, -0x100, URZ ;  /* 0xffffff000e120890 */ /* 0x000fe2000ff5e0ff */
[C---:B------:R-:W-:Y:S02]  /*4410*/  IMAD.IADD R161, R2.reuse, 0x1, R228 ;  /* 0x0000000102a17824 */ /* 0x040fe400078e02e4 */
[----:B------:R-:W1:Y:S01]  /*4420*/  LDSM.16.M88.4 R24, [R2+0xf000] ;  /* 0x00f000000218783b */ /* 0x000e620000000200 */
[C---:B------:R-:W-:Y:S01]  /*4430*/  VIADD R12, R2.reuse, 0xf000 ;  /* 0x0000f000020c7836 */ /* 0x040fe20000000000 */
[----:B------:R-:W-:Y:S01]  /*4440*/  @UP0 UIADD3.X UR12, UPT, UPT, UR15, -0x1, URZ, UP2, !UPT ;  /* 0xffffffff0f0c0890 */ /* 0x000fe200097fe4ff */
[----:B------:R-:W-:Y:S01]  /*4450*/  VIADD R160, R2, 0xf040 ;  /* 0x0000f04002a07836 */ /* 0x000fe20000000000 */
[----:B------:R-:W2:Y:S01]  /*4460*/  LDL R174, [R1] ;  /* 0x0000000001ae7983 */ /* 0x000ea20000100800 */
[----:B------:R-:W-:Y:S03]  /*4470*/  @P1 VIADD R160, R12, 0xffffffc0 ;  /* 0xffffffc00ca01836 */ /* 0x000fe60000000000 */
[----:B------:R-:W3:Y:S01]  /*4480*/  LDSM.16.M88.4 R32, [R161+0xf000] ;  /* 0x00f00000a120783b */ /* 0x000ee20000000200 */
[----:B------:R-:W-:Y:S03]  /*4490*/  IMAD.IADD R162, R228, 0x1, R160 ;  /* 0x00000001e4a27824 */ /* 0x000fe600078e02a0 */
[----:B------:R-:W4:Y:S04]  /*44a0*/  LDL R175, [R1+0x4] ;  /* 0x0000040001af7983 */ /* 0x000f280000100800 */
[----:B------:R-:W3:Y:S04]  /*44b0*/  LDSM.16.MT88.4 R140, [R0+0xd400] ;  /* 0x00d40000008c783b */ /* 0x000ee80000004200 */
[----:B------:R-:W-:Y:S04]  /*44c0*/  LDSM.16.MT88.4 R148, [R0+0x9800] ;  /* 0x009800000094783b */ /* 0x000fe80000004200 */
[----:B------:R-:W3:Y:S04]  /*44d0*/  LDSM.16.M88.4 R144, [R160] ;  /* 0x00000000a090783b */ /* 0x000ee80000000200 */
        /* <DEDUP_REMOVED lines=9> */
[C---:B---3--:R-:W-:Y:S08]  /*4570*/  HMMA.16816.F32 R4, R32.reuse, R132, R4 ;  /* 0x000000842004723c */ /* 0x048ff00000001804 */
[C---:B------:R-:W-:Y:S01]  /*4580*/  HMMA.16816.F32 R8, R32.reuse, R134, R8 ;  /* 0x000000862008723c */ /* 0x040fe20000001808 */
[----:B------:R-:W3:Y:S07]  /*4590*/  LDSM.16.MT88.4 R132, [R0+0xd800] ;  /* 0x00d800000084783b */ /* 0x000eee0000004200 */
[C---:B------:R-:W-:Y:S08]  /*45a0*/  HMMA.16816.F32 R12, R32.reuse, R136, R12 ;  /* 0x00000088200c723c */ /* 0x040ff0000000180c */
[C---:B------:R-:W-:Y:S01]  /*45b0*/  HMMA.16816.F32 R16, R32.reuse, R138, R16 ;  /* 0x0000008a2010723c */ /* 0x040fe20000001810 */
[----:B------:R-:W3:Y:S07]  /*45c0*/  LDSM.16.M88.4 R136, [R162] ;  /* 0x00000000a288783b */ /* 0x000eee0000000200 */
[C---:B------:R-:W-:Y:S08]  /*45d0*/  HMMA.16816.F32 R20, R32.reuse, R140, R20 ;  /* 0x0000008c2014723c */ /* 0x040ff00000001814 */
[----:B------:R-:W-:Y:S01]  /*45e0*/  HMMA.16816.F32 R24, R32, R142, R24 ;  /* 0x0000008e2018723c */ /* 0x000fe20000001818 */
[----:B------:R-:W3:Y:S04]  /*45f0*/  LDSM.16.MT88.4 R32, [R0+0xbc00] ;  /* 0x00bc00000020783b */ /* 0x000ee80000004200 */
[----:B------:R-:W3:Y:S03]  /*4600*/  LDSM.16.MT88.4 R140, [R0+0xdc00] ;  /* 0x00dc0000008c783b */ /* 0x000ee60000004200 */
[C---:B------:R-:W-:Y:S08]  /*4610*/  HMMA.16816.F32 R4, R144.reuse, R148, R4 ;  /* 0x000000949004723c */ /* 0x040ff00000001804 */
[C---:B------:R-:W-:Y:S01]  /*4620*/  HMMA.16816.F32 R8, R144.reuse, R150, R8 ;  /* 0x000000969008723c */ /* 0x040fe20000001808 */
[----:B------:R3:W3:Y:S07]  /*4630*/  LDSM.16.M88.4 R148, [R2+0x11000] ;  /* 0x011000000294783b */ /* 0x0006ee0000000200 */
[C---:B-1----:R-:W-:Y:S08]  /*4640*/  HMMA.16816.F32 R12, R144.reuse, R28, R12 ;  /* 0x0000001c900c723c */ /* 0x042ff0000000180c */
[C---:B------:R-:W-:Y:S01]  /*4650*/  HMMA.16816.F32 R16, R144.reuse, R30, R16 ;  /* 0x0000001e9010723c */ /* 0x040fe20000001810 */
[----:B------:R-:W1:Y:S07]  /*4660*/  LDSM.16.MT88.4 R28, [R0+0xc000] ;  /* 0x00c00000001c783b */ /* 0x000e6e0000004200 */
[C---:B---3--:R-:W-:Y:S01]  /*4670*/  HMMA.16816.F32 R20, R144.reuse, R132, R20 ;  /* 0x000000849014723c */ /* 0x048fe20000001814 */
[----:B------:R-:W-:Y:S05]  /*4680*/  IMAD.U32 R2, RZ, RZ, UR19 ;  /* 0x00000013ff027e24 */ /* 0x000fea000f8e00ff */
[----:B------:R-:W-:Y:S02]  /*4690*/  LEA.HI.X.SX32 R173, R2, R237, 0x2, P0 ;  /* 0x000000ed02ad7211 */ /* 0x000fe400000f16ff */
[----:B------:R-:W-:Y:S01]  /*46a0*/  HMMA.16816.F32 R24, R144, R134, R24 ;  /* 0x000000869018723c */ /* 0x000fe20000001818 */
[----:B------:R-:W3:Y:S02]  /*46b0*/  LDSM.16.MT88.4 R132, [R0+0xe000] ;  /* 0x00e000000084783b */ /* 0x000ee40000004200 */
[C---:B------:R-:W-:Y:S02]  /*46c0*/  LEA R170, P0, R233.reuse, R172, 0x5 ;  /* 0x000000ace9aa7211 */ /* 0x040fe400078028ff */
[----:B------:R-:W-:Y:S02]  /*46d0*/  @P3 LOP3.LUT R2, R232, 0x10, RZ, 0xc0, !PT ;  /* 0x00000010e8023812 */ /* 0x000fe400078ec0ff */
[C---:B------:R-:W-:Y:S01]  /*46e0*/  LEA.HI.X.SX32 R171, R233.reuse, R173, 0x5, P0 ;  /* 0x000000ade9ab7211 */ /* 0x040fe200000f2eff */
[C---:B------:R-:W-:Y:S05]  /*46f0*/  HMMA.16816.F32 R4, R136.reuse, R152, R4 ;  /* 0x000000988804723c */ /* 0x040fea0000001804 */
[C---:B------:R-:W-:Y:S03]  /*4700*/  LEA R168, P0, R233.reuse, R170, 0x5 ;  /* 0x000000aae9a87211 */ /* 0x040fe600078028ff */
[C---:B------:R-:W-:Y:S03]  /*4710*/  HMMA.16816.F32 R8, R136.reuse, R154, R8 ;  /* 0x0000009a8808723c */ /* 0x040fe60000001808 */
[C---:B------:R-:W-:Y:S02]  /*4720*/  LEA.HI.X.SX32 R169, R233.reuse, R171, 0x5, P0 ;  /* 0x000000abe9a97211 */ /* 0x040fe400000f2eff */
[C---:B------:R-:W-:Y:S03]  /*4730*/  LEA R166, P0, R233.reuse, R168, 0x5 ;  /* 0x000000a8e9a67211 */ /* 0x040fe600078028ff */
[C---:B------:R-:W-:Y:S03]  /*4740*/  HMMA.16816.F32 R12, R136.reuse, R32, R12 ;  /* 0x00000020880c723c */ /* 0x040fe6000000180c */
[C---:B------:R-:W-:Y:S05]  /*4750*/  LEA.HI.X.SX32 R167, R233.reuse, R169, 0x5, P0 ;  /* 0x000000a9e9a77211 */ /* 0x040fea00000f2eff */
[C---:B------:R-:W-:Y:S01]  /*4760*/  HMMA.16816.F32 R16, R136.reuse, R34, R16 ;  /* 0x000000228810723c */ /* 0x040fe20000001810 */
[----:B------:R-:W-:Y:S07]  /*4770*/  LDSM.16.M88.4 R32, [R161+0x11000] ;  /* 0x01100000a120783b */ /* 0x000fee0000000200 */
[C---:B------:R-:W-:Y:S08]  /*4780*/  HMMA.16816.F32 R20, R136.reuse, R140, R20 ;  /* 0x0000008c8814723c */ /* 0x040ff00000001814 */
[----:B------:R-:W-:Y:S01]  /*4790*/  HMMA.16816.F32 R24, R136, R142, R24 ;  /* 0x0000008e8818723c */ /* 0x000fe20000001818 */
[----:B------:R-:W3:Y:S04]  /*47a0*/  LDSM.16.MT88.4 R136, [R0+0xa400] ;  /* 0x00a400000088783b */ /* 0x000ee80000004200 */
[----:B------:R-:W-:Y:S03]  /*47b0*/  LDSM.16.MT88.4 R140, [R0+0xa800] ;  /* 0x00a80000008c783b */ /* 0x000fe60000004200 */
[C---:B------:R-:W-:Y:S05]  /*47c0*/  HMMA.16816.F32 R4, R148.reuse, R156, R4 ;  /* 0x0000009c9404723c */ /* 0x040fea0000001804 */
[C---:B------:R-:W-:Y:S03]  /*47d0*/  LEA R156, P0, R233.reuse, R166, 0x5 ;  /* 0x000000a6e99c7211 */ /* 0x040fe600078028ff */
[C---:B------:R-:W-:Y:S03]  /*47e0*/  HMMA.16816.F32 R8, R148.reuse, R158, R8 ;  /* 0x0000009e9408723c */ /* 0x040fe60000001808 */
[C---:B------:R-:W-:Y:S02]  /*47f0*/  LEA.HI.X.SX32 R157, R233.reuse, R167, 0x5, P0 ;  /* 0x000000a7e99d7211 */ /* 0x040fe400000f2eff */
[C---:B------:R-:W-:Y:S03]  /*4800*/  LEA R154, P0, R233.reuse, R156, 0x5 ;  /* 0x0000009ce99a7211 */ /* 0x040fe600078028ff */
[C---:B-1----:R-:W-:Y:S03]  /*4810*/  HMMA.16816.F32 R12, R148.reuse, R28, R12 ;  /* 0x0000001c940c723c */ /* 0x042fe6000000180c */
[C---:B------:R-:W-:Y:S05]  /*4820*/  LEA.HI.X.SX32 R155, R233.reuse, R157, 0x5, P0 ;  /* 0x0000009de99b7211 */ /* 0x040fea00000f2eff */
[C---:B------:R-:W-:Y:S01]  /*4830*/  HMMA.16816.F32 R16, R148.reuse, R30, R16 ;  /* 0x0000001e9410723c */ /* 0x040fe20000001810 */
[----:B------:R-:W1:Y:S07]  /*4840*/  LDSM.16.MT88.4 R28, [R0+0xc400] ;  /* 0x00c40000001c783b */ /* 0x000e6e0000004200 */
[C---:B---3--:R-:W-:Y:S08]  /*4850*/  HMMA.16816.F32 R20, R148.reuse, R132, R20 ;  /* 0x000000849414723c */ /* 0x048ff00000001814 */
[----:B------:R-:W-:Y:S01]  /*4860*/  HMMA.16816.F32 R24, R148, R134, R24 ;  /* 0x000000869418723c */ /* 0x000fe20000001818 */
[----:B------:R-:W3:Y:S07]  /*4870*/  LDSM.16.MT88.4 R132, [R0+0xe400] ;  /* 0x00e400000084783b */ /* 0x000eee0000004200 */
[C---:B------:R-:W-:Y:S08]  /*4880*/  HMMA.16816.F32 R4, R32.reuse, R136, R4 ;  /* 0x000000882004723c */ /* 0x040ff00000001804 */
[C---:B------:R-:W-:Y:S01]  /*4890*/  HMMA.16816.F32 R8, R32.reuse, R138, R8 ;  /* 0x0000008a2008723c */ /* 0x040fe20000001808 */
[----:B------:R2:W4:Y:S07]  /*48a0*/  LDSM.16.M88.4 R136, [R160+0x2000] ;  /* 0x00200000a088783b */ /* 0x00052e0000000200 */
[C---:B-1----:R-:W-:Y:S08]  /*48b0*/  HMMA.16816.F32 R12, R32.reuse, R28, R12 ;  /* 0x0000001c200c723c */ /* 0x042ff0000000180c */
[C---:B------:R-:W-:Y:S01]  /*48c0*/  HMMA.16816.F32 R16, R32.reuse, R30, R16 ;  /* 0x0000001e2010723c */ /* 0x040fe20000001810 */
[----:B------:R-:W1:Y:S02]  /*48d0*/  LDSM.16.MT88.4 R28, [R0+0xc800] ;  /* 0x00c80000001c783b */ /* 0x000e640000004200 */
[C---:B--2---:R-:W-:Y:S05]  /*48e0*/  LEA R160, P0, R233.reuse, R154, 0x5 ;  /* 0x0000009ae9a07211 */ /* 0x044fea00078028ff */
[C---:B---3--:R-:W-:Y:S03]  /*48f0*/  HMMA.16816.F32 R20, R32.reuse, R132, R20 ;  /* 0x000000842014723c */ /* 0x048fe60000001814 */
[C---:B------:R-:W-:Y:S05]  /*4900*/  LEA.HI.X.SX32 R161, R233.reuse, R155, 0x5, P0 ;  /* 0x0000009be9a17211 */ /* 0x040fea00000f2eff */
[----:B------:R-:W-:Y:S01]  /*4910*/  HMMA.16816.F32 R24, R32, R134, R24 ;  /* 0x000000862018723c */ /* 0x000fe20000001818 */
[----:B------:R-:W2:Y:S02]  /*4920*/  LDSM.16.MT88.4 R32, [R0+0xe800] ;  /* 0x00e800000020783b */ /* 0x000ea40000004200 */
[C---:B------:R-:W-:Y:S02]  /*4930*/  IMAD.WIDE R234, R233.reuse, -0xc0, R160 ;  /* 0xffffff40e9ea7825 */ /* 0x040fe400078e02a0 */
[----:B------:R-:W-:Y:S03]  /*4940*/  LDSM.16.M88.4 R132, [R162+0x2000] ;  /* 0x00200000a284783b */ /* 0x000fe60000000200 */
[C---:B----4-:R-:W-:Y:S05]  /*4950*/  HMMA.16816.F32 R4, R136.reuse, R140, R4 ;  /* 0x0000008c8804723c */ /* 0x050fea0000001804 */
[C---:B------:R-:W-:Y:S03]  /*4960*/  LEA R152, P0, R233.reuse, R234, 0x5 ;  /* 0x000000eae9987211 */ /* 0x040fe600078028ff */
[C---:B------:R-:W-:Y:S01]  /*4970*/  HMMA.16816.F32 R8, R136.reuse, R142, R8 ;  /* 0x0000008e8808723c */ /* 0x040fe20000001808 */
[----:B------:R-:W3:Y:S02]  /*4980*/  LDSM.16.MT88.4 R140, [R0+0xac00] ;  /* 0x00ac0000008c783b */ /* 0x000ee40000004200 */
[C---:B------:R-:W-:Y:S02]  /*4990*/  LEA.HI.X.SX32 R153, R233.reuse, R235, 0x5, P0 ;  /* 0x000000ebe9997211 */ /* 0x040fe400000f2eff */
[C---:B------:R-:W-:Y:S03]  /*49a0*/  LEA R150, P0, R233.reuse, R152, 0x5 ;  /* 0x00000098e9967211 */ /* 0x040fe600078028ff */
[C---:B-1----:R-:W-:Y:S03]  /*49b0*/  HMMA.16816.F32 R12, R136.reuse, R28, R12 ;  /* 0x0000001c880c723c */ /* 0x042fe6000000180c */
[----:B------:R-:W-:Y:S02]  /*49c0*/  @P3 SHF.R.U32.HI R28, RZ, 0x2, R230 ;  /* 0x00000002ff1c3819 */ /* 0x000fe400000116e6 */
[C---:B------:R-:W-:Y:S02]  /*49d0*/  LEA.HI.X.SX32 R151, R233.reuse, R153, 0x5, P0 ;  /* 0x00000099e9977211 */ /* 0x040fe400000f2eff */
[----:B------:R-:W-:Y:S01]  /*49e0*/  @P3 LOP3.LUT R244, R2, 0x7, R28, 0xf8, !PT ;  /* 0x0000000702f43812 */ /* 0x000fe200078ef81c */
[C---:B------:R-:W-:Y:S01]  /*49f0*/  HMMA.16816.F32 R16, R136.reuse, R30, R16 ;  /* 0x0000001e8810723c */ /* 0x040fe20000001810 */
[----:B------:R-:W1:Y:S02]  /*4a00*/  LDSM.16.MT88.4 R28, [R0+0xcc00] ;  /* 0x00cc0000001c783b */ /* 0x000e640000004200 */
[C---:B------:R-:W-:Y:S04]  /*4a10*/  LEA R148, P0, R233.reuse, R150, 0x5 ;  /* 0x00000096e9947211 */ /* 0x040fe800078028ff */
[C---:B------:R-:W-:Y:S01]  /*4a20*/  LEA.HI.X.SX32 R149, R233.reuse, R151, 0x5, P0 ;  /* 0x00000097e9957211 */ /* 0x040fe200000f2eff */
[C---:B--2---:R-:W-:Y:S03]  /*4a30*/  HMMA.16816.F32 R20, R136.reuse, R32, R20 ;  /* 0x000000208814723c */ /* 0x044fe60000001814 */
[----:B------:R-:W-:Y:S01]  /*4a40*/  @P3 IMAD.WIDE.U32 R32, R244, R245, UR14 ;  /* 0x0000000ef4203e25 */ /* 0x000fe2000f8e00f5 */
[C---:B------:R-:W-:Y:S01]  /*4a50*/  LEA R146, P0, R233.reuse, R148, 0x5 ;  /* 0x00000094e9927211 */ /* 0x040fe200078028ff */
[----:B------:R-:W-:Y:S01]  /*4a60*/  @UP0 UMOV UR14, UR18 ;  /* 0x00000012000e0c82 */ /* 0x000fe20008000000 */
[----:B------:R-:W-:Y:S02]  /*4a70*/  @UP0 UMOV UR15, UR12 ;  /* 0x0000000c000f0c82 */ /* 0x000fe40008000000 */
[----:B------:R-:W-:Y:S01]  /*4a80*/  HMMA.16816.F32 R24, R136, R34, R24 ;  /* 0x000000228818723c */ /* 0x000fe20000001818 */
[----:B------:R-:W2:Y:S02]  /*4a90*/  @P3 LDG.E R174, desc[UR36][R32.64+-0xe0] ;  /* 0xffff202420ae3981 */ /* 0x000ea4000c1e1900 */
[C---:B------:R-:W-:Y:S02]  /*4aa0*/  LEA.HI.X.SX32 R147, R233.reuse, R149, 0x5, P0 ;  /* 0x00000095e9937211 */ /* 0x040fe400000f2eff */
[----:B------:R-:W4:Y:S01]  /*4ab0*/  @P3 LDG.E R175, desc[UR36][R32.64+-0x100] ;  /* 0xffff002420af3981 */ /* 0x000f22000c1e1900 */
[C---:B------:R-:W-:Y:S02]  /*4ac0*/  LEA R144, P0, R233.reuse, R146, 0x5 ;  /* 0x00000092e9907211 */ /* 0x040fe400078028ff */
[C---:B---3--:R-:W-:Y:S01]  /*4ad0*/  HMMA.16816.F32 R4, R132.reuse, R140, R4 ;  /* 0x0000008c8404723c */ /* 0x048fe20000001804 */
[----:B------:R-:W5:Y:S04]  /*4ae0*/  @P3 LDG.E R252, desc[UR36][R32.64+-0x80] ;  /* 0xffff802420fc3981 */ /* 0x000f68000c1e1900 */
[----:B------:R3:W5:Y:S01]  /*4af0*/  @P3 LDG.E R251, desc[UR36][R32.64+-0x60] ;  /* 0xffffa02420fb3981 */ /* 0x000762000c1e1900 */
[C---:B------:R-:W-:Y:S02]  /*4b00*/  LEA.HI.X.SX32 R145, R233.reuse, R147, 0x5, P0 ;  /* 0x00000093e9917211 */ /* 0x040fe400000f2eff */
[C---:B------:R-:W-:Y:S03]  /*4b10*/  HMMA.16816.F32 R8, R132.reuse, R142, R8 ;  /* 0x0000008e8408723c */ /* 0x040fe60000001808 */
[C---:B------:R-:W-:Y:S04]  /*4b20*/  LEA R158, P0, R233.reuse, R144, 0x5 ;  /* 0x00000090e99e7211 */ /* 0x040fe800078028ff */
[C---:B------:R-:W-:Y:S01]  /*4b30*/  LEA.HI.X.SX32 R159, R233.reuse, R145, 0x5, P0 ;  /* 0x00000091e99f7211 */ /* 0x040fe200000f2eff */
[C---:B-1----:R-:W-:Y:S03]  /*4b40*/  HMMA.16816.F32 R12, R132.reuse, R28, R12 ;  /* 0x0000001c840c723c */ /* 0x042fe6000000180c */
[----:B------:R-:W-:Y:S04]  /*4b50*/  REDG.E.ADD.F32.FTZ.RN.STRONG.GPU desc[UR36][R236.64], R4 ;  /* 0x00000004ec0079a6 */ /* 0x000fe8000c12f324 */
[----:B------:R-:W-:Y:S01]  /*4b60*/  REDG.E.ADD.F32.FTZ.RN.STRONG.GPU desc[UR36][R172.64], R5 ;  /* 0x00000005ac0079a6 */ /* 0x000fe2000c12f324 */
[C---:B------:R-:W-:Y:S03]  /*4b70*/  HMMA.16816.F32 R16, R132.reuse, R30, R16 ;  /* 0x0000001e8410723c */ /* 0x040fe60000001810 */
[----:B------:R-:W-:Y:S04]  /*4b80*/  REDG.E.ADD.F32.FTZ.RN.STRONG.GPU desc[UR36][R170.64], R6 ;  /* 0x00000006aa0079a6 */ /* 0x000fe8000c12f324 */
[----:B---3--:R1:W3:Y:S04]  /*4b90*/  LDSM.16.MT88.4 R32, [R0+0xec00] ;  /* 0x00ec00000020783b */ /* 0x0082e80000004200 */
[----:B------:R-:W-:Y:S04]  /*4ba0*/  REDG.E.ADD.F32.FTZ.RN.STRONG.GPU desc[UR36][R168.64], R7 ;  /* 0x00000007a80079a6 */ /* 0x000fe8000c12f324 */
[----:B------:R-:W-:Y:S04]  /*4bb0*/  REDG.E.ADD.F32.FTZ.RN.STRONG.GPU desc[UR36][R166.64], R8 ;  /* 0x00000008a60079a6 */ /* 0x000fe8000c12f324 */
[----:B------:R-:W-:Y:S04]  /*4bc0*/  REDG.E.ADD.F32.FTZ.RN.STRONG.GPU desc[UR36][R156.64], R9 ;  /* 0x000000099c0079a6 */ /* 0x000fe8000c12f324 */
[----:B------:R-:W-:Y:S04]  /*4bd0*/  REDG.E.ADD.F32.FTZ.RN.STRONG.GPU desc[UR36][R154.64], R10 ;  /* 0x0000000a9a0079a6 */ /* 0x000fe8000c12f324 */
[----:B------:R-:W-:Y:S01]  /*4be0*/  REDG.E.ADD.F32.FTZ.RN.STRONG.GPU desc[UR36][R160.64], R11 ;  /* 0x0000000ba00079a6 */ /* 0x000fe2000c12f324 */
[C---:B-1----:R-:W-:Y:S03]  /*4bf0*/  VIADD R0, R224.reuse, 0xffffd000 ;  /* 0xffffd000e0007836 */ /* 0x042fe60000000000 */
[----:B------:R-:W-:Y:S04]  /*4c00*/  REDG.E.ADD.F32.FTZ.RN.STRONG.GPU desc[UR36][R236.64+0x80], R12 ;  /* 0x0000800cec0079a6 */ /* 0x000fe8000c12f324 */
[----:B------:R-:W-:Y:S04]  /*4c10*/  REDG.E.ADD.F32.FTZ.RN.STRONG.GPU desc[UR36][R234.64+0x80], R13 ;  /* 0x0000800dea0079a6 */ /* 0x000fe8000c12f324 */
[----:B------:R-:W-:Y:S04]  /*4c20*/  REDG.E.ADD.F32.FTZ.RN.STRONG.GPU desc[UR36][R152.64+0x80], R14 ;  /* 0x0000800e980079a6 */ /* 0x000fe8000c12f324 */
[----:B------:R-:W-:Y:S01]  /*4c30*/  REDG.E.ADD.F32.FTZ.RN.STRONG.GPU desc[UR36][R150.64+0x80], R15 ;  /* 0x0000800f960079a6 */ /* 0x000fe2000c12f324 */
[C---:B---3--:R-:W-:Y:S03]  /*4c40*/  HMMA.16816.F32 R20, R132.reuse, R32, R20 ;  /* 0x000000208414723c */ /* 0x048fe60000001814 */
[----:B------:R-:W-:Y:S04]  /*4c50*/  REDG.E.ADD.F32.FTZ.RN.STRONG.GPU desc[UR36][R148.64+0x80], R16 ;  /* 0x00008010940079a6 */ /* 0x000fe8000c12f324 */
[----:B------:R-:W-:Y:S01]  /*4c60*/  REDG.E.ADD.F32.FTZ.RN.STRONG.GPU desc[UR36][R146.64+0x80], R17 ;  /* 0x00008011920079a6 */ /* 0x000fe2000c12f324 */
[----:B------:R-:W-:Y:S03]  /*4c70*/  HMMA.16816.F32 R24, R132, R34, R24 ;  /* 0x000000228418723c */ /* 0x000fe60000001818 */
[----:B------:R-:W-:Y:S04]  /*4c80*/  REDG.E.ADD.F32.FTZ.RN.STRONG.GPU desc[UR36][R144.64+0x80], R18 ;  /* 0x00008012900079a6 */ /* 0x000fe8000c12f324 */
[----:B------:R-:W-:Y:S04]  /*4c90*/  REDG.E.ADD.F32.FTZ.RN.STRONG.GPU desc[UR36][R158.64+0x80], R19 ;  /* 0x000080139e0079a6 */ /* 0x000fe8000c12f324 */
[----:B------:R-:W-:Y:S04]  /*4ca0*/  LDSM.16.MT88.4 R8, [R224] ;  /* 0x00000000e008783b */ /* 0x000fe80000004200 */
[----:B------:R-:W-:Y:S04]  /*4cb0*/  REDG.E.ADD.F32.FTZ.RN.STRONG.GPU desc[UR36][R236.64+0x100], R20 ;  /* 0x00010014ec0079a6 */ /* 0x000fe8000c12f324 */
[----:B------:R-:W-:Y:S04]  /*4cc0*/  LDSM.16.MT88.4 R12, [R3+0x11000] ;  /* 0x01100000030c783b */ /* 0x000fe80000004200 */
[----:B------:R-:W-:Y:S04]  /*4cd0*/  LDSM.16.MT88.4 R16, [R224+0x1000] ;  /* 0x00100000e010783b */ /* 0x000fe80000004200 */
[----:B------:R-:W-:Y:S04]  /*4ce0*/  LDSM.16.MT88.4 R32, [R3+0xf800] ;  /* 0x00f800000320783b */ /* 0x000fe80000004200 */
[----:B------:R-:W-:Y:S04]  /*4cf0*/  LDSM.16.MT88.4 R132, [R3+0x11800] ;  /* 0x011800000384783b */ /* 0x000fe80000004200 */
[----:B------:R-:W-:Y:S04]  /*4d00*/  LDSM.16.MT88.4 R144, [R224+0x1c00] ;  /* 0x001c0000e090783b */ /* 0x000fe80000004200 */
[----:B------:R-:W-:Y:S04]  /*4d10*/  LDSM.16.MT88.4 R148, [R224+0x2c00] ;  /* 0x002c0000e094783b */ /* 0x000fe80000004200 */
[----:B--2---:R-:W-:Y:S04]  /*4d20*/  @P3 STL [R1], R174 ;  /* 0x000000ae01003387 */ /* 0x004fe80000100800 */
[----:B----4-:R1:W-:Y:S02]  /*4d30*/  @P3 STL [R1+0x4], R175 ;  /* 0x000004af01003387 */ /* 0x0103e40000100800 */
[C---:B-1----:R-:W-:Y:S03]  /*4d40*/  IMAD.WIDE R174, R233.reuse, -0xc0, R158 ;  /* 0xffffff40e9ae7825 */ /* 0x042fe600078e029e */
[C---:B------:R-:W-:Y:S02]  /*4d50*/  LEA R140, P0, R233.reuse, R174, 0x5 ;  /* 0x000000aee98c7211 */ /* 0x040fe400078028ff */
[----:B------:R-:W-:Y:S02]  /*4d60*/  REDG.E.ADD.F32.FTZ.RN.STRONG.GPU desc[UR36][R174.64+0x100], R21 ;  /* 0x00010015ae0079a6 */ /* 0x000fe4000c12f324 */
[C---:B------:R-:W-:Y:S02]  /*4d70*/  LEA.HI.X.SX32 R141, R233.reuse, R175, 0x5, P0 ;  /* 0x000000afe98d7211 */ /* 0x040fe400000f2eff */
[C---:B------:R-:W-:Y:S03]  /*4d80*/  LEA R138, P0, R233.reuse, R140, 0x5 ;  /* 0x0000008ce98a7211 */ /* 0x040fe600078028ff */
[----:B------:R-:W-:Y:S01]  /*4d90*/  REDG.E.ADD.F32.FTZ.RN.STRONG.GPU desc[UR36][R140.64+0x100], R22 ;  /* 0x000100168c0079a6 */ /* 0x000fe2000c12f324 */
[C---:B------:R-:W-:Y:S02]  /*4da0*/  LEA.HI.X.SX32 R139, R233.reuse, R141, 0x5, P0 ;  /* 0x0000008de98b7211 */ /* 0x040fe400000f2eff */
[C---:B------:R-:W-:Y:S01]  /*4db0*/  LEA R136, P0, R233.reuse, R138, 0x5 ;  /* 0x0000008ae9887211 */ /* 0x040fe200078028ff */
[----:B------:R-:W-:Y:S03]  /*4dc0*/  LDSM.16.MT88.4 R140, [R3+0x12800] ;  /* 0x01280000038c783b */ /* 0x000fe60000004200 */
[C---:B------:R-:W-:Y:S01]  /*4dd0*/  LEA.HI.X.SX32 R137, R233.reuse, R139, 0x5, P0 ;  /* 0x0000008be9897211 */ /* 0x040fe200000f2eff */
[----:B------:R-:W-:Y:S01]  /*4de0*/  REDG.E.ADD.F32.FTZ.RN.STRONG.GPU desc[UR36][R138.64+0x100], R23 ;  /* 0x000100178a0079a6 */ /* 0x000fe2000c12f324 */
        /* <DEDUP_REMOVED lines=9> */
[----:B------:R-:W-:Y:S02]  /*4e80*/  LEA.HI.X.SX32 R5, R233, R29, 0x5, P0 ;  /* 0x0000001de9057211 */ /* 0x000fe400000f2eff */
[----:B------:R-:W-:Y:S01]  /*4e90*/  PLOP3.LUT P0, PT, PT, PT, UP1, 0x80, 0x8 ;  /* 0x000000000008781c */ /* 0x000fe20003f0f018 */
[----:B------:R-:W-:Y:S01]  /*4ea0*/  LDSM.16.MT88.4 R28, [R224+0x2000] ;  /* 0x00200000e01c783b */ /* 0x000fe20000004200 */
[----:B------:R-:W-:Y:S03]  /*4eb0*/  @UP0 UIADD3 UR20, UP1, UPT, UR20, -0x100, URZ ;  /* 0xffffff0014140890 */ /* 0x000fe6000ff3e0ff */
[----:B------:R-:W-:Y:S01]  /*4ec0*/  REDG.E.ADD.F32.FTZ.RN.STRONG.GPU desc[UR36][R4.64+0x100], R27 ;  /* 0x0001001b040079a6 */ /* 0x000fe2000c12f324 */
[----:B------:R-:W-:Y:S02]  /*4ed0*/  @UP0 UIADD3.X UR21, UPT, UPT, UR21, -0x1, URZ, UP1, !UPT ;  /* 0xffffffff15150890 */ /* 0x000fe40008ffe4ff */
[----:B------:R-:W-:Y:S01]  /*4ee0*/  UISETP.GT.AND UP1, UPT, UR48, UR5, UPT ;  /* 0x000000053000728c */ /* 0x000fe2000bf24270 */
[----:B------:R-:W1:Y:S04]  /*4ef0*/  LDSM.16.MT88.4 R4, [R3+0xf000] ;  /* 0x00f000000304783b */ /* 0x000e680000004200 */
[----:B------:R-:W-:Y:S01]  /*4f00*/  LDSM.16.MT88.4 R24, [R3+0x12000] ;  /* 0x012000000318783b */ /* 0x000fe20000004200 */
[----:B------:R-:W-:Y:S03]  /*4f10*/  @P0 VIADD R0, R224, 0x3000 ;  /* 0x00003000e0000836 */ /* 0x000fe60000000000 */
[----:B------:R-:W-:Y:S01]  /*4f20*/  LDSM.16.MT88.4 R136, [R224+0xc00] ;  /* 0x000c0000e088783b */ /* 0x000fe20000004200 */
[-C--:B-1----:R-:W-:Y:S08]  /*4f30*/  HMMA.16816.F32 R84, R4, R8.reuse, R84 ;  /* 0x000000080454723c */ /* 0x082ff00000001854 */
[C---:B------:R-:W-:Y:S08]  /*4f40*/  HMMA.16816.F32 R88, R12.reuse, R8, R88 ;  /* 0x000000080c58723c */ /* 0x040ff00000001858 */
[-C--:B------:R-:W-:Y:S08]  /*4f50*/  HMMA.16816.F32 R92, R12, R10.reuse, R92 ;  /* 0x0000000a0c5c723c */ /* 0x080ff0000000185c */
[C---:B------:R-:W-:Y:S01]  /*4f60*/  HMMA.16816.F32 R96, R4.reuse, R10, R96 ;  /* 0x0000000a0460723c */ /* 0x040fe20000001860 */
[----:B------:R-:W1:Y:S07]  /*4f70*/  LDSM.16.MT88.4 R8, [R224+0x1400] ;  /* 0x00140000e008783b */ /* 0x000e6e0000004200 */
[-C--:B------:R-:W-:Y:S08]  /*4f80*/  HMMA.16816.F32 R100, R4, R16.reuse, R100 ;  /* 0x000000100464723c */ /* 0x080ff00000001864 */
[C---:B------:R-:W-:Y:S08]  /*4f90*/  HMMA.16816.F32 R104, R12.reuse, R16, R104 ;  /* 0x000000100c68723c */ /* 0x040ff00000001868 */
[-C--:B------:R-:W-:Y:S08]  /*4fa0*/  HMMA.16816.F32 R108, R12, R18.reuse, R108 ;  /* 0x000000120c6c723c */ /* 0x080ff0000000186c */
[C---:B------:R-:W-:Y:S01]  /*4fb0*/  HMMA.16816.F32 R112, R4.reuse, R18, R112 ;  /* 0x000000120470723c */ /* 0x040fe20000001870 */
[----:B------:R-:W-:Y:S07]  /*4fc0*/  LDSM.16.MT88.4 R16, [R224+0x800] ;  /* 0x00080000e010783b */ /* 0x000fee0000004200 */
[-C--:B------:R-:W-:Y:S08]  /*4fd0*/  HMMA.16816.F32 R116, R4, R28.reuse, R116 ;  /* 0x0000001c0474723c */ /* 0x080ff00000001874 */
[C---:B------:R-:W-:Y:S08]  /*4fe0*/  HMMA.16816.F32 R120, R12.reuse, R28, R120 ;  /* 0x0000001c0c78723c */ /* 0x040ff00000001878 */
[-C--:B------:R-:W-:Y:S01]  /*4ff0*/  HMMA.16816.F32 R124, R12, R30.reuse, R124 ;  /* 0x0000001e0c7c723c */ /* 0x080fe2000000187c */
[----:B------:R-:W2:Y:S07]  /*5000*/  LDSM.16.MT88.4 R12, [R224+0x2400] ;  /* 0x00240000e00c783b */ /* 0x000eae0000004200 */
[----:B------:R-:W-:Y:S01]  /*5010*/  HMMA.16816.F32 R128, R4, R30, R128 ;  /* 0x0000001e0480723c */ /* 0x000fe20000001880 */
[----:B------:R-:W3:Y:S04]  /*5020*/  LDSM.16.MT88.4 R4, [R3+0x10000] ;  /* 0x010000000304783b */ /* 0x000ee80000004200 */
[----:B------:R-:W4:Y:S03]  /*5030*/  LDSM.16.MT88.4 R28, [R224+0x1800] ;  /* 0x00180000e01c783b */ /* 0x000f260000004200 */
[-C--:B------:R-:W-:Y:S08]  /*5040*/  HMMA.16816.F32 R84, R32, R20.reuse, R84 ;  /* 0x000000142054723c */ /* 0x080ff00000001854 */
[C---:B------:R-:W-:Y:S08]  /*5050*/  HMMA.16816.F32 R88, R132.reuse, R20, R88 ;  /* 0x000000148458723c */ /* 0x040ff00000001858 */
[-C--:B------:R-:W-:Y:S08]  /*5060*/  HMMA.16816.F32 R92, R132, R22.reuse, R92 ;  /* 0x00000016845c723c */ /* 0x080ff0000000185c */
[C---:B------:R-:W-:Y:S01]  /*5070*/  HMMA.16816.F32 R96, R32.reuse, R22, R96 ;  /* 0x000000162060723c */ /* 0x040fe20000001860 */
[----:B------:R2:W4:Y:S07]  /*5080*/  LDSM.16.MT88.4 R20, [R224+0x2800] ;  /* 0x00280000e014783b */ /* 0x00052e0000004200 */
[-C--:B-1----:R-:W-:Y:S08]  /*5090*/  HMMA.16816.F32 R100, R32, R8.reuse, R100 ;  /* 0x000000082064723c */ /* 0x082ff00000001864 */
[C---:B------:R-:W-:Y:S08]  /*50a0*/  HMMA.16816.F32 R104, R132.reuse, R8, R104 ;  /* 0x000000088468723c */ /* 0x040ff00000001868 */
[-C--:B------:R-:W-:Y:S03]  /*50b0*/  HMMA.16816.F32 R108, R132, R10.reuse, R108 ;  /* 0x0000000a846c723c */ /* 0x080fe6000000186c */
[----:B--2---:R-:W-:Y:S05]  /*50c0*/  IMAD.MOV.U32 R224, RZ, RZ, R0 ;  /* 0x000000ffffe07224 */ /* 0x004fea00078e0000 */
[C---:B------:R-:W-:Y:S01]  /*50d0*/  HMMA.16816.F32 R112, R32.reuse, R10, R112 ;  /* 0x0000000a2070723c */ /* 0x040fe20000001870 */
[----:B------:R-:W1:Y:S07]  /*50e0*/  LDSM.16.MT88.4 R8, [R3+0x10800] ;  /* 0x010800000308783b */ /* 0x000e6e0000004200 */
[-C--:B------:R-:W-:Y:S08]  /*50f0*/  HMMA.16816.F32 R116, R32, R12.reuse, R116 ;  /* 0x0000000c2074723c */ /* 0x080ff00000001874 */
[C---:B------:R-:W-:Y:S08]  /*5100*/  HMMA.16816.F32 R120, R132.reuse, R12, R120 ;  /* 0x0000000c8478723c */ /* 0x040ff00000001878 */
[-C--:B------:R-:W-:Y:S08]  /*5110*/  HMMA.16816.F32 R124, R132, R14.reuse, R124 ;  /* 0x0000000e847c723c */ /* 0x080ff0000000187c */
[----:B------:R-:W-:Y:S08]  /*5120*/  HMMA.16816.F32 R128, R32, R14, R128 ;  /* 0x0000000e2080723c */ /* 0x000ff00000001880 */
[-C--:B---3--:R-:W-:Y:S08]  /*5130*/  HMMA.16816.F32 R84, R4, R16.reuse, R84 ;  /* 0x000000100454723c */ /* 0x088ff00000001854 */
[C---:B------:R-:W-:Y:S08]  /*5140*/  HMMA.16816.F32 R88, R24.reuse, R16, R88 ;  /* 0x000000101858723c */ /* 0x040ff00000001858 */
[-C--:B------:R-:W-:Y:S08]  /*5150*/  HMMA.16816.F32 R92, R24, R18.reuse, R92 ;  /* 0x00000012185c723c */ /* 0x080ff0000000185c */
[C---:B------:R-:W-:Y:S08]  /*5160*/  HMMA.16816.F32 R96, R4.reuse, R18, R96 ;  /* 0x000000120460723c */ /* 0x040ff00000001860 */
[-C--:B----4-:R-:W-:Y:S08]  /*5170*/  HMMA.16816.F32 R100, R4, R28.reuse, R100 ;  /* 0x0000001c0464723c */ /* 0x090ff00000001864 */
[C---:B------:R-:W-:Y:S08]  /*5180*/  HMMA.16816.F32 R104, R24.reuse, R28, R104 ;  /* 0x0000001c1868723c */ /* 0x040ff00000001868 */
[-C--:B------:R-:W-:Y:S08]  /*5190*/  HMMA.16816.F32 R108, R24, R30.reuse, R108 ;  /* 0x0000001e186c723c */ /* 0x080ff0000000186c */
[C---:B------:R-:W-:Y:S08]  /*51a0*/  HMMA.16816.F32 R112, R4.reuse, R30, R112 ;  /* 0x0000001e0470723c */ /* 0x040ff00000001870 */
[-C--:B------:R-:W-:Y:S08]  /*51b0*/  HMMA.16816.F32 R116, R4, R20.reuse, R116 ;  /* 0x000000140474723c */ /* 0x080ff00000001874 */
[C---:B------:R-:W-:Y:S08]  /*51c0*/  HMMA.16816.F32 R120, R24.reuse, R20, R120 ;  /* 0x000000141878723c */ /* 0x040ff00000001878 */
[-C--:B------:R-:W-:Y:S08]  /*51d0*/  HMMA.16816.F32 R124, R24, R22.reuse, R124 ;  /* 0x00000016187c723c */ /* 0x080ff0000000187c */
[----:B------:R-:W-:Y:S08]  /*51e0*/  HMMA.16816.F32 R128, R4, R22, R128 ;  /* 0x000000160480723c */ /* 0x000ff00000001880 */
[-C--:B-1----:R-:W-:Y:S08]  /*51f0*/  HMMA.16816.F32 R84, R8, R136.reuse, R84 ;  /* 0x000000880854723c */ /* 0x082ff00000001854 */
        /* <DEDUP_REMOVED lines=13> */
.L_x_63:
[----:B------:R-:W1:Y:S01]  /*52d0*/  LDCU UR5, c[0x0][0x500] ;  /* 0x0000a000ff0577ac */ /* 0x000e620008000800 */
[----:B------:R-:W-:Y:S01]  /*52e0*/  IMAD.SHL.U32 R2, R230, 0x2, RZ ;  /* 0x00000002e6027824 */ /* 0x000fe200078e00ff */
[----:B------:R-:W-:Y:S02]  /*52f0*/  LOP3.LUT R164, R164, 0x600, RZ, 0xc0, !PT ;  /* 0x00000600a4a47812 */ /* 0x000fe400078ec0ff */
[----:B------:R-:W-:Y:S01]  /*5300*/  LOP3.LUT R0, R163, 0xc0, RZ, 0xc0, !PT ;  /* 0x000000c0a3007812 */ /* 0x000fe200078ec0ff */
[----:B------:R-:W2:Y:S01]  /*5310*/  LDCU.64 UR6, c[0x0][0x5a8] ;  /* 0x0000b500ff0677ac */ /* 0x000ea20008000a00 */
[----:B------:R-:W-:Y:S02]  /*5320*/  LOP3.LUT R2, R164, 0x6, R2, 0xf8, !PT ;  /* 0x00000006a4027812 */ /* 0x000fe400078ef802 */
[--C-:B------:R-:W-:Y:S01]  /*5330*/  SHF.R.U32.HI R28, RZ, 0x4, R230.reuse ;  /* 0x00000004ff1c7819 */ /* 0x100fe200000116e6 */
[----:B------:R-:W-:Y:S01]  /*5340*/  UMOV UR33, UR28 ;  /* 0x0000001c00217c82 */ /* 0x000fe20008000000 */
[----:B------:R-:W-:-:S02]  /*5350*/  LOP3.LUT R0, R0, 0x18, R230, 0xf8, !PT ;  /* 0x0000001800007812 */ /* 0x000fc400078ef8e6 */
[----:B------:R-:W-:Y:S02]  /*5360*/  LOP3.LUT R2, R2, 0x20, R163, 0xf8, !PT ;  /* 0x0000002002027812 */ /* 0x000fe400078ef8a3 */
[----:B------:R-:W-:Y:S02]  /*5370*/  LOP3.LUT R0, R0, 0x8, R28, 0x78, !PT ;  /* 0x0000000800007812 */ /* 0x000fe400078e781c */
[----:B------:R-:W-:Y:S02]  /*5380*/  F2FP.F16.F32.PACK_AB R36, R37, R36 ;  /* 0x000000242524723e */ /* 0x000fe400000000ff */
[----:B------:R-:W-:Y:S01]  /*5390*/  LOP3.LUT R0, R2, R0, RZ, 0xfc, !PT ;  /* 0x0000000002007212 */ /* 0x000fe200078efcff */
        /* <DEDUP_REMOVED lines=36> */
[----:B-----5:R-:W-:Y:S01]  /*55e0*/  FMUL.FTZ R12, R109, UR5 ;  /* 0x000000056d0c7c20 */ /* 0x020fe20008410000 */
        /* <DEDUP_REMOVED lines=22> */
[----:B------:R-:W-:Y:S01]  /*5750*/  STS [R0+0x9000], R26 ;  /* 0x0090001a00007388 */ /* 0x000fe20000000800 */
[----:B------:R-:W-:Y:S01]  /*5760*/  F2FP.F16.F32.PACK_AB R13, R13, R114 ;  /* 0x000000720d0d723e */ /* 0x000fe200000000ff */
[----:B------:R-:W-:Y:S01]  /*5770*/  FMUL.FTZ R124, R124, UR5 ;  /* 0x000000057c7c7c20 */ /* 0x000fe20008410000 */
[----:B------:R-:W-:Y:S01]  /*5780*/  FMUL.FTZ R4, R125, UR5 ;  /* 0x000000057d047c20 */ /* 0x000fe20008410000 */
[----:B------:R-:W-:Y:S01]  /*5790*/  STS [R0+0x9200], R25 ;  /* 0x0092001900007388 */ /* 0x000fe20000000800 */
[----:B------:R-:W-:Y:S01]  /*57a0*/  FMUL.FTZ R126, R126, UR5 ;  /* 0x000000057e7e7c20 */ /* 0x000fe20008410000 */
[----:B------:R-:W-:Y:S01]  /*57b0*/  FMUL.FTZ R3, R127, UR5 ;  /* 0x000000057f037c20 */ /* 0x000fe20008410000 */
[----:B------:R-:W-:Y:S01]  /*57c0*/  F2FP.F16.F32.PACK_AB R16, R16, R104 ;  /* 0x000000681010723e */ /* 0x000fe200000000ff */
[----:B------:R-:W-:Y:S01]  /*57d0*/  STS [R2+0x20], R22 ;  /* 0x0000201602007388 */ /* 0x000fe20000000800 */
[----:B------:R-:W-:Y:S01]  /*57e0*/  F2FP.F16.F32.PACK_AB R15, R15, R106 ;  /* 0x0000006a0f0f723e */ /* 0x000fe200000000ff */
[----:B------:R-:W-:Y:S01]  /*57f0*/  USHF.L.U32 UR5, UR39, 0x7, URZ ;  /* 0x0000000727057899 */ /* 0x000fe200080006ff */
[----:B------:R-:W-:Y:S01]  /*5800*/  F2FP.F16.F32.PACK_AB R12, R12, R108 ;  /* 0x0000006c0c0c723e */ /* 0x000fe200000000ff */
[----:B------:R-:W-:Y:S01]  /*5810*/  STS [R2+0x220], R21 ;  /* 0x0002201502007388 */ /* 0x000fe20000000800 */
[----:B------:R-:W-:Y:S01]  /*5820*/  F2FP.F16.F32.PACK_AB R11, R11, R110 ;  /* 0x0000006e0b0b723e */ /* 0x000fe200000000ff */
[----:B------:R-:W-:Y:S01]  /*5830*/  USHF.R.S32.HI UR12, URZ, 0x1f, UR5 ;  /* 0x0000001fff0c7899 */ /* 0x000fe20008011405 */
[----:B------:R-:W-:Y:S01]  /*5840*/  F2FP.F16.F32.PACK_AB R10, R10, R116 ;  /* 0x000000740a0a723e */ /* 0x000fe200000000ff */
[----:B------:R-:W-:Y:S01]  /*5850*/  STS [R0+0xa000], R24 ;  /* 0x00a0001800007388 */ /* 0x000fe20000000800 */
[----:B------:R-:W-:Y:S01]  /*5860*/  F2FP.F16.F32.PACK_AB R9, R9, R118 ;  /* 0x000000760909723e */ /* 0x000fe200000000ff */
[----:B------:R-:W-:Y:S01]  /*5870*/  UIADD3 UR5, UP0, UPT, UR50, UR5, URZ ;  /* 0x0000000532057290 */ /* 0x000fe2000ff1e0ff */
[----:B------:R-:W-:Y:S01]  /*5880*/  F2FP.F16.F32.PACK_AB R6, R6, R128 ;  /* 0x000000800606723e */ /* 0x000fe200000000ff */
[----:B------:R-:W-:Y:S01]  /*5890*/  STS [R0+0xa200], R23 ;  /* 0x00a2001700007388 */ /* 0x000fe20000000800 */
[----:B------:R-:W-:Y:S01]  /*58a0*/  F2FP.F16.F32.PACK_AB R5, R5, R130 ;  /* 0x000000820505723e */ /* 0x000fe200000000ff */
[----:B------:R-:W-:Y:S01]  /*58b0*/  ULEA.HI.X.SX32 UR50, UR50, UR12, 0x1, UP0 ;  /* 0x0000000c32327291 */ /* 0x000fe200080f0eff */
[----:B------:R-:W-:Y:S01]  /*58c0*/  F2FP.F16.F32.PACK_AB R8, R8, R120 ;  /* 0x000000780808723e */ /* 0x000fe200000000ff */
[----:B------:R-:W-:Y:S01]  /*58d0*/  STS [R2+0x1020], R20 ;  /* 0x0010201402007388 */ /* 0x000fe20000000800 */
[----:B------:R-:W-:Y:S01]  /*58e0*/  F2FP.F16.F32.PACK_AB R7, R7, R122 ;  /* 0x0000007a0707723e */ /* 0x000fe200000000ff */
[----:B------:R-:W1:Y:S01]  /*58f0*/  LDCU.64 UR12, c[0x0][0x5b0] ;  /* 0x0000b600ff0c77ac */ /* 0x000e620008000a00 */
[----:B------:R-:W-:Y:S01]  /*5900*/  F2FP.F16.F32.PACK_AB R4, R4, R124 ;  /* 0x0000007c0404723e */ /* 0x000fe200000000ff */
[----:B------:R-:W-:Y:S01]  /*5910*/  STS [R2+0x1220], R19 ;  /* 0x0012201302007388 */ /* 0x000fe20000000800 */
[----:B------:R-:W-:Y:S01]  /*5920*/  F2FP.F16.F32.PACK_AB R3, R3, R126 ;  /* 0x0000007e0303723e */ /* 0x000fe200000000ff */
[----:B--2---:R-:W-:Y:S01]  /*5930*/  UIMAD UR7, UR33, UR7, URZ ;  /* 0x00000007210772a4 */ /* 0x004fe2000f8e02ff */
[----:B------:R-:W-:Y:S01]  /*5940*/  F2FP.F16.F32.PACK_AB R38, R39, R38 ;  /* 0x000000262726723e */ /* 0x000fe200000000ff */
[----:B------:R-:W-:Y:S01]  /*5950*/  STS [R0+0xb000], R18 ;  /* 0x00b0001200007388 */ /* 0x000fe20000000800 */
[----:B------:R-:W-:-:S02]  /*5960*/  F2FP.F16.F32.PACK_AB R27, R49, R48 ;  /* 0x00000030311b723e */ /* 0x000fc400000000ff */
[----:B------:R-:W-:Y:S01]  /*5970*/  F2FP.F16.F32.PACK_AB R50, R51, R50 ;  /* 0x000000323332723e */ /* 0x000fe200000000ff */
[----:B------:R-:W-:Y:S01]  /*5980*/  STS [R0+0xb200], R17 ;  /* 0x00b2001100007388 */ /* 0x000fe20000000800 */
[----:B------:R-:W-:Y:S01]  /*5990*/  F2FP.F16.F32.PACK_AB R40, R41, R40 ;  /* 0x000000282928723e */ /* 0x000fe200000000ff */
[----:B------:R-:W2:Y:S01]  /*59a0*/  LDC.64 R48, c[0x0][0x5c0] ;  /* 0x00017000ff307b82 */ /* 0x000ea20000000a00 */
[----:B------:R-:W-:Y:S01]  /*59b0*/  F2FP.F16.F32.PACK_AB R42, R43, R42 ;  /* 0x0000002a2b2a723e */ /* 0x000fe200000000ff */
[----:B------:R-:W-:Y:S01]  /*59c0*/  STS [R2+0x2020], R14 ;  /* 0x0020200e02007388 */ /* 0x000fe20000000800 */
[----:B------:R-:W-:Y:S02]  /*59d0*/  F2FP.F16.F32.PACK_AB R44, R45, R44 ;  /* 0x0000002c2d2c723e */ /* 0x000fe400000000ff */
[----:B------:R-:W-:Y:S01]  /*59e0*/  F2FP.F16.F32.PACK_AB R46, R47, R46 ;  /* 0x0000002e2f2e723e */ /* 0x000fe200000000ff */
[----:B------:R-:W-:Y:S01]  /*59f0*/  STS [R2+0x2220], R13 ;  /* 0x0022200d02007388 */ /* 0x000fe20000000800 */
[----:B------:R-:W-:Y:S01]  /*5a00*/  F2FP.F16.F32.PACK_AB R52, R53, R52 ;  /* 0x000000343534723e */ /* 0x000fe200000000ff */
[----:B-1----:R-:W-:Y:S01]  /*5a10*/  UIMAD UR13, UR33, UR13, URZ ;  /* 0x0000000d210d72a4 */ /* 0x002fe2000f8e02ff */
[----:B------:R-:W-:Y:S01]  /*5a20*/  F2FP.F16.F32.PACK_AB R54, R55, R54 ;  /* 0x000000363736723e */ /* 0x000fe200000000ff */
[----:B------:R-:W-:Y:S01]  /*5a30*/  STS [R0+0xc000], R16 ;  /* 0x00c0001000007388 */ /* 0x000fe20000000800 */
[----:B------:R-:W-:-:S02]  /*5a40*/  F2FP.F16.F32.PACK_AB R64, R65, R64 ;  /* 0x000000404140723e */ /* 0x000fc400000000ff */
[----:B------:R-:W-:Y:S01]  /*5a50*/  F2FP.F16.F32.PACK_AB R66, R67, R66 ;  /* 0x000000424342723e */ /* 0x000fe200000000ff */
[----:B------:R-:W-:Y:S01]  /*5a60*/  STS [R0+0xc200], R15 ;  /* 0x00c2000f00007388 */ /* 0x000fe20000000800 */
[----:B------:R-:W-:Y:S02]  /*5a70*/  F2FP.F16.F32.PACK_AB R56, R57, R56 ;  /* 0x000000383938723e */ /* 0x000fe400000000ff */
[----:B------:R-:W-:Y:S01]  /*5a80*/  F2FP.F16.F32.PACK_AB R58, R59, R58 ;  /* 0x0000003a3b3a723e */ /* 0x000fe200000000ff */
[----:B------:R-:W-:Y:S01]  /*5a90*/  STS [R2+0x3020], R12 ;  /* 0x0030200c02007388 */ /* 0x000fe20000000800 */
[----:B------:R-:W-:Y:S02]  /*5aa0*/  F2FP.F16.F32.PACK_AB R60, R61, R60 ;  /* 0x0000003c3d3c723e */ /* 0x000fe400000000ff */
[----:B------:R-:W-:Y:S01]  /*5ab0*/  F2FP.F16.F32.PACK_AB R62, R63, R62 ;  /* 0x0000003e3f3e723e */ /* 0x000fe200000000ff */
[----:B------:R-:W-:Y:S01]  /*5ac0*/  STS [R2+0x3220], R11 ;  /* 0x0032200b02007388 */ /* 0x000fe20000000800 */
[----:B------:R-:W-:-:S02]  /*5ad0*/  F2FP.F16.F32.PACK_AB R68, R69, R68 ;  /* 0x000000444544723e */ /* 0x000fc400000000ff */
[----:B------:R-:W-:Y:S01]  /*5ae0*/  F2FP.F16.F32.PACK_AB R70, R71, R70 ;  /* 0x000000464746723e */ /* 0x000fe200000000ff */
[----:B------:R1:W-:Y:S01]  /*5af0*/  STS [R0+0xd000], R10 ;  /* 0x00d0000a00007388 */ /* 0x0003e20000000800 */
        /* <DEDUP_REMOVED lines=8> */
[----:B------:R3:W-:Y:S04]  /*5b80*/  STS [R2+0x4220], R5 ;  /* 0x0042200502007388 */ /* 0x0007e80000000800 */
[----:B------:R-:W-:Y:S04]  /*5b90*/  STS [R0+0xe000], R8 ;  /* 0x00e0000800007388 */ /* 0x000fe80000000800 */
[----:B------:R-:W-:Y:S04]  /*5ba0*/  STS [R0+0xe200], R7 ;  /* 0x00e2000700007388 */ /* 0x000fe80000000800 */
[----:B------:R4:W-:Y:S01]  /*5bb0*/  STS [R2+0x5020], R4 ;  /* 0x0050200402007388 */ /* 0x0009e20000000800 */
[----:B-1----:R-:W1:Y:S03]  /*5bc0*/  LDC.64 R10, c[0x0][0x5d8] ;  /* 0x00017600ff0a7b82 */ /* 0x002e660000000a00 */
[----:B------:R2:W-:Y:S04]  /*5bd0*/  STS [R2+0x5220], R3 ;  /* 0x0052200302007388 */ /* 0x0005e80000000800 */
[----:B------:R-:W-:Y:S04]  /*5be0*/  STS [R0+0xf000], R36 ;  /* 0x00f0002400007388 */ /* 0x000fe80000000800 */
[----:B------:R-:W-:Y:S01]  /*5bf0*/  STS [R0+0xf200], R38 ;  /* 0x00f2002600007388 */ /* 0x000fe20000000800 */
[----:B---3--:R-:W-:-:S03]  /*5c00*/  IMAD.MOV.U32 R5, RZ, RZ, RZ ;  /* 0x000000ffff057224 */ /* 0x008fc600078e00ff */
[----:B------:R-:W-:Y:S04]  /*5c10*/  STS [R2+0x6020], R27 ;  /* 0x0060201b02007388 */ /* 0x000fe80000000800 */
[----:B------:R3:W-:Y:S04]  /*5c20*/  STS [R2+0x6220], R50 ;  /* 0x0062203202007388 */ /* 0x0007e80000000800 */
[----:B------:R-:W-:Y:S01]  /*5c30*/  STS [R0+0x10000], R40 ;  /* 0x0100002800007388 */ /* 0x000fe20000000800 */
[----:B----4-:R-:W-:-:S03]  /*5c40*/  LOP3.LUT R4, R163, 0x18, RZ, 0xc0, !PT ;  /* 0x00000018a3047812 */ /* 0x010fc600078ec0ff */
[----:B------:R-:W-:Y:S01]  /*5c50*/  STS [R0+0x10200], R42 ;  /* 0x0102002a00007388 */ /* 0x000fe20000000800 */
[----:B--2---:R-:W-:Y:S01]  /*5c60*/  LOP3.LUT R3, R163, 0xd8, RZ, 0xc0, !PT ;  /* 0x000000d8a3037812 */ /* 0x004fe200078ec0ff */
[C---:B------:R-:W-:Y:S02]  /*5c70*/  IMAD.WIDE.U32 R6, R48.reuse, UR5, R4 ;  /* 0x0000000530067c25 */ /* 0x040fe4000f8e0004 */
[----:B------:R-:W-:Y:S01]  /*5c80*/  STS [R2+0x7020], R44 ;  /* 0x0070202c02007388 */ /* 0x000fe20000000800 */
[--C-:B------:R-:W-:Y:S02]  /*5c90*/  LOP3.LUT R3, R3, 0x18, R230.reuse, 0x78, !PT ;  /* 0x0000001803037812 */ /* 0x100fe400078e78e6 */
[----:B------:R-:W-:Y:S01]  /*5ca0*/  SHF.R.U32.HI R230, RZ, 0x2, R230 ;  /* 0x00000002ffe67819 */ /* 0x000fe200000116e6 */
[----:B------:R-:W-:Y:S01]  /*5cb0*/  STS [R2+0x7220], R46 ;  /* 0x0072202e02007388 */ /* 0x000fe20000000800 */
[----:B------:R-:W-:Y:S01]  /*5cc0*/  LOP3.LUT R12, R3, 0x1f20, R163, 0xf8, !PT ;  /* 0x00001f20030c7812 */ /* 0x000fe200078ef8a3 */
[----:B------:R-:W-:-:S02]  /*5cd0*/  IMAD R3, R48, UR50, RZ ;  /* 0x0000003230037c24 */ /* 0x000fc4000f8e02ff */
[----:B------:R-:W-:Y:S02]  /*5ce0*/  STS [R0+0x11000], R52 ;  /* 0x0110003400007388 */ /* 0x000fe40000000800 */
[----:B------:R-:W-:Y:S02]  /*5cf0*/  IMAD R3, R49, UR5, R3 ;  /* 0x0000000531037c24 */ /* 0x000fe4000f8e0203 */
[----:B------:R-:W-:Y:S01]  /*5d00*/  STS [R0+0x11200], R54 ;  /* 0x0112003600007388 */ /* 0x000fe20000000800 */
[----:B---3--:R-:W2:Y:S01]  /*5d10*/  LDC.64 R50, c[0x0][0x5c8] ;  /* 0x00017200ff327b82 */ /* 0x008ea20000000a00 */
[----:B------:R-:W-:Y:S02]  /*5d20*/  IMAD.IADD R7, R7, 0x1, R3 ;  /* 0x0000000107077824 */ /* 0x000fe400078e0203 */
[----:B------:R3:W-:Y:S01]  /*5d30*/  STS [R2+0x8020], R64 ;  /* 0x0080204002007388 */ /* 0x0007e20000000800 */
[----:B------:R-:W-:-:S03]  /*5d40*/  IMAD.U32 R3, RZ, RZ, UR6 ;  /* 0x00000006ff037e24 */ /* 0x000fc6000f8e00ff */
[----:B------:R-:W-:Y:S01]  /*5d50*/  STS [R2+0x8220], R66 ;  /* 0x0082204202007388 */ /* 0x000fe20000000800 */
[----:B------:R-:W-:-:S03]  /*5d60*/  IMAD.WIDE.U32 R6, R3, UR33, R6 ;  /* 0x0000002103067c25 */ /* 0x000fc6000f8e0006 */
[----:B------:R-:W-:Y:S04]  /*5d70*/  STS [R0+0x12000], R56 ;  /* 0x0120003800007388 */ /* 0x000fe80000000800 */
[----:B------:R-:W-:Y:S04]  /*5d80*/  STS [R0+0x12200], R58 ;  /* 0x0122003a00007388 */ /* 0x000fe80000000800 */
[----:B------:R-:W-:Y:S04]  /*5d90*/  STS [R2+0x9020], R60 ;  /* 0x0090203c02007388 */ /* 0x000fe80000000800 */
[----:B------:R-:W-:Y:S01]  /*5da0*/  STS [R2+0x9220], R62 ;  /* 0x0092203e02007388 */ /* 0x000fe20000000800 */
[----:B--2---:R-:W-:-:S02]  /*5db0*/  IMAD R3, R50, UR50, RZ ;  /* 0x0000003232037c24 */ /* 0x004fc4000f8e02ff */
[----:B------:R-:W-:Y:S01]  /*5dc0*/  IMAD.WIDE.U32 R8, R50, UR5, R4 ;  /* 0x0000000532087c25 */ /* 0x000fe2000f8e0004 */
[----:B------:R-:W-:Y:S01]  /*5dd0*/  STS [R0+0x13000], R68 ;  /* 0x0130004400007388 */ /* 0x000fe20000000800 */
[----:B---3--:R-:W2:Y:S02]  /*5de0*/  LDC.64 R64, c[0x0][0x5e0] ;  /* 0x00017800ff407b82 */ /* 0x008ea40000000a00 */
[----:B------:R-:W-:Y:S01]  /*5df0*/  IMAD R3, R51, UR5, R3 ;  /* 0x0000000533037c24 */ /* 0x000fe2000f8e0203 */
[----:B------:R-:W-:Y:S01]  /*5e00*/  STS [R0+0x13200], R70 ;  /* 0x0132004600007388 */ /* 0x000fe20000000800 */
[----:B------:R-:W-:Y:S02]  /*5e10*/  VIADD R5, R7, UR7 ;  /* 0x0000000707057c36 */ /* 0x000fe40008000000 */
[----:B------:R-:W-:Y:S01]  /*5e20*/  IMAD.MOV.U32 R4, RZ, RZ, R6 ;  /* 0x000000ffff047224 */ /* 0x000fe200078e0006 */
[----:B------:R-:W-:Y:S01]  /*5e30*/  STS [R2+0xa020], R80 ;  /* 0x00a0205002007388 */ /* 0x000fe20000000800 */
[----:B------:R-:W-:Y:S01]  /*5e40*/  IADD3 R3, PT, PT, R9, R3, RZ ;  /* 0x0000000309037210 */ /* 0x000fe20007ffe0ff */
[----:B------:R-:W-:-:S02]  /*5e50*/  IMAD.U32 R6, RZ, RZ, UR12 ;  /* 0x0000000cff067e24 */ /* 0x000fc4000f8e00ff */
[----:B------:R-:W-:Y:S01]  /*5e60*/  STS [R2+0xa220], R82 ;  /* 0x00a2205202007388 */ /* 0x000fe20000000800 */
[----:B-1----:R-:W-:-:S03]  /*5e70*/  IMAD.WIDE.U32 R4, R10, UR31, R4 ;  /* 0x0000001f0a047c25 */ /* 0x002fc6000f8e0004 */
[----:B------:R-:W-:Y:S01]  /*5e80*/  STS [R0+0x14000], R72 ;  /* 0x0140004800007388 */ /* 0x000fe20000000800 */
[----:B------:R-:W-:-:S03]  /*5e90*/  IMAD R7, R11, UR31, R5 ;  /* 0x0000001f0b077c24 */ /* 0x000fc6000f8e0205 */
[----:B------:R1:W-:Y:S04]  /*5ea0*/  STS [R0+0x14200], R74 ;  /* 0x0142004a00007388 */ /* 0x0003e80000000800 */
[----:B------:R-:W-:Y:S04]  /*5eb0*/  STS [R2+0xb020], R76 ;  /* 0x00b0204c02007388 */ /* 0x000fe80000000800 */
[----:B------:R3:W-:Y:S01]  /*5ec0*/  STS [R2+0xb220], R78 ;  /* 0x00b2204e02007388 */ /* 0x0007e20000000800 */
[----:B-1----:R-:W-:Y:S01]  /*5ed0*/  LEA R0, R12, UR4, 0x1 ;  /* 0x000000040c007c11 */ /* 0x002fe2000f8e08ff */
[----:B------:R-:W-:Y:S06]  /*5ee0*/  BAR.SYNC.DEFER_BLOCKING 0x0 ;  /* 0x0000000000007b1d */ /* 0x000fec0000010000 */
[----:B------:R-:W1:Y:S01]  /*5ef0*/  LDCU.128 UR4, c[0x0][0x560] ;  /* 0x0000ac00ff0477ac */ /* 0x000e620008000c00 */
[----:B---3--:R-:W-:-:S04]  /*5f00*/  IMAD.MOV.U32 R2, RZ, RZ, R8 ;  /* 0x000000ffff027224 */ /* 0x008fc800078e0008 */
[----:B------:R-:W-:Y:S01]  /*5f10*/  IMAD.WIDE.U32 R2, R6, UR33, R2 ;  /* 0x0000002106027c25 */ /* 0x000fe2000f8e0002 */
[----:B------:R-:W-:-:S03]  /*5f20*/  MOV R6, R4 ;  /* 0x0000000400067202 */ /* 0x000fc60000000f00 */
[----:B------:R-:W-:Y:S02]  /*5f30*/  VIADD R3, R3, UR13 ;  /* 0x0000000d03037c36 */ /* 0x000fe40008000000 */
[----:B------:R-:W-:-:S04]  /*5f40*/  IMAD.WIDE.U32 R6, R230, R48, R6 ;  /* 0x00000030e6067225 */ /* 0x000fc800078e0006 */
[----:B--2---:R-:W-:Y:S01]  /*5f50*/  IMAD.WIDE.U32 R4, R64, UR31, R2 ;  /* 0x0000001f40047c25 */ /* 0x004fe2000f8e0002 */
[----:B------:R-:W2:Y:S01]  /*5f60*/  LDS.128 R60, [R0+0x9000] ;  /* 0x00900000003c7984 */ /* 0x000ea20000000c00 */
[----:B-1----:R-:W-:Y:S02]  /*5f70*/  LEA R2, P0, R6, UR4, 0x1 ;  /* 0x0000000406027c11 */ /* 0x002fe4000f8008ff */
[----:B------:R-:W-:Y:S01]  /*5f80*/  IMAD R5, R65, UR31, R5 ;  /* 0x0000001f41057c24 */ /* 0x000fe2000f8e0205 */
[----:B------:R-:W1:Y:S01]  /*5f90*/  LDS.128 R56, [R0+0xb000] ;  /* 0x00b0000000387984 */ /* 0x000e620000000c00 */
[----:B------:R-:W-:-:S03]  /*5fa0*/  IMAD.WIDE.U32 R8, R230, R50, R4 ;  /* 0x00000032e6087225 */ /* 0x000fc600078e0004 */
[----:B------:R-:W3:Y:S04]  /*5fb0*/  LDS.128 R52, [R0+0xd000] ;  /* 0x00d0000000347984 */ /* 0x000ee80000000c00 */
[----:B------:R-:W4:Y:S04]  /*5fc0*/  LDS.128 R44, [R0+0xa000] ;  /* 0x00a00000002c7984 */ /* 0x000f280000000c00 */
[----:B------:R-:W4:Y:S04]  /*5fd0*/  LDS.128 R40, [R0+0xc000] ;  /* 0x00c0000000287984 */ /* 0x000f280000000c00 */
[----:B------:R-:W4:Y:S04]  /*5fe0*/  LDS.128 R36, [R0+0xe000] ;  /* 0x00e0000000247984 */ /* 0x000f280000000c00 */
[----:B------:R-:W4:Y:S04]  /*5ff0*/  LDS.128 R32, [R0+0xf000] ;  /* 0x00f0000000207984 */ /* 0x000f280000000c00 */
[----:B------:R-:W4:Y:S04]  /*6000*/  LDS.128 R28, [R0+0x11000] ;  /* 0x01100000001c7984 */ /* 0x000f280000000c00 */
[----:B------:R-:W4:Y:S04]  /*6010*/  LDS.128 R24, [R0+0x13000] ;  /* 0x0130000000187984 */ /* 0x000f280000000c00 */
[----:B------:R-:W4:Y:S04]  /*6020*/  LDS.128 R20, [R0+0x10000] ;  /* 0x0100000000147984 */ /* 0x000f280000000c00 */
[----:B------:R-:W4:Y:S04]  /*6030*/  LDS.128 R16, [R0+0x12000] ;  /* 0x0120000000107984 */ /* 0x000f280000000c00 */
[----:B------:R2:W4:Y:S02]  /*6040*/  LDS.128 R12, [R0+0x14000] ;  /* 0x01400000000c7984 */ /* 0x0005240000000c00 */
[----:B--2---:R-:W-:-:S05]  /*6050*/  IMAD R0, R230, R49, R7 ;  /* 0x00000031e6007224 */ /* 0x004fca00078e0207 */
[----:B------:R-:W-:Y:S01]  /*6060*/  LEA.HI.X R3, R6, UR5, R0, 0x1, P0 ;  /* 0x0000000506037c11 */ /* 0x000fe200080f0c00 */
[----:B------:R-:W-:Y:S01]  /*6070*/  IMAD R0, R230, R51, R9 ;  /* 0x00000033e6007224 */ /* 0x000fe200078e0209 */
[----:B------:R-:W-:-:S03]  /*6080*/  LEA R6, P0, R48, R2, 0x7 ;  /* 0x0000000230067211 */ /* 0x000fc600078038ff */
[----:B------:R-:W-:Y:S01]  /*6090*/  STG.E.128 desc[UR36][R2.64], R60 ;  /* 0x0000003c02007986 */ /* 0x000fe2000c101d24 */
[----:B------:R-:W-:Y:S02]  /*60a0*/  LEA.HI.X R7, R48, R3, R49, 0x7, P0 ;  /* 0x0000000330077211 */ /* 0x000fe400000f3c31 */
[C---:B------:R-:W-:Y:S01]  /*60b0*/  LEA R4, P0, R8.reuse, UR6, 0x1 ;  /* 0x0000000608047c11 */ /* 0x040fe2000f8008ff */
[----:B-1----:R-:W-:Y:S03]  /*60c0*/  STG.E.128 desc[UR36][R2.64+0x40], R56 ;  /* 0x0000403802007986 */ /* 0x002fe6000c101d24 */
[----:B------:R-:W-:Y:S01]  /*60d0*/  LEA.HI.X R5, R8, UR7, R0, 0x1, P0 ;  /* 0x0000000708057c11 */ /* 0x000fe200080f0c00 */
[----:B---3--:R1:W-:Y:S04]  /*60e0*/  STG.E.128 desc[UR36][R2.64+0x80], R52 ;  /* 0x0000803402007986 */ /* 0x0083e8000c101d24 */
[----:B----4-:R2:W-:Y:S04]  /*60f0*/  STG.E.128 desc[UR36][R6.64], R44 ;  /* 0x0000002c06007986 */ /* 0x0105e8000c101d24 */
[----:B------:R2:W-:Y:S04]  /*6100*/  STG.E.128 desc[UR36][R6.64+0x40], R40 ;  /* 0x0000402806007986 */ /* 0x0005e8000c101d24 */
[----:B------:R2:W-:Y:S04]  /*6110*/  STG.E.128 desc[UR36][R6.64+0x80], R36 ;  /* 0x0000802406007986 */ /* 0x0005e8000c101d24 */
[----:B------:R2:W-:Y:S04]  /*6120*/  STG.E.128 desc[UR36][R4.64], R32 ;  /* 0x0000002004007986 */ /* 0x0005e8000c101d24 */
[----:B------:R2:W-:Y:S04]  /*6130*/  STG.E.128 desc[UR36][R4.64+0x40], R28 ;  /* 0x0000401c04007986 */ /* 0x0005e8000c101d24 */
[----:B------:R2:W-:Y:S01]  /*6140*/  STG.E.128 desc[UR36][R4.64+0x80], R24 ;  /* 0x0000801804007986 */ /* 0x0005e2000c101d24 */
[----:B-1----:R-:W-:-:S04]  /*6150*/  LEA R2, P0, R50, R4, 0x7 ;  /* 0x0000000432027211 */ /* 0x002fc800078038ff */
[----:B------:R-:W-:-:S05]  /*6160*/  LEA.HI.X R3, R50, R5, R51, 0x7, P0 ;  /* 0x0000000532037211 */ /* 0x000fca00000f3c33 */
[----:B------:R2:W-:Y:S04]  /*6170*/  STG.E.128 desc[UR36][R2.64], R20 ;  /* 0x0000001402007986 */ /* 0x0005e8000c101d24 */
[----:B------:R2:W-:Y:S04]  /*6180*/  STG.E.128 desc[UR36][R2.64+0x40], R16 ;  /* 0x0000401002007986 */ /* 0x0005e8000c101d24 */
[----:B------:R2:W-:Y:S02]  /*6190*/  STG.E.128 desc[UR36][R2.64+0x80], R12 ;  /* 0x0000800c02007986 */ /* 0x0005e4000c101d24 */
.L_x_60:
[----:B------:R-:W3:Y:S01]  /*61a0*/  LDCU UR5, c[0x0][0x438] ;  /* 0x00008700ff0577ac */ /* 0x000ee20008000800 */
[----:B------:R-:W4:Y:S01]  /*61b0*/  LDCU UR6, c[0x0][0x370] ;  /* 0x00006e00ff0677ac */ /* 0x000f220008000800 */
[----:B---3--:R-:W-:-:S04]  /*61c0*/  UIADD3 UR5, UPT, UPT, UR5, 0x7f, URZ ;  /* 0x0000007f05057890 */ /* 0x008fc8000fffe0ff */
[----:B------:R-:W-:Y:S02]  /*61d0*/  USHF.R.S32.HI UR4, URZ, 0x1f, UR5 ;  /* 0x0000001fff047899 */ /* 0x000fe40008011405 */
[----:B----4-:R-:W-:Y:S02]  /*61e0*/  UIADD3 UR39, UPT, UPT, UR6, UR39, URZ ;  /* 0x0000002706277290 */ /* 0x010fe4000fffe0ff */
[----:B------:R-:W-:-:S04]  /*61f0*/  ULEA.HI UR4, UR4, UR5, URZ, 0x7 ;  /* 0x0000000504047291 */ /* 0x000fc8000f8f38ff */
[----:B------:R-:W-:-:S04]  /*6200*/  USHF.R.S32.HI UR4, URZ, 0x7, UR4 ;  /* 0x00000007ff047899 */ /* 0x000fc80008011404 */
[----:B------:R-:W-:-:S09]  /*6210*/  UISETP.GE.AND UP0, UPT, UR39, UR4, UPT ;  /* 0x000000042700728c */ /* 0x000fd2000bf06270 */
[----:B------:R-:W-:Y:S05]  /*6220*/  BRA.U !UP0, `(.L_x_67) ;  /* 0xffffffa108007547 */ /* 0x000fea000b83ffff */
[----:B-1----:R-:W-:Y:S05]  /*6230*/  EXIT ;  /* 0x000000000000794d */ /* 0x002fea0003800000 */
.L_x_68:
        /* <DEDUP_REMOVED lines=12> */
.L_x_876:


//--------------------- .text._ZN5flash44flash_bwd_dq_dk_dv_loop_seqk_parallel_kernelI23Flash_bwd_kernel_traitsILi96ELi64ELi128ELi8ELi2ELi4ELi4ELb1ELb0EN7cutlass6half_tE19Flash_kernel_traitsILi96ELi64ELi128ELi8ES3_EELb0ELb1ELb0ELb0ELb0ELb1ELb0EEEvNS_16Flash_bwd_paramsE --------------------------
	.section	.text._ZN5flash44flash_bwd_dq_dk_dv_loop_seqk_parallel_kernelI23Flash_bwd_kernel_traitsILi96ELi64ELi128ELi8ELi2ELi4ELi4ELb1ELb0EN7cutlass6half_tE19Flash_kernel_traitsILi96ELi64ELi128ELi8ES3_EELb0ELb1ELb0ELb0ELb0ELb1ELb0EEEvNS_16Flash_bwd_paramsE,"ax",@progbits
	.align	128
        .global         _ZN5flash44flash_bwd_dq_dk_dv_loop_seqk_parallel_kernelI23Flash_bwd_kernel_traitsILi96ELi64ELi128ELi8ELi2ELi4ELi4ELb1ELb0EN7cutlass6half_tE19Flash_kernel_traitsILi96ELi64ELi128ELi8ES3_EELb0ELb1ELb0ELb0ELb0ELb1ELb0EEEvNS_16Flash_bwd_paramsE
        .type           _ZN5flash44flash_bwd_dq_dk_dv_loop_seqk_parallel_kernelI23Flash_bwd_kernel_traitsILi96ELi64ELi128ELi8ELi2ELi4ELi4ELb1ELb0EN7cutlass6half_tE19Flash_kernel_traitsILi96ELi64ELi128ELi8ES3_EELb0ELb1ELb0ELb0ELb0ELb1ELb0EEEvNS_16Flash_bwd_paramsE,@function
        .size           _ZN5flash44flash_bwd_dq_dk_dv_loop_seqk_parallel_kernelI23Flash_bwd_kernel_traitsILi96ELi64ELi128ELi8ELi2ELi4ELi4ELb1ELb0EN7cutlass6half_tE19Flash_kernel_traitsILi96ELi64ELi128ELi8ES3_EELb0ELb1ELb0ELb0ELb0ELb1ELb0EEEvNS_16Flash_bwd_paramsE,(.L_x_877 - _ZN5flash44flash_bwd_dq_dk_dv_loop_seqk_parallel_kernelI23Flash_bwd_kernel_traitsILi96ELi64ELi128ELi8ELi2ELi4ELi4ELb1ELb0EN7cutlass6half_tE19Flash_kernel_traitsILi96ELi64ELi128ELi8ES3_EELb0ELb1ELb0ELb0ELb0ELb1ELb0EEEvNS_16Flash_bwd_paramsE)
        .other          _ZN5flash44flash_bwd_dq_dk_dv_loop_seqk_parallel_kernelI23Flash_bwd_kernel_traitsILi96ELi64ELi128ELi8ELi2ELi4ELi4ELb1ELb0EN7cutlass6half_tE19Flash_kernel_traitsILi96ELi64ELi128ELi8ES3_EELb0ELb1ELb0ELb0ELb0ELb1ELb0EEEvNS_16Flash_bwd_paramsE,@"STO_CUDA_ENTRY STV_DEFAULT"
_ZN5flash44flash_bwd_dq_dk_dv_loop_seqk_parallel_kernelI23Flash_bwd_kernel_traitsILi96ELi64ELi128ELi8ELi2ELi4ELi4ELb1ELb0EN7cutlass6half_tE19Flash_kernel_traitsILi96ELi64ELi128ELi8ES3_EELb0ELb1ELb0ELb0ELb0ELb1ELb0EEEvNS_16Flash_bwd_paramsE:
.text._ZN5flash44flash_bwd_dq_dk_dv_loop_seqk_parallel_kernelI23Flash_bwd_kernel_traitsILi96ELi64ELi128ELi8ELi2ELi4ELi4ELb1ELb0EN7cutlass6half_tE19Flash_kernel_traitsILi96ELi64ELi128ELi8ES3_EELb0ELb1ELb0ELb0ELb0ELb1ELb0EEEvNS_16Flash_bwd_paramsE:
        /* <DEDUP_REMOVED lines=19> */
[----:B------:R-:W-:Y:S01]  /*0130*/  S2UR UR25, SR_CTAID.Z ;  /* 0x00000000001979c3 */ /* 0x000fe20000002700 */
[----:B-1----:R-:W-:-:S02]  /*0140*/  ULEA UR9, UP0, UR42, UR10, 0x2 ;  /* 0x0000000a2a097291 */ /* 0x002fc4000f8010ff */
[----:B--2---:R-:W-:Y:S02]  /*0150*/  UISETP.NE.U32.AND UP1, UPT, UR6, URZ, UPT ;  /* 0x000000ff0600728c */ /* 0x004fe4000bf25070 */
[----:B------:R-:W-:Y:S02]  /*0160*/  ULEA.HI.X UR8, UR42, UR11, URZ, 0x2, UP0 ;  /* 0x0000000b2a087291 */ /* 0x000fe400080f14ff */
[----:B------:R-:W-:Y:S01]  /*0170*/  UISETP.NE.U32.AND UP0, UPT, UR6, URZ, UPT ;  /* 0x000000ff0600728c */ /* 0x000fe2000bf05070 */
[----:B------:R-:W-:Y:S01]  /*0180*/  MOV R2, UR9 ;  /* 0x0000000900027c02 */ /* 0x000fe20008000f00 */
[----:B---3--:R-:W-:Y:S01]  /*0190*/  UISETP.EQ.U32.AND UP2, UPT, UR4, URZ, UPT ;  /* 0x000000ff0400728c */ /* 0x008fe2000bf42070 */
[----:B------:R-:W1:Y:S01]  /*01a0*/  S2UR UR6, SR_CgaCtaId ;  /* 0x00000000000679c3 */ /* 0x000e620000008800 */
[----:B------:R-:W-:Y:S01]  /*01b0*/  MOV R3, UR8 ;  /* 0x0000000800037c02 */ /* 0x000fe20008000f00 */
[----:B------:R-:W-:Y:S02]  /*01c0*/  UISETP.NE.U32.AND UP6, UPT, UR4, URZ, UPT ;  /* 0x000000ff0400728c */ /* 0x000fe4000bfc5070 */
[----:B------:R-:W-:-:S02]  /*01d0*/  UISETP.NE.AND.EX UP5, UPT, UR7, URZ, UPT, UP1 ;  /* 0x000000ff0700728c */ /* 0x000fc4000bfa5310 */
[----:B------:R-:W-:Y:S01]  /*01e0*/  UISETP.NE.AND.EX UP4, UPT, UR7, URZ, UPT, UP0 ;  /* 0x000000ff0700728c */ /* 0x000fe2000bf85300 */
[----:B------:R2:W-:Y:S01]  /*01f0*/  STL.64 [R1], R2 ;  /* 0x0000000201007387 */ /* 0x0005e20000100a00 */
[----:B------:R-:W3:Y:S01]  /*0200*/  S2UR UR4, SR_CgaCtaId ;  /* 0x00000000000479c3 */ /* 0x000ee20000008800 */
[----:B----4-:R-:W-:Y:S01]  /*0210*/  UISETP.NE.AND UP3, UPT, UR12, URZ, UPT ;  /* 0x000000ff0c00728c */ /* 0x010fe2000bf65270 */
[----:B------:R-:W4:Y:S03]  /*0220*/  LDCU.64 UR12, c[0x0][0x470] ;  /* 0x00008e00ff0c77ac */ /* 0x000f260008000a00 */
[----:B------:R-:W-:-:S03]  /*0230*/  UISETP.EQ.OR.EX UP0, UPT, UR5, URZ, !UP3, UP2 ;  /* 0x000000ff0500728c */ /* 0x000fc6000df02720 */
[----:B------:R-:W2:Y:S01]  /*0240*/  S2UR UR7, SR_CTAID.Y ;  /* 0x00000000000779c3 */ /* 0x000ea20000002600 */
[----:B------:R-:W-:Y:S02]  /*0250*/  UISETP.NE.AND.EX UP6, UPT, UR5, URZ, UPT, UP6 ;  /* 0x000000ff0500728c */ /* 0x000fe4000bfc5360 */
[----:B------:R-:W-:Y:S01]  /*0260*/  UP2UR UR30, UPR, URZ, 0x1 ;  /* 0x00000001ff1e7883 */ /* 0x000fe20008000000 */
[----:B------:R-:W-:Y:S01]  /*0270*/  UMOV UR11, 0x400 ;  /* 0x00000400000b7882 */ /* 0x000fe20000000000 */
[----:B------:R-:W-:Y:S01]  /*0280*/  UMOV UR5, 0x400 ;  /* 0x0000040000057882 */ /* 0x000fe20000000000 */
[----:B------:R-:W-:Y:S01]  /*0290*/  UP2UR UR29, UPR, URZ, 0x8 ;  /* 0x00000008ff1d7883 */ /* 0x000fe20008000000 */
[----:B------:R-:W2:Y:S01]  /*02a0*/  LDCU UR10, c[0x0][0x438] ;  /* 0x00008700ff0a77ac */ /* 0x000ea20008000800 */
[----:B----4-:R-:W-:Y:S01]  /*02b0*/  UISETP.NE.U32.AND UP0, UPT, UR12, URZ, UPT ;  /* 0x000000ff0c00728c */ /* 0x010fe2000bf05070 */
[----:B------:R-:W4:Y:S01]  /*02c0*/  LDCU UR24, c[0x0][0x438] ;  /* 0x00008700ff1877ac */ /* 0x000f220008000800 */
[----:B------:R-:W2:Y:S01]  /*02d0*/  @!UP4 LDCU UR27, c[0x0][0x434] ;  /* 0x00008680ff1bc7ac */ /* 0x000ea20008000800 */
[----:B-1----:R-:W-:-:S02]  /*02e0*/  ULEA UR6, UR6, UR11, 0x18 ;  /* 0x0000000b06067291 */ /* 0x002fc4000f8ec0ff */
[----:B---3--:R-:W-:Y:S02]  /*02f0*/  ULEA UR4, UR4, UR5, 0x18 ;  /* 0x0000000504047291 */ /* 0x008fe4000f8ec0ff */
[----:B------:R-:W-:Y:S01]  /*0300*/  UISETP.NE.AND.EX UP3, UPT, UR13, URZ, UPT, UP0 ;  /* 0x000000ff0d00728c */ /* 0x000fe2000bf65300 */
[----:B------:R-:W-:Y:S01]  /*0310*/  UMOV UR31, 0xffffd000 ;  /* 0xffffd000001f7882 */ /* 0x000fe20000000000 */
[----:B------:R-:W-:Y:S01]  /*0320*/  UMOV UR34, URZ ;  /* 0x000000ff00227c82 */ /* 0x000fe20008000000 */
[----:B------:R-:W-:-:S08]  /*0330*/  UMOV UR35, URZ ;  /* 0x000000ff00237c82 */ /* 0x000fd00008000000 */
.L_x_105:
[----:B---3--:R-:W3:Y:S01]  /*0340*/  LDL.64 R8, [R1] ;  /* 0x0000000001087983 */ /* 0x008ee20000100a00 */
[----:B------:R-:W1:Y:S01]  /*0350*/  LDCU.64 UR8, c[0x0][0x478] ;  /* 0x00008f00ff0877ac */ /* 0x000e620008000a00 */
        /* <DEDUP_REMOVED lines=10> */
[----:B-1----:R-:W-:Y:S02]  /*0400*/  UISETP.NE.U32.AND UP0, UPT, UR8, URZ, UPT ;  /* 0x000000ff0800728c */ /* 0x002fe4000bf05070 */
[----:B-----5:R-:W5:Y:S02]  /*0410*/  @P1 LDG.E R6, desc[UR36][R4.64] ;  /* 0x0000002404061981 */ /* 0x020f64000c1e1900 */
[----:B------:R-:W-:-:S06]  /*0420*/  UISETP.NE.AND.EX UP0, UPT, UR9, URZ, UPT, UP0 ;  /* 0x000000ff0900728c */ /* 0x000fcc000bf05300 */
[----:B------:R-:W-:-:S05]  /*0430*/  PLOP3.LUT P0, PT, PT, PT, UP0, 0x80, 0x8 ;  /* 0x000000000008781c */ /* 0x000fca0003f0f008 */
[----:B------:R-:W-:Y:S01]  /*0440*/  @UP0 ULEA UR16, UP1, UR42, UR8, 0x2 ;  /* 0x000000082a100291 */ /* 0x000fe2000f8210ff */
[----:B------:R-:W1:Y:S03]  /*0450*/  @!UP0 LDCU UR5, c[0x0][0x43c] ;  /* 0x00008780ff0587ac */ /* 0x000e660008000800 */
[----:B------:R-:W-:Y:S02]  /*0460*/  @UP0 ULEA.HI.X UR17, UR42, UR9, URZ, 0x2, UP1 ;  /* 0x000000092a110291 */ /* 0x000fe400088f14ff */
[----:B--2---:R-:W-:Y:S01]  /*0470*/  IMAD.U32 R2, RZ, RZ, UR16 ;  /* 0x00000010ff027e24 */ /* 0x004fe2000f8e00ff */
[----:B------:R-:W2:Y:S03]  /*0480*/  @!UP0 LDCU.64 UR8, c[0x0][0x488] ;  /* 0x00009100ff0887ac */ /* 0x000ea60008000a00 */
[----:B------:R-:W-:-:S05]  /*0490*/  IMAD.U32 R3, RZ, RZ, UR17 ;  /* 0x00000011ff037e24 */ /* 0x000fca000f8e00ff */
[----:B------:R4:W5:Y:S01]  /*04a0*/  @P0 LDG.E R4, desc[UR36][R2.64] ;  /* 0x0000002402040981 */ /* 0x000962000c1e1900 */
[----:B------:R-:W-:Y:S01]  /*04b0*/  UMOV UR39, URZ ;  /* 0x000000ff00277c82 */ /* 0x000fe20008000000 */
[----:B------:R-:W-:Y:S01]  /*04c0*/  UMOV UR43, 0xffffffff ;  /* 0xffffffff002b7882 */ /* 0x000fe20000000000 */
[----:B--2---:R-:W-:-:S04]  /*04d0*/  @!UP0 UISETP.NE.U32.AND UP1, UPT, UR8, URZ, UPT ;  /* 0x000000ff0800828c */ /* 0x004fc8000bf25070 */
[----:B------:R-:W-:-:S04]  /*04e0*/  @!UP0 UISETP.NE.AND.EX UP1, UPT, UR9, URZ, UPT, UP1 ;  /* 0x000000ff0900828c */ /* 0x000fc8000bf25310 */
[----:B-1----:R-:W-:Y:S01]  /*04f0*/  @!UP0 USEL UR9, UR5, URZ, UP1 ;  /* 0x000000ff05098287 */ /* 0x002fe20008800000 */
[----:B----4-:R-:W-:Y:S02]  /*0500*/  IMAD.U32 R2, RZ, RZ, UR14 ;  /* 0x0000000eff027e24 */ /* 0x010fe4000f8e00ff */
[----:B------:R-:W-:-:S05]  /*0510*/  IMAD.U32 R3, RZ, RZ, UR15 ;  /* 0x0000000fff037e24 */ /* 0x000fca000f8e00ff */
[----:B------:R-:W2:Y:S04]  /*0520*/  @P4 LDG.E R5, desc[UR36][R2.64] ;  /* 0x0000002402054981 */ /* 0x000ea8000c1e1900 */
[----:B------:R-:W4:Y:S04]  /*0530*/  @P2 LDG.E R2, desc[UR36][R2.64+0x4] ;  /* 0x0000042402022981 */ /* 0x000f28000c1e1900 */
[----:B---3--:R-:W3:Y:S01]  /*0540*/  @!P3 LDG.E R0, desc[UR36][R8.64] ;  /* 0x000000240800b981 */ /* 0x008ee2000c1e1900 */
[----:B------:R-:W-:Y:S01]  /*0550*/  UMOV UR14, 0xffffffff ;  /* 0xffffffff000e7882 */ /* 0x000fe20000000000 */
[----:B------:R-:W-:Y:S01]  /*0560*/  USHF.L.U32 UR5, UR40, 0x7, URZ ;  /* 0x0000000728057899 */ /* 0x000fe200080006ff */
[----:B-----5:R-:W-:-:S02]  /*0570*/  @P1 R2UR UR39, R6 ;  /* 0x00000000062712ca */ /* 0x020fc400000e0000 */
[----:B------:R-:W-:-:S13]  /*0580*/  @P0 R2UR UR38, R4 ;  /* 0x00000000042602ca */ /* 0x000fda00000e0000 */
[----:B------:R-:W-:Y:S01]  /*0590*/  @UP0 UIADD3 UR38, UPT, UPT, UR38, -UR39, URZ ;  /* 0x8000002726260290 */ /* 0x000fe2000fffe0ff */
[----:B--2---:R-:W-:Y:S02]  /*05a0*/  @P4 R2UR UR14, R5 ;  /* 0x00000000050e42ca */ /* 0x004fe400000e0000 */
[----:B----4-:R-:W-:Y:S02]  /*05b0*/  @P2 R2UR UR8, R2 ;  /* 0x00000000020822ca */ /* 0x010fe400000e0000 */
[----:B---3--:R-:W-:Y:S01]  /*05c0*/  @!P3 R2UR UR43, R0 ;  /* 0x00000000002bb2ca */ /* 0x008fe200000e0000 */
        /* <DEDUP_REMOVED lines=8> */
.L_x_69:
        /* <DEDUP_REMOVED lines=35> */
.L_x_71:
[----:B------:R-:W1:Y:S01]  /*0880*/  LDCU.64 UR18, c[0x0][0x3b8] ;  /* 0x00007700ff1277ac */ /* 0x000e620008000a00 */
[----:B------:R-:W-:-:S04]  /*0890*/  UIADD3 UR8, UPT, UPT, UR39, UR43, URZ ;  /* 0x0000002b27087290 */ /* 0x000fc8000fffe0ff */
[----:B-1----:R-:W-:Y:S02]  /*08a0*/  UIMAD.WIDE.U32 UR48, UR8, UR18, URZ ;  /* 0x00000012083072a5 */ /* 0x002fe4000f8e00ff */
[----:B------:R-:W-:-:S04]  /*08b0*/  UIMAD UR8, UR8, UR19, URZ ;  /* 0x00000013080872a4 */ /* 0x000fc8000f8e02ff */
[----:B------:R-:W-:-:S06]  /*08c0*/  UIADD3 UR8, UPT, UPT, UR49, UR8, URZ ;  /* 0x0000000831087290 */ /* 0x000fcc000fffe0ff */
[----:B------:R-:W-:Y:S02]  /*08d0*/  MOV R17, UR8 ;  /* 0x0000000800117c02 */ /* 0x000fe40008000f00 */
.L_x_72:
        /* <DEDUP_REMOVED lines=43> */
.L_x_73:
[----:B------:R-:W1:Y:S01]  /*0b90*/  LDCU.64 UR16, c[0x0][0x3c0] ;  /* 0x00007800ff1077ac */ /* 0x000e620008000a00 */
[----:B------:R-:W-:-:S04]  /*0ba0*/  UIADD3 UR8, UPT, UPT, UR39, UR43, URZ ;  /* 0x0000002b27087290 */ /* 0x000fc8000fffe0ff */
[----:B-1----:R-:W-:Y:S02]  /*0bb0*/  UIMAD.WIDE.U32 UR50, UR8, UR16, URZ ;  /* 0x00000010083272a5 */ /* 0x002fe4000f8e00ff */
[----:B------:R-:W-:-:S04]  /*0bc0*/  UIMAD UR8, UR8, UR17, URZ ;  /* 0x00000011080872a4 */ /* 0x000fc8000f8e02ff */
[----:B------:R-:W-:-:S06]  /*0bd0*/  UIADD3 UR8, UPT, UPT, UR51, UR8, URZ ;  /* 0x0000000833087290 */ /* 0x000fcc000fffe0ff */
[----:B------:R-:W-:-:S07]  /*0be0*/  MOV R16, UR8 ;  /* 0x0000000800107c02 */ /* 0x000fce0008000f00 */
.L_x_74:
        /* <DEDUP_REMOVED lines=17> */
[----:B------:R-:W-:-:S04]  /*0d00*/  UIADD3 UR8, UPT, UPT, UR21, UR8, URZ ;  /* 0x0000000815087290 */ /* 0x000fc8000fffe0ff */
[----:B------:R-:W-:-:S04]  /*0d10*/  UIMAD UR8, UR8, UR60, URZ ;  /* 0x0000003c080872a4 */ /* 0x000fc8000f8e02ff */
[----:B------:R-:W-:Y:S02]  /*0d20*/  UIMAD UR8, UR9, UR20, UR8 ;  /* 0x00000014090872a4 */ /* 0x000fe4000f8e0208 */
[----:B------:R-:W-:Y:S02]  /*0d30*/  USHF.R.S32.HI UR9, URZ, 0x1f, UR59 ;  /* 0x0000001fff097899 */ /* 0x000fe4000801143b */
[----:B------:R-:W-:Y:S02]  /*0d40*/  UIADD3 UR8, UPT, UPT, UR11, UR8, URZ ;  /* 0x000000080b087290 */ /* 0x000fe4000fffe0ff */
[----:B------:R-:W-:Y:S02]  /*0d50*/  UIMAD.WIDE.U32 UR20, UR10, UR59, URZ ;  /* 0x0000003b0a1472a5 */ /* 0x000fe4000f8e00ff */
[----:B------:R-:W-:-:S04]  /*0d60*/  UIMAD UR8, UR8, UR59, URZ ;  /* 0x0000003b080872a4 */ /* 0x000fc8000f8e02ff */
[----:B------:R-:W-:-:S03]  /*0d70*/  UIMAD UR8, UR9, UR10, UR8 ;  /* 0x0000000a090872a4 */ /* 0x000fc6000f8e0208 */
[----:B------:R-:W-:Y:S01]  /*0d80*/  UMOV UR10, UR20 ;  /* 0x00000014000a7c82 */ /* 0x000fe20008000000 */
[----:B------:R-:W-:Y:S01]  /*0d90*/  UIADD3 UR8, UPT, UPT, UR21, UR8, URZ ;  /* 0x0000000815087290 */ /* 0x000fe2000fffe0ff */
[----:B------:R-:W-:Y:S11]  /*0da0*/  BRA `(.L_x_76) ;  /* 0x00000000000c7947 */ /* 0x000ff60003800000 */
.L_x_75:
[----:B------:R-:W-:Y:S02]  /*0db0*/  UIMAD.WIDE.U32 UR10, UR56, UR14, URZ ;  /* 0x0000000e380a72a5 */ /* 0x000fe4000f8e00ff */
[----:B------:R-:W-:-:S04]  /*0dc0*/  UIMAD UR8, UR57, UR14, URZ ;  /* 0x0000000e390872a4 */ /* 0x000fc8000f8e02ff */
[----:B------:R-:W-:-:S12]  /*0dd0*/  UIADD3 UR8, UPT, UPT, UR11, UR8, URZ ;  /* 0x000000080b087290 */ /* 0x000fd8000fffe0ff */
.L_x_76:
[----:B------:R-:W1:Y:S01]  /*0de0*/  LDCU.U8 UR9, c[0x0][0x548] ;  /* 0x0000a900ff0977ac */ /* 0x000e620008000000 */
[----:B------:R-:W-:Y:S01]  /*0df0*/  USHF.L.U32 UR15, UR42, 0x7, URZ ;  /* 0x000000072a0f7899 */ /* 0x000fe200080006ff */
[----:B------:R-:W2:Y:S03]  /*0e00*/  LDCU.U8 UR58, c[0x0][0x5f0] ;  /* 0x0000be00ff3a77ac */ /* 0x000ea60008000000 */
[----:B------:R-:W-:Y:S02]  /*0e10*/  USEL UR11, UR15, URZ, UP5 ;  /* 0x000000ff0f0b7287 */ /* 0x000fe4000a800000 */
[----:B------:R-:W-:Y:S02]  /*0e20*/  UIMAD UR55, UR28, UR59, URZ ;  /* 0x0000003b1c3772a4 */ /* 0x000fe4000f8e02ff */
[----:B------:R-:W-:Y:S02]  /*0e30*/  UIADD3 UR11, UP0, UPT, UR23, UR11, URZ ;  /* 0x0000000b170b7290 */ /* 0x000fe4000ff1e0ff */
[----:B-1----:R-:W-:-:S02]  /*0e40*/  UISETP.NE.AND UP1, UPT, UR9, URZ, UPT ;  /* 0x000000ff0900728c */ /* 0x002fc4000bf25270 */
[----:B------:R-:W-:Y:S02]  /*0e50*/  UIADD3.X UR54, UPT, UPT, URZ, UR22, URZ, UP0, !UPT ;  /* 0x00000016ff367290 */ /* 0x000fe400087fe4ff */
[----:B------:R-:W-:Y:S02]  /*0e60*/  UIMAD.WIDE.U32 UR20, UR11, UR56, URZ ;  /* 0x000000380b1472a5 */ /* 0x000fe4000f8e00ff */
[----:B------:R-:W-:-:S04]  /*0e70*/  UIMAD UR54, UR54, UR56, URZ ;  /* 0x00000038363672a4 */ /* 0x000fc8000f8e02ff */
[----:B------:R-:W-:-:S04]  /*0e80*/  UIMAD UR54, UR57, UR11, UR54 ;  /* 0x0000000b393672a4 */ /* 0x000fc8000f8e0236 */
        /* <DEDUP_REMOVED lines=9> */
.L_x_77:
[----:B------:R-:W1:Y:S01]  /*0f20*/  LDCU UR57, c[0x0][0x434] ;  /* 0x00008680ff3977ac */ /* 0x000e620008000800 */
[----:B------:R-:W-:-:S04]  /*0f30*/  UIMAD UR9, UR42, UR60, UR28 ;  /* 0x0000003c2a0972a4 */ /* 0x000fc8000f8e021c */
[----:B-1----:R-:W-:Y:S02]  /*0f40*/  UIMAD UR57, UR9, UR57, URZ ;  /* 0x00000039093972a4 */ /* 0x002fe4000f8e02ff */
.L_x_78:
        /* <DEDUP_REMOVED lines=11> */
.L_x_79:
[----:B------:R-:W1:Y:S01]  /*1000*/  LDCU UR56, c[0x0][0x444] ;  /* 0x00008880ff3877ac */ /* 0x000e620008000800 */
[----:B------:R-:W-:-:S04]  /*1010*/  UIMAD UR9, UR42, UR60, UR28 ;  /* 0x0000003c2a0972a4 */ /* 0x000fc8000f8e021c */
[----:B-1----:R-:W-:-:S12]  /*1020*/  UIMAD UR56, UR9, UR56, URZ ;  /* 0x00000038093872a4 */ /* 0x002fd8000f8e02ff */
.L_x_80:
[----:B------:R-:W-:Y:S01]  /*1030*/  USHF.R.S32.HI UR9, URZ, 0x1f, UR55 ;  /* 0x0000001fff097899 */ /* 0x000fe20008011437 */
[----:B------:R-:W1:Y:S01]  /*1040*/  S2R R22, SR_TID.X ;  /* 0x0000000000167919 */ /* 0x000e620000002100 */
[----:B------:R-:W-:Y:S01]  /*1050*/  UIADD3 UR55, UP1, UP0, UR20, UR10, UR55 ;  /* 0x0000000a14377290 */ /* 0x000fe2000f83e037 */
[----:B------:R-:W-:Y:S01]  /*1060*/  IMAD.MOV.U32 R9, RZ, RZ, RZ ;  /* 0x000000ffff097224 */ /* 0x000fe200078e00ff */
[----:B------:R-:W-:Y:S01]  /*1070*/  UIADD3 UR49, UPT, UPT, UR5, UR46, URZ ;  /* 0x0000002e05317290 */ /* 0x000fe2000fffe0ff */
[----:B------:R-:W2:Y:S01]  /*1080*/  LDC.64 R14, c[0x0][0x5f8] ;  /* 0x00017e00ff0e7b82 */ /* 0x000ea20000000a00 */
[----:B------:R-:W-:Y:S01]  /*1090*/  UIADD3.X UR54, UPT, UPT, UR54, UR8, UR9, UP1, UP0 ;  /* 0x0000000836367290 */ /* 0x000fe20008fe0409 */
[----:B------:R-:W-:Y:S01]  /*10a0*/  ISETP.NE.AND P4, PT, RZ, UR58, PT ;  /* 0x0000003aff007c0c */ /* 0x000fe2000bf85270 */
[----:B------:R-:W3:Y:S01]  /*10b0*/  LDCU.64 UR14, c[0x0][0x3b0] ;  /* 0x00007600ff0e77ac */ /* 0x000ee20008000a00 */
[----:B------:R-:W-:Y:S02]  /*10c0*/  BSSY.RECONVERGENT B1, `(.L_x_70) ;  /* 0x0000642000017945 */ /* 0x000fe40003800200 */
[----:B------:R-:W4:Y:S01]  /*10d0*/  LDCU UR9, c[0x0][0x508] ;  /* 0x0000a100ff0977ac */ /* 0x000f220008000800 */
[----:B------:R-:W5:Y:S01]  /*10e0*/  LDCU.64 UR20, c[0x0][0x3c8] ;  /* 0x00007900ff1477ac */ /* 0x000f620008000a00 */
[----:B------:R-:W-:-:S02]  /*10f0*/  ULEA UR56, UR51, UR56, 0x6 ;  /* 0x0000003833387291 */ /* 0x000fc4000f8e30ff */
[----:B------:R-:W-:Y:S02]  /*1100*/  ULEA UR57, UR51, UR57, 0x6 ;  /* 0x0000003933397291 */ /* 0x000fe4000f8e30ff */
[----:B---3--:R-:W-:Y:S01]  /*1110*/  UIMAD UR62, UR22, UR14, URZ ;  /* 0x0000000e163e72a4 */ /* 0x008fe2000f8e02ff */
[----:B------:R-:W-:Y:S01]  /*1120*/  IMAD.U32 R4, RZ, RZ, UR14 ;  /* 0x0000000eff047e24 */ /* 0x000fe2000f8e00ff */
[----:B----4-:R-:W-:Y:S02]  /*1130*/  UIADD3 UR9, UPT, UPT, UR49, -UR9, -UR38 ;  /* 0x8000000931097290 */ /* 0x010fe4000fffe826 */
[----:B------:R-:W-:Y:S01]  /*1140*/  UIMAD UR62, UR23, UR15, UR62 ;  /* 0x0000000f173e72a4 */ /* 0x000fe2000f8e023e */
[C---:B-1----:R-:W-:Y:S01]  /*1150*/  IMAD.SHL.U32 R20, R22.reuse, 0x8, RZ ;  /* 0x0000000816147824 */ /* 0x042fe200078e00ff */
[----:B------:R-:W-:Y:S01]  /*1160*/  USHF.R.S32.HI UR8, URZ, 0x1f, UR9 ;  /* 0x0000001fff087899 */ /* 0x000fe20008011409 */
[----:B-----5:R-:W-:Y:S01]  /*1170*/  IMAD.U32 R6, RZ, RZ, UR20 ;  /* 0x00000014ff067e24 */ /* 0x020fe2000f8e00ff */
[----:B------:R-:W-:-:S02]  /*1180*/  LOP3.LUT R12, R22, 0x1f, RZ, 0xc0, !PT ;  /* 0x0000001f160c7812 */ /* 0x000fc400078ec0ff */
[----:B------:R-:W-:Y:S01]  /*1190*/  ULEA.HI UR8, UR8, UR9, URZ, 0x6 ;  /* 0x0000000908087291 */ /* 0x000fe2000f8f30ff */
[----:B------:R-:W-:Y:S02]  /*11a0*/  LOP3.LUT R8, R20, 0x18, RZ, 0xc0, !PT ;  /* 0x0000001814087812 */ /* 0x000fe400078ec0ff */
[----:B------:R-:W-:Y:S01]  /*11b0*/  MOV R0, UR62 ;  /* 0x0000003e00007c02 */ /* 0x000fe20008000f00 */
[----:B------:R-:W-:Y:S01]  /*11c0*/  USHF.R.S32.HI UR47, URZ, 0x6, UR8 ;  /* 0x00000006ff2f7899 */ /* 0x000fe20008011408 */
[----:B------:R-:W-:Y:S01]  /*11d0*/  IADD3 R2, P0, PT, R8, UR64, RZ ;  /* 0x0000004008027c10 */ /* 0x000fe2000ff1e0ff */
[----:B------:R-:W-:Y:S01]  /*11e0*/  IMAD.WIDE.U32 R4, R4, UR23, R8 ;  /* 0x0000001704047c25 */ /* 0x000fe2000f8e0008 */
[----:B------:R-:W-:Y:S01]  /*11f0*/  SHF.R.U32.HI R21, RZ, 0x2, R22 ;  /* 0x00000002ff157819 */ /* 0x000fe20000011616 */
[----:B------:R-:W-:Y:S02]  /*1200*/  UISETP.LT.AND UP0, UPT, URZ, UR47, UPT ;  /* 0x0000002fff00728c */ /* 0x000fe4000bf01270 */
[----:B------:R-:W-:Y:S01]  /*1210*/  IMAD.X R3, RZ, RZ, UR61, P0 ;  /* 0x0000003dff037e24 */ /* 0x000fe200080e06ff */
[----:B------:R-:W1:Y:S01]  /*1220*/  LDCU.128 UR8, c[0x0][0x590] ;  /* 0x0000b200ff0877ac */ /* 0x000e620008000c00 */
[----:B------:R-:W-:Y:S01]  /*1230*/  IADD3 R4, P1, PT, R4, UR52, RZ ;  /* 0x0000003404047c10 */ /* 0x000fe2000ff3e0ff */
[----:B------:R-:W-:-:S03]  /*1240*/  UIMAD UR52, UR60, UR59, URZ ;  /* 0x0000003b3c3472a4 */ /* 0x000fc6000f8e02ff */
[----:B------:R-:W-:Y:S01]  /*1250*/  IADD3.X R5, PT, PT, R5, UR53, R0, P1, !PT ;  /* 0x0000003505057c10 */ /* 0x000fe20008ffe400 */
[----:B------:R-:W-:Y:S01]  /*1260*/  IMAD.U32 R0, RZ, RZ, UR21 ;  /* 0x00000015ff007e24 */ /* 0x000fe2000f8e00ff */
[----:B------:R-:W3:Y:S01]  /*1270*/  LDCU.64 UR20, c[0x0][0x550] ;  /* 0x0000aa00ff1477ac */ /* 0x000ee20008000a00 */
[----:B------:R-:W-:Y:S02]  /*1280*/  USHF.L.U32 UR53, UR52, 0x6, URZ ;  /* 0x0000000634357899 */ /* 0x000fe400080006ff */
[----:B------:R-:W-:Y:S01]  /*1290*/  USEL UR47, URZ, UR47, !UP0 ;  /* 0x0000002fff2f7287 */ /* 0x000fe2000c000000 */
[----:B------:R-:W4:Y:S01]  /*12a0*/  LDCU.64 UR60, c[0x0][0x5e8] ;  /* 0x0000bd00ff3c77ac */ /* 0x000f220008000a00 */
[----:B-1----:R-:W-:Y:S01]  /*12b0*/  IMAD.U32 R7, RZ, RZ, UR8 ;  /* 0x00000008ff077e24 */ /* 0x002fe2000f8e00ff */
[----:B------:R-:W-:Y:S01]  /*12c0*/  UIMAD UR22, UR22, UR8, URZ ;  /* 0x00000008161672a4 */ /* 0x000fe2000f8e02ff */
[----:B------:R-:W1:Y:S02]  /*12d0*/  LDCU.64 UR58, c[0x0][0x420] ;  /* 0x00008400ff3a77ac */ /* 0x000e640008000a00 */
[----:B------:R-:W-:Y:S01]  /*12e0*/  IMAD.WIDE.U32 R2, R7, UR23, R2 ;  /* 0x0000001707027c25 */ /* 0x000fe2000f8e0002 */
[----:B------:R-:W-:-:S03]  /*12f0*/  UIMAD UR23, UR23, UR9, UR22 ;  /* 0x00000009171772a4 */ /* 0x000fc6000f8e0216 */
[----:B------:R-:W-:Y:S01]  /*1300*/  IMAD.WIDE.U32 R6, R6, UR28, R4 ;  /* 0x0000001c06067c25 */ /* 0x000fe2000f8e0004 */
[----:B------:R-:W-:Y:S01]  /*1310*/  SHF.R.U32.HI R5, RZ, 0x5, R22 ;  /* 0x00000005ff057819 */ /* 0x000fe20000011616 */
[----:B------:R-:W-:Y:S02]  /*1320*/  UISETP.GT.AND UP0, UPT, UR45, UR47, UPT ;  /* 0x0000002f2d00728c */ /* 0x000fe4000bf04270 */
[----:B------:R-:W-:Y:S01]  /*1330*/  IMAD.U32 R4, RZ, RZ, UR10 ;  /* 0x0000000aff047e24 */ /* 0x000fe2000f8e00ff */
[----:B------:R-:W-:Y:S01]  /*1340*/  IADD3 R3, PT, PT, R3, UR23, RZ ;  /* 0x0000001703037c10 */ /* 0x000fe2000fffe0ff */
[----:B------:R-:W-:Y:S01]  /*1350*/  IMAD R12, R5, UR52, R12 ;  /* 0x00000034050c7c24 */ /* 0x000fe2000f8e020c */
[----:B----4-:R-:W-:Y:S01]  /*1360*/  UIMAD.WIDE UR60, UR56, 0x4, UR60 ;  /* 0x00000004383c78a5 */ /* 0x010fe2000f8e023c */
[----:B------:R-:W-:Y:S01]  /*1370*/  IMAD R7, R0, UR28, R7 ;  /* 0x0000001c00077c24 */ /* 0x000fe2000f8e0207 */
[----:B------:R-:W-:Y:S01]  /*1380*/  MOV R0, UR11 ;  /* 0x0000000b00007c02 */ /* 0x000fe20008000f00 */
[----:B------:R-:W-:Y:S01]  /*1390*/  IMAD.WIDE.U32 R4, R4, UR28, R2 ;  /* 0x0000001c04047c25 */ /* 0x000fe2000f8e0002 */
[----:B------:R-:W4:Y:S03]  /*13a0*/  LDCU.64 UR10, c[0x0][0x570] ;  /* 0x0000ae00ff0a77ac */ /* 0x000f260008000a00 */
[----:B--2---:R-:W-:Y:S01]  /*13b0*/  IMAD.WIDE.U32 R2, R14, UR26, RZ ;  /* 0x0000001a0e027c25 */ /* 0x004fe2000f8e00ff */
[----:B------:R-:W2:Y:S02]  /*13c0*/  LDCU.64 UR22, c[0x0][0x380] ;  /* 0x00007000ff1677ac */ /* 0x000ea40008000a00 */
[----:B------:R-:W-:Y:S01]  /*13d0*/  SEL R11, R2, RZ, P4 ;  /* 0x000000ff020b7207 */ /* 0x000fe20002000000 */
[----:B------:R-:W-:Y:S01]  /*13e0*/  IMAD R2, R15, UR26, R3 ;  /* 0x0000001a0f027c24 */ /* 0x000fe2000f8e0203 */
[----:B-1----:R-:W-:Y:S01]  /*13f0*/  UIMAD.WIDE UR58, UR57, 0x4, UR58 ;  /* 0x00000004393a78a5 */ /* 0x002fe2000f8e023a */
[----:B------:R-:W-:Y:S01]  /*1400*/  IMAD R3, R0, UR28, R5 ;  /* 0x0000001c00037c24 */ /* 0x000fe2000f8e0205 */
[----:B------:R-:W-:Y:S01]  /*1410*/  IADD3 R13, P1, P0, R12, UR55, R11 ;  /* 0x000000370c0d7c10 */ /* 0x000fe2000f83e00b */
[----:B------:R-:W-:Y:S01]  /*1420*/  IMAD.U32 R11, RZ, RZ, UR53 ;  /* 0x00000035ff0b7e24 */ /* 0x000fe2000f8e00ff */
[----:B------:R-:W-:-:S02]  /*1430*/  SHF.R.S32.HI R5, RZ, 0x1f, R12 ;  /* 0x0000001fff057819 */ /* 0x000fc4000001140c */
[----:B------:R-:W-:Y:S01]  /*1440*/  SEL R0, R2, RZ, P4 ;  /* 0x000000ff02007207 */ /* 0x000fe20002000000 */
[----:B------:R-:W-:-:S03]  /*1450*/  IMAD.MOV.U32 R2, RZ, RZ, R4 ;  /* 0x000000ffff027224 */ /* 0x000fc600078e0004 */
[----:B------:R-:W-:Y:S01]  /*1460*/  IADD3.X R12, PT, PT, R5, UR54, R0, P1, P0 ;  /* 0x00000036050c7c10 */ /* 0x000fe20008fe0400 */
[----:B------:R-:W-:Y:S01]  /*1470*/  IMAD.WIDE.U32 R4, R21, UR14, R6 ;  /* 0x0000000e15047c25 */ /* 0x000fe2000f8e0006 */
[----:B------:R-:W-:-:S03]  /*1480*/  IADD3 R0, P0, PT, R13, UR53, RZ ;  /* 0x000000350d007c10 */ /* 0x000fc6000ff1e0ff */
[----:B------:R-:W-:Y:S01]  /*1490*/  IMAD.WIDE.U32 R2, R21, UR8, R2 ;  /* 0x0000000815027c25 */ /* 0x000fe2000f8e0002 */
[----:B------:R-:W-:Y:S02]  /*14a0*/  LEA.HI.X.SX32 R7, R11, R12, 0x1, P0 ;  /* 0x0000000c0b077211 */ /* 0x000fe400000f0eff */
[----:B----4-:R-:W-:Y:S01]  /*14b0*/  LEA R234, P0, R0, UR10, 0x2 ;  /* 0x0000000a00ea7c11 */ /* 0x010fe2000f8010ff */
[C---:B------:R-:W-:Y:S01]  /*14c0*/  IMAD R6, R21.reuse, UR9, R3 ;  /* 0x0000000915067c24 */ /* 0x040fe2000f8e0203 */
[----:B--2---:R-:W-:Y:S01]  /*14d0*/  LEA R240, P2, R4, UR22, 0x1 ;  /* 0x0000001604f07c11 */ /* 0x004fe2000f8408ff */
[C---:B------:R-:W-:Y:S01]  /*14e0*/  IMAD R3, R21.reuse, UR15, R5 ;  /* 0x0000000f15037c24 */ /* 0x040fe2000f8e0205 */
[----:B------:R-:W-:Y:S02]  /*14f0*/  LEA.HI.X R235, R0, UR11, R7, 0x2, P0 ;  /* 0x0000000b00eb7c11 */ /* 0x000fe400080f1407 */
[----:B------:R-:W-:Y:S02]  /*1500*/  IADD3 R13, P0, PT, R21, 0x40, RZ ;  /* 0x00000040150d7810 */ /* 0x000fe40007f1e0ff */
[----:B---3--:R-:W-:-:S02]  /*1510*/  LEA R238, P1, R2, UR20, 0x1 ;  /* 0x0000001402ee7c11 */ /* 0x008fc4000f8208ff */
[----:B------:R-:W-:Y:S01]  /*1520*/  LEA.HI.X R241, R4, UR23, R3, 0x1, P2 ;  /* 0x0000001704f17c11 */ /* 0x000fe200090f0c03 */
[----:B------:R-:W-:Y:S01]  /*1530*/  IMAD.X R12, RZ, RZ, RZ, P0 ;  /* 0x000000ffff0c7224 */ /* 0x000fe200000e06ff */
[----:B------:R-:W-:Y:S02]  /*1540*/  LEA.HI.X R239, R2, UR21, R6, 0x1, P1 ;  /* 0x0000001502ef7c11 */ /* 0x000fe400088f0c06 */
[----:B------:R-:W-:Y:S01]  /*1550*/  IADD3 R5, PT, PT, R21, 0x40, RZ ;  /* 0x0000004015057810 */ /* 0x000fe20007ffe0ff */
        /* <DEDUP_REMOVED lines=14> */
.L_x_82:
[----:B------:R-:W1:Y:S01]  /*1640*/  LDCU.64 UR14, c[0x0][0x5c0] ;  /* 0x0000b800ff0e77ac */ /* 0x000e620008000a00 */
[----:B------:R-:W-:-:S04]  /*1650*/  UIADD3 UR8, UPT, UPT, UR39, UR43, URZ ;  /* 0x0000002b27087290 */ /* 0x000fc8000fffe0ff */
[----:B-1----:R-:W-:Y:S02]  /*1660*/  UIMAD.WIDE.U32 UR18, UR8, UR14, URZ ;  /* 0x0000000e081272a5 */ /* 0x002fe4000f8e00ff */
[----:B------:R-:W-:-:S04]  /*1670*/  UIMAD UR8, UR8, UR15, URZ ;  /* 0x0000000f080872a4 */ /* 0x000fc8000f8e02ff */
[----:B------:R-:W-:-:S06]  /*1680*/  UIADD3 UR8, UPT, UPT, UR19, UR8, URZ ;  /* 0x0000000813087290 */ /* 0x000fcc000fffe0ff */
[----:B------:R-:W-:Y:S02]  /*1690*/  MOV R0, UR8 ;  /* 0x0000000800007c02 */ /* 0x000fe40008000f00 */
.L_x_83:
        /* <DEDUP_REMOVED lines=13> */
.L_x_84:
[----:B------:R-:W1:Y:S01]  /*1770*/  LDCU.64 UR10, c[0x0][0x5c8] ;  /* 0x0000b900ff0a77ac */ /* 0x000e620008000a00 */
[----:B------:R-:W-:-:S04]  /*1780*/  UIADD3 UR39, UPT, UPT, UR39, UR43, URZ ;  /* 0x0000002b27277290 */ /* 0x000fc8000fffe0ff */
[----:B-1----:R-:W-:Y:S02]  /*1790*/  UIMAD.WIDE.U32 UR16, UR39, UR10, URZ ;  /* 0x0000000a271072a5 */ /* 0x002fe4000f8e00ff */
[----:B------:R-:W-:-:S04]  /*17a0*/  UIMAD UR39, UR39, UR11, URZ ;  /* 0x0000000b272772a4 */ /* 0x000fc8000f8e02ff */
[----:B------:R-:W-:-:S06]  /*17b0*/  UIADD3 UR39, UPT, UPT, UR17, UR39, URZ ;  /* 0x0000002711277290 */ /* 0x000fcc000fffe0ff */
[----:B------:R-:W-:-:S07]  /*17c0*/  MOV R10, UR39 ;  /* 0x00000027000a7c02 */ /* 0x000fce0008000f00 */
.L_x_85:
        /* <DEDUP_REMOVED lines=16> */
[----:B------:R-:W1:Y:S01]  /*18d0*/  LDCU.64 UR8, c[0x0][0x560] ;  /* 0x0000ac00ff0877ac */ /* 0x000e620008000a00 */
[----:B------:R-:W-:Y:S02]  /*18e0*/  MOV R2, R4 ;  /* 0x0000000400027202 */ /* 0x000fe40000000f00 */
[----:B------:R-:W-:-:S03]  /*18f0*/  MOV R3, R0 ;  /* 0x0000000000037202 */ /* 0x000fc60000000f00 */
[----:B------:R-:W-:-:S04]  /*1900*/  IMAD.WIDE.U32 R6, R21, UR14, R2 ;  /* 0x0000000e15067c25 */ /* 0x000fc8000f8e0002 */
[----:B------:R-:W-:Y:S01]  /*1910*/  IMAD R3, R21, UR15, R7 ;  /* 0x0000000f15037c24 */ /* 0x000fe2000f8e0207 */
[----:B-1----:R-:W-:-:S04]  /*1920*/  LEA R2, P0, R6, UR8, 0x1 ;  /* 0x0000000806027c11 */ /* 0x002fc8000f8008ff */
[----:B------:R-:W-:-:S05]  /*1930*/  LEA.HI.X R3, R6, UR9, R3, 0x1, P0 ;  /* 0x0000000906037c11 */ /* 0x000fca00080f0c03 */
[----:B------:R1:W-:Y:S04]  /*1940*/  STG.E.128 desc[UR36][R2.64], RZ ;  /* 0x000000ff02007986 */ /* 0x0003e8000c101d24 */
[----:B------:R1:W-:Y:S04]  /*1950*/  STG.E.128 desc[UR36][R2.64+0x40], RZ ;  /* 0x000040ff02007986 */ /* 0x0003e8000c101d24 */
[----:B------:R1:W-:Y:S02]  /*1960*/  STG.E.128 desc[UR36][R2.64+0x80], RZ ;  /* 0x000080ff02007986 */ /* 0x0003e4000c101d24 */
.L_x_87:
[----:B------:R-:W-:Y:S05]  /*1970*/  BSYNC.RECONVERGENT B0 ;  /* 0x0000000000007941 */ /* 0x000fea0003800200 */
.L_x_86:
[----:B------:R-:W-:Y:S04]  /*1980*/  BSSY.RECONVERGENT B0, `(.L_x_88) ;  /* 0x000000d000007945 */ /* 0x000fe80003800200 */
[----:B------:R-:W-:Y:S05]  /*1990*/  @P1 BRA `(.L_x_89) ;  /* 0x00000000002c1947 */ /* 0x000fea0003800000 */
[----:B------:R-:W2:Y:S01]  /*19a0*/  LDCU.64 UR8, c[0x0][0x560] ;  /* 0x0000ac00ff0877ac */ /* 0x000ea20008000a00 */
[----:B------:R-:W-:Y:S01]  /*19b0*/  MOV R5, R0 ;  /* 0x0000000000057202 */ /* 0x000fe20000000f00 */
[----:B-1----:R-:W-:Y:S02]  /*19c0*/  IMAD R2, R12, UR14, RZ ;  /* 0x0000000e0c027c24 */ /* 0x002fe4000f8e02ff */
[----:B------:R-:W-:-:S04]  /*19d0*/  IMAD.WIDE.U32 R4, R13, UR14, R4 ;  /* 0x0000000e0d047c25 */ /* 0x000fc8000f8e0004 */
[----:B------:R-:W-:-:S05]  /*19e0*/  IMAD R0, R13, UR15, R2 ;  /* 0x0000000f0d007c24 */ /* 0x000fca000f8e0202 */
[----:B------:R-:W-:Y:S02]  /*19f0*/  IADD3 R0, PT, PT, R5, R0, RZ ;  /* 0x0000000005007210 */ /* 0x000fe40007ffe0ff */
[----:B--2---:R-:W-:-:S04]  /*1a00*/  LEA R2, P0, R4, UR8, 0x1 ;  /* 0x0000000804027c11 */ /* 0x004fc8000f8008ff */
[----:B------:R-:W-:-:S05]  /*1a10*/  LEA.HI.X R3, R4, UR9, R0, 0x1, P0 ;  /* 0x0000000904037c11 */ /* 0x000fca00080f0c00 */
[----:B------:R2:W-:Y:S04]  /*1a20*/  STG.E.128 desc[UR36][R2.64], RZ ;  /* 0x000000ff02007986 */ /* 0x0005e8000c101d24 */
[----:B------:R2:W-:Y:S04]  /*1a30*/  STG.E.128 desc[UR36][R2.64+0x40], RZ ;  /* 0x000040ff02007986 */ /* 0x0005e8000c101d24 */
[----:B------:R2:W-:Y:S02]  /*1a40*/  STG.E.128 desc[UR36][R2.64+0x80], RZ ;  /* 0x000080ff02007986 */ /* 0x0005e4000c101d24 */
.L_x_89:
[----:B------:R-:W-:Y:S05]  /*1a50*/  BSYNC.RECONVERGENT B0 ;  /* 0x0000000000007941 */ /* 0x000fea0003800200 */
.L_x_88:
        /* <DEDUP_REMOVED lines=23> */
.L_x_91:
[----:B------:R-:W-:Y:S05]  /*1bd0*/  BSYNC.RECONVERGENT B0 ;  /* 0x0000000000007941 */ /* 0x000fea0003800200 */
.L_x_90:
        /* <DEDUP_REMOVED lines=11> */
[----:B------:R4:W-:Y:S01]  /*1c90*/  STG.E.128 desc[UR36][R2.64+0x80], RZ ;  /* 0x000080ff02007986 */ /* 0x0009e2000c101d24 */
[----:B------:R-:W-:Y:S05]  /*1ca0*/  BRA `(.L_x_92) ;  /* 0x00000058000c7947 */ /* 0x000fea0003800000 */
.L_x_81:
[----:B------:R-:W-:Y:S01]  /*1cb0*/  UIADD3 UR8, UPT, UPT, -UR5, UR38, URZ ;  /* 0x0000002605087290 */ /* 0x000fe2000fffe1ff */
[----:B------:R-:W-:Y:S01]  /*1cc0*/  IMAD.U32 R2, RZ, RZ, UR16 ;  /* 0x00000010ff027e24 */ /* 0x000fe2000f8e00ff */
[----:B------:R-:W1:Y:S01]  /*1cd0*/  LDCU.64 UR10, c[0x0][0x3d8] ;  /* 0x00007b00ff0a77ac */ /* 0x000e620008000a00 */
[----:B------:R-:W-:Y:S01]  /*1ce0*/  IMAD.U32 R4, RZ, RZ, UR18 ;  /* 0x00000012ff047e24 */ /* 0x000fe2000f8e00ff */
[----:B------:R-:W-:Y:S01]  /*1cf0*/  SHF.R.U32.HI R23, RZ, 0x1, R22 ;  /* 0x00000001ff177819 */ /* 0x000fe20000011616 */
[--C-:B------:R-:W-:Y:S01]  /*1d00*/  IMAD.WIDE.U32 R2, R2, UR5, R8.reuse ;  /* 0x0000000502027c25 */ /* 0x100fe2000f8e0008 */
[----:B------:R-:W-:Y:S01]  /*1d10*/  ISETP.GE.AND P6, PT, R21, UR8, PT ;  /* 0x0000000815007c0c */ /* 0x000fe2000bfc6270 */
[----:B------:R-:W-:Y:S01]  /*1d20*/  UIMAD UR14, UR41, UR16, URZ ;  /* 0x00000010290e72a4 */ /* 0x000fe2000f8e02ff */
[----:B------:R-:W-:Y:S01]  /*1d30*/  ISETP.GE.AND P5, PT, R5, UR8, PT ;  /* 0x0000000805007c0c */ /* 0x000fe2000bfa6270 */
[----:B------:R-:W-:Y:S01]  /*1d40*/  UIMAD UR41, UR41, UR18, URZ ;  /* 0x00000012292972a4 */ /* 0x000fe2000f8e02ff */
[----:B------:R-:W-:Y:S01]  /*1d50*/  IMAD.WIDE.U32 R4, R4, UR5, R8 ;  /* 0x0000000504047c25 */ /* 0x000fe2000f8e0008 */
[----:B------:R-:W-:Y:S01]  /*1d60*/  UIMAD UR14, UR5, UR17, UR14 ;  /* 0x00000011050e72a4 */ /* 0x000fe2000f8e020e */
[----:B------:R-:W-:Y:S01]  /*1d70*/  IADD3 R2, P0, PT, R2, UR50, RZ ;  /* 0x0000003202027c10 */ /* 0x000fe2000ff1e0ff */
[----:B------:R-:W2:Y:S01]  /*1d80*/  LDCU.64 UR8, c[0x0][0x3d0] ;  /* 0x00007a00ff0877ac */ /* 0x000ea20008000a00 */
[----:B------:R-:W-:Y:S01]  /*1d90*/  LOP3.LUT R7, R20, 0xd8, RZ, 0xc0, !PT ;  /* 0x000000d814077812 */ /* 0x000fe200078ec0ff */
[----:B------:R-:W3:Y:S01]  /*1da0*/  S2R R227, SR_TID.X ;  /* 0x0000000000e37919 */ /* 0x000ee20000002100 */
[----:B------:R-:W-:Y:S01]  /*1db0*/  LOP3.LUT R242, R23, 0x10, RZ, 0xc0, !PT ;  /* 0x0000001017f27812 */ /* 0x000fe200078ec0ff */
[----:B------:R-:W-:Y:S01]  /*1dc0*/  UIMAD UR41, UR5, UR19, UR41 ;  /* 0x00000013052972a4 */ /* 0x000fe2000f8e0229 */
[----:B------:R-:W-:Y:S01]  /*1dd0*/  IADD3.X R3, PT, PT, R16, UR14, R3, P0, !PT ;  /* 0x0000000e10037c10 */ /* 0x000fe200087fe403 */
[----:B------:R-:W4:Y:S01]  /*1de0*/  @!P6 LDC.64 R14, c[0x0][0x390] ;  /* 0x0000e400ff0eeb82 */ /* 0x000f220000000a00 */
[----:B------:R-:W-:Y:S01]  /*1df0*/  LOP3.LUT R7, R7, 0x18, R22, 0x78, !PT ;  /* 0x0000001807077812 */ /* 0x000fe200078e7816 */
[----:B-1----:R-:W-:Y:S01]  /*1e00*/  IMAD R0, R18, UR10, RZ ;  /* 0x0000000a12007c24 */ /* 0x002fe2000f8e02ff */
[----:B------:R-:W-:Y:S01]  /*1e10*/  LOP3.LUT R242, R242, 0x7, R21, 0xf8, !PT ;  /* 0x00000007f2f27812 */ /* 0x000fe200078ef815 */
[----:B------:R-:W-:Y:S01]  /*1e20*/  UIMAD UR14, UR51, -0x40, UR46 ;  /* 0xffffffc0330e78a4 */ /* 0x000fe2000f8e022e */
[----:B------:R-:W-:Y:S01]  /*1e30*/  IADD3 R6, P0, PT, R4, UR48, RZ ;  /* 0x0000003004067c10 */ /* 0x000fe2000ff1e0ff */
[----:B------:R-:W-:Y:S01]  /*1e40*/  IMAD.WIDE.U32 R2, R10, UR10, R2 ;  /* 0x0000000a0a027c25 */ /* 0x000fe2000f8e0002 */
[----:B------:R-:W-:Y:S01]  /*1e50*/  LOP3.LUT R20, R7, 0x1f20, R20, 0xf8, !PT ;  /* 0x00001f2007147812 */ /* 0x000fe200078ef814 */
[----:B------:R-:W-:Y:S01]  /*1e60*/  @P4 BAR.SYNC.DEFER_BLOCKING 0x0 ;  /* 0x0000000000004b1d */ /* 0x000fe20000010000 */
[----:B------:R-:W-:Y:S01]  /*1e70*/  IADD3.X R7, PT, PT, R17, UR41, R5, P0, !PT ;  /* 0x0000002911077c10 */ /* 0x000fe200087fe405 */
[----:B------:R-:W-:Y:S01]  /*1e80*/  VIADD R4, R242, 0x8 ;  /* 0x00000008f2047836 */ /* 0x000fe20000000000 */
[----:B------:R-:W-:Y:S01]  /*1e90*/  ULOP3.LUT UR51, UR51, 0x80000001, URZ, 0xc0, !UPT ;  /* 0x8000000133337892 */ /* 0x000fe2000f8ec0ff */
[----:B------:R-:W-:Y:S01]  /*1ea0*/  IMAD R5, R10, UR11, R0 ;  /* 0x0000000b0a057c24 */ /* 0x000fe2000f8e0200 */
[----:B------:R-:W-:-:S03]  /*1eb0*/  LOP3.LUT R0, R242, 0x20, RZ, 0xfc, !PT ;  /* 0x00000020f2007812 */ /* 0x000fc600078efcff */
[----:B------:R-:W1:Y:S01]  /*1ec0*/  @!P5 LDC.64 R16, c[0x0][0x390] ;  /* 0x0000e400ff10db82 */ /* 0x000e620000000a00 */
[----:B------:R-:W-:Y:S01]  /*1ed0*/  VIADD R8, R242, 0x28 ;  /* 0x00000028f2087836 */ /* 0x000fe20000000000 */
[----:B------:R-:W-:Y:S01]  /*1ee0*/  ISETP.GE.AND P3, PT, R4, UR14, PT ;  /* 0x0000000e04007c0c */ /* 0x000fe2000bf66270 */
[----:B------:R-:W-:Y:S01]  /*1ef0*/  IMAD.IADD R3, R3, 0x1, R5 ;  /* 0x0000000103037824 */ /* 0x000fe200078e0205 */
[----:B------:R-:W-:Y:S01]  /*1f00*/  ISETP.GE.AND P2, PT, R0, UR14, PT ;  /* 0x0000000e00007c0c */ /* 0x000fe2000bf46270 */
[----:B--2---:R-:W-:Y:S01]  /*1f10*/  IMAD R4, R18, UR8, RZ ;  /* 0x0000000812047c24 */ /* 0x004fe2000f8e02ff */
[----:B------:R-:W-:Y:S01]  /*1f20*/  ISETP.GE.AND P1, PT, R8, UR14, PT ;  /* 0x0000000e08007c0c */ /* 0x000fe2000bf26270 */
[C---:B------:R-:W-:Y:S01]  /*1f30*/  @!P6 IMAD.WIDE.U32 R8, R21.reuse, UR16, R2 ;  /* 0x000000101508ec25 */ /* 0x040fe2000f8e0002 */
[----:B------:R-:W2:Y:S01]  /*1f40*/  @!P6 LDC.64 R18, c[0x0][0x388] ;  /* 0x0000e200ff12eb82 */ /* 0x000ea20000000a00 */
[----:B------:R-:W-:Y:S01]  /*1f50*/  ISETP.GE.AND P4, PT, R21, UR14, PT ;  /* 0x0000000e15007c0c */ /* 0x000fe2000bf86270 */
[----:B------:R-:W-:Y:S01]  /*1f60*/  UISETP.NE.AND UP0, UPT, UR51, 0x1, UPT ;  /* 0x000000013300788c */ /* 0x000fe2000bf05270 */
[----:B------:R-:W-:Y:S01]  /*1f70*/  IMAD R11, R10, UR9, R4 ;  /* 0x000000090a0b7c24 */ /* 0x000fe2000f8e0204 */
[----:B------:R-:W2:Y:S01]  /*1f80*/  LDCU UR10, c[0x0][0x3b0] ;  /* 0x00007600ff0a77ac */ /* 0x000ea20008000800 */
[----:B------:R-:W-:-:S02]  /*1f90*/  @!P5 IMAD.MOV.U32 R4, RZ, RZ, R2 ;  /* 0x000000ffff04d224 */ /* 0x000fc400078e0002 */
[----:B------:R-:W-:Y:S01]  /*1fa0*/  IMAD.WIDE.U32 R6, R10, UR8, R6 ;  /* 0x000000080a067c25 */ /* 0x000fe2000f8e0006 */
[----:B----4-:R-:W-:Y:S01]  /*1fb0*/  @!P6 LEA R10, P0, R8, R14, 0x1 ;  /* 0x0000000e080ae211 */ /* 0x010fe200078008ff */
[----:B------:R-:W-:Y:S01]  /*1fc0*/  USEL UR5, URZ, 0x3000, UP0 ;  /* 0x00003000ff057887 */ /* 0x000fe20008000000 */
[----:B------:R-:W4:Y:S01]  /*1fd0*/  LDC R245, c[0x0][0x44c] ;  /* 0x00011300fff57b82 */ /* 0x000f220000000800 */
[----:B------:R-:W-:Y:S01]  /*1fe0*/  @!P6 IMAD R2, R21, UR17, R9 ;  /* 0x000000111502ec24 */ /* 0x000fe2000f8e0209 */
[----:B------:R-:W4:Y:S01]  /*1ff0*/  LDCU UR11, c[0x0][0x590] ;  /* 0x0000b200ff0b77ac */ /* 0x000f220008000800 */
[----:B------:R-:W-:Y:S02]  /*2000*/  @!P5 IMAD.MOV.U32 R5, RZ, RZ, R3 ;  /* 0x000000ffff05d224 */ /* 0x000fe400078e0003 */
[----:B------:R-:W-:Y:S02]  /*2010*/  @!P5 IMAD R0, R12, UR16, RZ ;  /* 0x000000100c00dc24 */ /* 0x000fe4000f8e02ff */
[----:B------:R-:W-:-:S02]  /*2020*/  IMAD.MOV.U32 R251, RZ, RZ, 0x7f800000 ;  /* 0x7f800000fffb7424 */ /* 0x000fc400078e00ff */
[----:B------:R-:W-:Y:S02]  /*2030*/  IMAD.MOV.U32 R250, RZ, RZ, 0x7f800000 ;  /* 0x7f800000fffa7424 */ /* 0x000fe400078e00ff */
[----:B------:R-:W-:Y:S02]  /*2040*/  IMAD.MOV.U32 R249, RZ, RZ, 0x7f800000 ;  /* 0x7f800000fff97424 */ /* 0x000fe400078e00ff */
[----:B------:R-:W-:Y:S01]  /*2050*/  IMAD.MOV.U32 R248, RZ, RZ, 0x7f800000 ;  /* 0x7f800000fff87424 */ /* 0x000fe200078e00ff */
[----:B---3--:R-:W-:Y:S01]  /*2060*/  SHF.R.U32.HI R24, RZ, 0x1, R227 ;  /* 0x00000001ff187819 */ /* 0x008fe200000116e3 */
[----:B------:R-:W-:Y:S01]  /*2070*/  IMAD.IADD R3, R7, 0x1, R11 ;  /* 0x0000000107037824 */ /* 0x000fe200078e020b */
[----:B------:R-:W-:Y:S01]  /*2080*/  @!P6 LEA.HI.X R11, R8, R15, R2, 0x1, P0 ;  /* 0x0000000f080be211 */ /* 0x000fe200000f0c02 */
[C---:B------:R-:W-:Y:S01]  /*2090*/  @!P5 IMAD R9, R13.reuse, UR17, R0 ;  /* 0x000000110d09dc24 */ /* 0x040fe2000f8e0200 */
[----:B------:R-:W3:Y:S01]  /*20a0*/  @!P5 LDC.64 R14, c[0x0][0x388] ;  /* 0x0000e200ff0edb82 */ /* 0x000ee20000000a00 */
[----:B------:R-:W-:-:S04]  /*20b0*/  @!P5 IMAD.WIDE.U32 R4, R13, UR16, R4 ;  /* 0x000000100d04dc25 */ /* 0x000fc8000f8e0004 */
[----:B------:R-:W-:Y:S01]  /*20c0*/  IMAD.MOV.U32 R225, RZ, RZ, 0x20 ;  /* 0x00000020ffe17424 */ /* 0x000fe200078e00ff */
[----:B-1----:R-:W-:Y:S01]  /*20d0*/  @!P5 LEA R8, P0, R4, R16, 0x1 ;  /* 0x000000100408d211 */ /* 0x002fe200078008ff */
[----:B------:R-:W-:Y:S02]  /*20e0*/  @!P5 IMAD R0, R12, UR18, RZ ;  /* 0x000000120c00dc24 */ /* 0x000fe4000f8e02ff */
[----:B------:R-:W-:Y:S01]  /*20f0*/  IMAD.MOV.U32 R224, RZ, RZ, 0x20 ;  /* 0x00000020ffe07424 */ /* 0x000fe200078e00ff */
[----:B------:R-:W-:Y:S01]  /*2100*/  CS2R R126, SRZ ;  /* 0x00000000007e7805 */ /* 0x000fe2000001ff00 */
[----:B------:R-:W-:Y:S01]  /*2110*/  @!P5 IMAD.IADD R9, R5, 0x1, R9 ;  /* 0x000000010509d824 */ /* 0x000fe200078e0209 */
[----:B------:R-:W-:Y:S01]  /*2120*/  CS2R R124, SRZ ;  /* 0x00000000007c7805 */ /* 0x000fe2000001ff00 */
[----:B------:R-:W-:Y:S01]  /*2130*/  @!P5 IMAD R12, R13, UR19, R0 ;  /* 0x000000130d0cdc24 */ /* 0x000fe2000f8e0200 */
[----:B------:R-:W-:Y:S01]  /*2140*/  LEA R0, R20, UR6, 0x1 ;  /* 0x0000000614007c11 */ /* 0x000fe2000f8e08ff */
[----:B------:R-:W-:Y:S01]  /*2150*/  @!P6 IMAD.MOV.U32 R2, RZ, RZ, R6 ;  /* 0x000000ffff02e224 */ /* 0x000fe200078e0006 */
[----:B------:R-:W-:Y:S01]  /*2160*/  @!P5 LEA.HI.X R9, R4, R17, R9, 0x1, P0 ;  /* 0x000000110409d211 */ /* 0x000fe200000f0c09 */
[--C-:B------:R-:W-:Y:S01]  /*2170*/  @!P5 IMAD.MOV.U32 R7, RZ, RZ, R3.reuse ;  /* 0x000000ffff07d224 */ /* 0x100fe200078e0003 */
[----:B------:R-:W-:Y:S01]  /*2180*/  CS2R R130, SRZ ;  /* 0x0000000000827805 */ /* 0x000fe2000001ff00 */
[----:B------:R-:W-:Y:S01]  /*2190*/  @!P6 IMAD.WIDE.U32 R2, R21, UR18, R2 ;  /* 0x000000121502ec25 */ /* 0x000fe2000f8e0002 */
[----:B------:R-:W-:Y:S01]  /*21a0*/  @!PT LDS RZ, [RZ] ;  /* 0x00000000fffff984 */ /* 0x000fe20000000800 */
[----:B------:R-:W-:Y:S01]  /*21b0*/  @!PT LDS RZ, [RZ] ;  /* 0x00000000fffff984 */ /* 0x000fe20000000800 */
[----:B------:R-:W-:Y:S01]  /*21c0*/  @!PT LDS RZ, [RZ] ;  /* 0x00000000fffff984 */ /* 0x000fe20000000800 */
[----:B------:R-:W-:Y:S01]  /*21d0*/  @!P6 LDGSTS.E.BYPASS.LTC128B.128 [R0+0xf000], desc[UR36][R10.64] ;  /* 0x0f0000000a00efae */ /* 0x000fe2000b981a24 */
[----:B------:R-:W-:-:S02]  /*21e0*/  CS2R R128, SRZ ;  /* 0x0000000000807805 */ /* 0x000fc4000001ff00 */
[----:B------:R-:W-:Y:S01]  /*21f0*/  CS2R R122, SRZ ;  /* 0x00000000007a7805 */ /* 0x000fe2000001ff00 */
[----:B------:R-:W-:Y:S01]  /*2200*/  @!P6 IMAD R3, R21, UR19, R3 ;  /* 0x000000131503ec24 */ /* 0x000fe2000f8e0203 */
[----:B------:R-:W-:Y:S01]  /*2210*/  @!P6 LDGSTS.E.BYPASS.LTC128B.128 [R0+0x11000], desc[UR36][R10.64+0x40] ;  /* 0x110000400a00efae */ /* 0x000fe2000b981a24 */
[C---:B--2---:R-:W-:Y:S01]  /*2220*/  @!P6 LEA R4, P0, R2.reuse, R18, 0x1 ;  /* 0x000000120204e211 */ /* 0x044fe200078008ff */
[----:B------:R-:W-:Y:S01]  /*2230*/  @!P5 IMAD.WIDE.U32 R6, R13, UR18, R6 ;  /* 0x000000120d06dc25 */ /* 0x000fe2000f8e0006 */
[----:B------:R-:W-:Y:S01]  /*2240*/  CS2R R120, SRZ ;  /* 0x0000000000787805 */ /* 0x000fe2000001ff00 */
[----:B------:R-:W-:Y:S01]  /*2250*/  @!P6 LDGSTS.E.BYPASS.LTC128B.128 [R0+0x13000], desc[UR36][R10.64+0x80] ;  /* 0x130000800a00efae */ /* 0x000fe2000b981a24 */
[----:B------:R-:W-:Y:S01]  /*2260*/  @!P6 LEA.HI.X R5, R2, R19, R3, 0x1, P0 ;  /* 0x000000130205e211 */ /* 0x000fe200000f0c03 */
[----:B------:R-:W-:Y:S01]  /*2270*/  VIADD R237, R0, UR5 ;  /* 0x0000000500ed7c36 */ /* 0x000fe20008000000 */
[----:B---3--:R-:W-:Y:S01]  /*2280*/  @!P5 LEA R2, P0, R6, R14, 0x1 ;  /* 0x0000000e0602d211 */ /* 0x008fe200078008ff */
[----:B------:R-:W-:Y:S01]  /*2290*/  @P6 STS.128 [R0+0xf000], RZ ;  /* 0x00f000ff00006388 */ /* 0x000fe20000000c00 */
[----:B------:R-:W-:Y:S01]  /*22a0*/  @!P5 IMAD.IADD R3, R7, 0x1, R12 ;  /* 0x000000010703d824 */ /* 0x000fe200078e020c */
[----:B------:R-:W-:Y:S01]  /*22b0*/  CS2R R118, SRZ ;  /* 0x0000000000767805 */ /* 0x000fe2000001ff00 */
[----:B------:R-:W-:Y:S01]  /*22c0*/  IMAD.SHL.U32 R25, R227, 0x2, RZ ;  /* 0x00000002e3197824 */ /* 0x000fe200078e00ff */
[----:B------:R-:W-:Y:S01]  /*22d0*/  @P6 STS.128 [R0+0x11000], RZ ;  /* 0x011000ff00006388 */ /* 0x000fe20000000c00 */
[----:B------:R-:W-:-:S02]  /*22e0*/  CS2R R116, SRZ ;  /* 0x0000000000747805 */ /* 0x000fc4000001ff00 */
[----:B------:R-:W-:Y:S02]  /*22f0*/  @!P5 LEA.HI.X R3, R6, R15, R3, 0x1, P0 ;  /* 0x0000000f0603d211 */ /* 0x000fe400000f0c03 */
[----:B------:R-:W-:Y:S01]  /*2300*/  CS2R R110, SRZ ;  /* 0x00000000006e7805 */ /* 0x000fe2000001ff00 */
[----:B------:R-:W-:Y:S01]  /*2310*/  @P6 STS.128 [R0+0x13000], RZ ;  /* 0x013000ff00006388 */ /* 0x000fe20000000c00 */
[----:B------:R-:W-:Y:S02]  /*2320*/  ISETP.GE.AND P0, PT, R242, UR14, PT ;  /* 0x0000000ef2007c0c */ /* 0x000fe4000bf06270 */
[----:B------:R-:W-:Y:S02]  /*2330*/  CS2R R108, SRZ ;  /* 0x00000000006c7805 */ /* 0x000fe4000001ff00 */
[----:B------:R-:W-:Y:S01]  /*2340*/  CS2R R114, SRZ ;  /* 0x0000000000727805 */ /* 0x000fe2000001ff00 */
[----:B------:R-:W-:Y:S01]  /*2350*/  @P5 STS.128 [R0+0x10000], RZ ;  /* 0x010000ff00005388 */ /* 0x000fe20000000c00 */
[----:B------:R-:W-:-:S02]  /*2360*/  CS2R R112, SRZ ;  /* 0x0000000000707805 */ /* 0x000fc4000001ff00 */
[----:B------:R-:W-:Y:S02]  /*2370*/  CS2R R106, SRZ ;  /* 0x00000000006a7805 */ /* 0x000fe4000001ff00 */
[----:B------:R-:W-:Y:S01]  /*2380*/  CS2R R104, SRZ ;  /* 0x0000000000687805 */ /* 0x000fe2000001ff00 */
[----:B------:R-:W-:Y:S01]  /*2390*/  @P5 STS.128 [R0+0x12000], RZ ;  /* 0x012000ff00005388 */ /* 0x000fe20000000c00 */
[----:B------:R-:W-:Y:S02]  /*23a0*/  CS2R R102, SRZ ;  /* 0x0000000000667805 */ /* 0x000fe4000001ff00 */
[----:B------:R-:W-:Y:S02]  /*23b0*/  CS2R R100, SRZ ;  /* 0x0000000000647805 */ /* 0x000fe4000001ff00 */
[----:B------:R-:W-:Y:S01]  /*23c0*/  CS2R R94, SRZ ;  /* 0x00000000005e7805 */ /* 0x000fe2000001ff00 */
[----:B------:R-:W-:Y:S01]  /*23d0*/  @P5 STS.128 [R0+0x14000], RZ ;  /* 0x014000ff00005388 */ /* 0x000fe20000000c00 */
[----:B------:R-:W-:-:S02]  /*23e0*/  CS2R R92, SRZ ;  /* 0x00000000005c7805 */ /* 0x000fc4000001ff00 */
[----:B------:R-:W-:Y:S02]  /*23f0*/  CS2R R98, SRZ ;  /* 0x0000000000627805 */ /* 0x000fe4000001ff00 */
[----:B------:R-:W-:Y:S01]  /*2400*/  CS2R R96, SRZ ;  /* 0x0000000000607805 */ /* 0x000fe2000001ff00 */
[----:B------:R-:W-:Y:S01]  /*2410*/  @!PT LDS RZ, [RZ] ;  /* 0x00000000fffff984 */ /* 0x000fe20000000800 */
[----:B------:R-:W-:Y:S01]  /*2420*/  @!PT LDS RZ, [RZ] ;  /* 0x00000000fffff984 */ /* 0x000fe20000000800 */
[----:B------:R-:W-:Y:S01]  /*2430*/  @!PT LDS RZ, [RZ] ;  /* 0x00000000fffff984 */ /* 0x000fe20000000800 */
[----:B------:R-:W-:Y:S01]  /*2440*/  @!P5 LDGSTS.E.BYPASS.LTC128B.128 [R0+0x10000], desc[UR36][R8.64] ;  /* 0x100000000800dfae */ /* 0x000fe2000b981a24 */
[----:B------:R-:W-:Y:S02]  /*2450*/  CS2R R90, SRZ ;  /* 0x00000000005a7805 */ /* 0x000fe4000001ff00 */
[----:B------:R-:W-:Y:S02]  /*2460*/  CS2R R88, SRZ ;  /* 0x0000000000587805 */ /* 0x000fe4000001ff00 */
[----:B------:R-:W-:Y:S01]  /*2470*/  CS2R R86, SRZ ;  /* 0x0000000000567805 */ /* 0x000fe2000001ff00 */
[----:B------:R-:W-:Y:S01]  /*2480*/  @!P5 LDGSTS.E.BYPASS.LTC128B.128 [R0+0x12000], desc[UR36][R8.64+0x40] ;  /* 0x120000400800dfae */ /* 0x000fe2000b981a24 */
[----:B------:R-:W-:-:S02]  /*2490*/  CS2R R84, SRZ ;  /* 0x0000000000547805 */ /* 0x000fc4000001ff00 */
[----:B------:R-:W-:Y:S02]  /*24a0*/  CS2R R78, SRZ ;  /* 0x00000000004e7805 */ /* 0x000fe4000001ff00 */
[----:B------:R-:W-:Y:S01]  /*24b0*/  CS2R R76, SRZ ;  /* 0x00000000004c7805 */ /* 0x000fe2000001ff00 */
[----:B------:R-:W-:Y:S01]  /*24c0*/  @!P5 LDGSTS.E.BYPASS.LTC128B.128 [R0+0x14000], desc[UR36][R8.64+0x80] ;  /* 0x140000800800dfae */ /* 0x000fe2000b981a24 */
[----:B------:R-:W-:Y:S02]  /*24d0*/  CS2R R82, SRZ ;  /* 0x0000000000527805 */ /* 0x000fe4000001ff00 */
[----:B------:R-:W-:Y:S02]  /*24e0*/  CS2R R80, SRZ ;  /* 0x0000000000507805 */ /* 0x000fe4000001ff00 */
[----:B------:R-:W-:Y:S01]  /*24f0*/  CS2R R74, SRZ ;  /* 0x00000000004a7805 */ /* 0x000fe2000001ff00 */
[----:B------:R-:W0:Y:S01]  /*2500*/  LDGDEPBAR ;  /* 0x00000000000079af */ /* 0x000e220000000000 */
[----:B------:R-:W-:-:S02]  /*2510*/  CS2R R72, SRZ ;  /* 0x0000000000487805 */ /* 0x000fc4000001ff00 */
[----:B------:R-:W-:Y:S02]  /*2520*/  CS2R R70, SRZ ;  /* 0x0000000000467805 */ /* 0x000fe4000001ff00 */
[----:B------:R-:W-:Y:S01]  /*2530*/  CS2R R68, SRZ ;  /* 0x0000000000447805 */ /* 0x000fe2000001ff00 */
        /* <DEDUP_REMOVED lines=21> */
[----:B------:R-:W-:Y:S01]  /*2690*/  CS2R R36, SRZ ;  /* 0x0000000000247805 */ /* 0x000fe2000001ff00 */
[----:B------:R-:W-:-:S02]  /*26a0*/  UIADD3 UR49, UPT, UPT, UR49, 0x80, -UR38 ;  /* 0x0000008031317890 */ /* 0x000fc4000fffe826 */
[----:B------:R-:W-:Y:S01]  /*26b0*/  @!PT LDS RZ, [RZ] ;  /* 0x00000000fffff984 */ /* 0x000fe20000000800 */
[----:B------:R-:W-:Y:S01]  /*26c0*/  @!PT LDS RZ, [RZ] ;  /* 0x00000000fffff984 */ /* 0x000fe20000000800 */
[----:B------:R-:W-:Y:S01]  /*26d0*/  @!PT LDS RZ, [RZ] ;  /* 0x00000000fffff984 */ /* 0x000fe20000000800 */
[----:B------:R-:W-:Y:S01]  /*26e0*/  @!P4 LDGSTS.E.BYPASS.LTC128B.128 [R237], desc[UR36][R240.64] ;  /* 0x00000000f0edcfae */ /* 0x000fe2000b981a24 */
[----:B------:R-:W-:Y:S01]  /*26f0*/  USHF.L.U32 UR52, UR52, 0x3, URZ ;  /* 0x0000000334347899 */ /* 0x000fe200080006ff */
[----:B------:R-:W1:Y:S02]  /*2700*/  LDCU UR8, c[0x0][0x3e0] ;  /* 0x00007c00ff0877ac */ /* 0x000e640008000800 */
[----:B------:R-:W-:Y:S01]  /*2710*/  @!P4 LDGSTS.E.BYPASS.LTC128B.128 [R237+0x1000], desc[UR36][R240.64+0x40] ;  /* 0x01000040f0edcfae */ /* 0x000fe2000b981a24 */
[----:B------:R-:W2:Y:S03]  /*2720*/  LDCU UR9, c[0x0][0x45c] ;  /* 0x00008b80ff0977ac */ /* 0x000ea60008000800 */
[----:B------:R-:W-:Y:S04]  /*2730*/  @!P4 LDGSTS.E.BYPASS.LTC128B.128 [R237+0x2000], desc[UR36][R240.64+0x80] ;  /* 0x02000080f0edcfae */ /* 0x000fe8000b981a24 */
[----:B------:R-:W-:Y:S04]  /*2740*/  @P4 STS.128 [R237], RZ ;  /* 0x000000ffed004388 */ /* 0x000fe80000000c00 */
[----:B------:R-:W-:Y:S04]  /*2750*/  @P4 STS.128 [R237+0x1000], RZ ;  /* 0x001000ffed004388 */ /* 0x000fe80000000c00 */
[----:B------:R-:W-:Y:S04]  /*2760*/  @P4 STS.128 [R237+0x2000], RZ ;  /* 0x002000ffed004388 */ /* 0x000fe80000000c00 */
[----:B------:R-:W-:Y:S01]  /*2770*/  @!PT LDS RZ, [RZ] ;  /* 0x00000000fffff984 */ /* 0x000fe20000000800 */
[----:B------:R-:W-:Y:S01]  /*2780*/  @!PT LDS RZ, [RZ] ;  /* 0x00000000fffff984 */ /* 0x000fe20000000800 */
[----:B------:R-:W-:Y:S01]  /*2790*/  @!PT LDS RZ, [RZ] ;  /* 0x00000000fffff984 */ /* 0x000fe20000000800 */
[----:B------:R-:W-:Y:S04]  /*27a0*/  @!P6 LDGSTS.E.BYPASS.LTC128B.128 [R0+0x9000], desc[UR36][R4.64] ;  /* 0x090000000400efae */ /* 0x000fe8000b981a24 */
[----:B------:R-:W-:Y:S04]  /*27b0*/  @!P6 LDGSTS.E.BYPASS.LTC128B.128 [R0+0xb000], desc[UR36][R4.64+0x40] ;  /* 0x0b0000400400efae */ /* 0x000fe8000b981a24 */
[----:B------:R3:W-:Y:S04]  /*27c0*/  @!P6 LDGSTS.E.BYPASS.LTC128B.128 [R0+0xd000], desc[UR36][R4.64+0x80] ;  /* 0x0d0000800400efae */ /* 0x0007e8000b981a24 */
[----:B------:R-:W-:Y:S04]  /*27d0*/  @P6 STS.128 [R0+0x9000], RZ ;  /* 0x009000ff00006388 */ /* 0x000fe80000000c00 */
[----:B------:R-:W-:Y:S04]  /*27e0*/  @P6 STS.128 [R0+0xb000], RZ ;  /* 0x00b000ff00006388 */ /* 0x000fe80000000c00 */
[----:B------:R-:W-:Y:S04]  /*27f0*/  @P6 STS.128 [R0+0xd000], RZ ;  /* 0x00d000ff00006388 */ /* 0x000fe80000000c00 */
[----:B------:R-:W-:Y:S04]  /*2800*/  @P5 STS.128 [R0+0xa000], RZ ;  /* 0x00a000ff00005388 */ /* 0x000fe80000000c00 */
[----:B------:R-:W-:Y:S04]  /*2810*/  @P5 STS.128 [R0+0xc000], RZ ;  /* 0x00c000ff00005388 */ /* 0x000fe80000000c00 */
[----:B------:R4:W-:Y:S01]  /*2820*/  @P5 STS.128 [R0+0xe000], RZ ;  /* 0x00e000ff00005388 */ /* 0x0009e20000000c00 */
[----:B---3--:R-:W-:-:S03]  /*2830*/  IMAD.MOV.U32 R4, RZ, RZ, 0x4 ;  /* 0x00000004ff047424 */ /* 0x008fc600078e00ff */
[----:B------:R-:W-:Y:S01]  /*2840*/  @!PT LDS RZ, [RZ] ;  /* 0x00000000fffff984 */ /* 0x000fe20000000800 */
[----:B------:R-:W-:Y:S01]  /*2850*/  @!PT LDS RZ, [RZ] ;  /* 0x00000000fffff984 */ /* 0x000fe20000000800 */
[----:B------:R-:W-:Y:S01]  /*2860*/  @!PT LDS RZ, [RZ] ;  /* 0x00000000fffff984 */ /* 0x000fe20000000800 */
[----:B------:R-:W-:Y:S04]  /*2870*/  @!P5 LDGSTS.E.BYPASS.LTC128B.128 [R0+0xa000], desc[UR36][R2.64] ;  /* 0x0a0000000200dfae */ /* 0x000fe8000b981a24 */
[----:B------:R-:W-:Y:S04]  /*2880*/  @!P5 LDGSTS.E.BYPASS.LTC128B.128 [R0+0xc000], desc[UR36][R2.64+0x40] ;  /* 0x0c0000400200dfae */ /* 0x000fe8000b981a24 */
[----:B------:R3:W-:Y:S04]  /*2890*/  @!P5 LDGSTS.E.BYPASS.LTC128B.128 [R0+0xe000], desc[UR36][R2.64+0x80] ;  /* 0x0e0000800200dfae */ /* 0x0007e8000b981a24 */
[----:B------:R-:W0:Y:S01]  /*28a0*/  LDGDEPBAR ;  /* 0x00000000000079af */ /* 0x000e220000000000 */
[----:B------:R-:W-:-:S02]  /*28b0*/  IMAD.SHL.U32 R8, R22, 0x20, RZ ;  /* 0x0000002016087824 */ /* 0x000fc400078e00ff */
[----:B------:R-:W-:-:S03]  /*28c0*/  IMAD.SHL.U32 R9, R22, 0x4, RZ ;  /* 0x0000000416097824 */ /* 0x000fc600078e00ff */
[----:B------:R-:W-:Y:S02]  /*28d0*/  LOP3.LUT R6, R8, 0x120, RZ, 0xc0, !PT ;  /* 0x0000012008067812 */ /* 0x000fe400078ec0ff */
[----:B------:R-:W-:Y:S01]  /*28e0*/  LOP3.LUT R9, R9, 0x18, RZ, 0xc0, !PT ;  /* 0x0000001809097812 */ /* 0x000fe200078ec0ff */
[----:B---3--:R-:W-:Y:S01]  /*28f0*/  IMAD.WIDE.U32 R2, R242, R4, UR58 ;  /* 0x0000003af2027e25 */ /* 0x008fe2000f8e0004 */
[----:B----4-:R-:W-:Y:S01]  /*2900*/  LOP3.LUT R0, R8, 0x20, RZ, 0xc0, !PT ;  /* 0x0000002008007812 */ /* 0x010fe200078ec0ff */
[----:B------:R-:W-:-:S04]  /*2910*/  DEPBAR.LE SB0, 0x1 ;  /* 0x000080400000791a */ /* 0x000fc80000000000 */
[----:B------:R-:W5:Y:S04]  /*2920*/  @!P0 LDG.E R251, desc[UR36][R2.64] ;  /* 0x0000002402fb8981 */ /* 0x000f68000c1e1900 */
[----:B------:R-:W5:Y:S04]  /*2930*/  @!P3 LDG.E R250, desc[UR36][R2.64+0x20] ;  /* 0x0000202402fab981 */ /* 0x000f68000c1e1900 */
[----:B------:R-:W5:Y:S04]  /*2940*/  @!P2 LDG.E R249, desc[UR36][R2.64+0x80] ;  /* 0x0000802402f9a981 */ /* 0x000f68000c1e1900 */
[----:B------:R3:W5:Y:S01]  /*2950*/  @!P1 LDG.E R248, desc[UR36][R2.64+0xa0] ;  /* 0x0000a02402f89981 */ /* 0x000762000c1e1900 */
[----:B------:R-:W-:Y:S01]  /*2960*/  LOP3.LUT R4, R9, 0xc0, R8, 0xf8, !PT ;  /* 0x000000c009047812 */ /* 0x000fe200078ef808 */
[C---:B------:R-:W-:Y:S01]  /*2970*/  IMAD.SHL.U32 R10, R227.reuse, 0x20, RZ ;  /* 0x00000020e30a7824 */ /* 0x040fe200078e00ff */
[----:B------:R-:W-:Y:S01]  /*2980*/  LOP3.LUT P0, RZ, R22, 0x4, RZ, 0xc0, !PT ;  /* 0x0000000416ff7812 */ /* 0x000fe2000780c0ff */
[----:B------:R-:W-:Y:S01]  /*2990*/  IMAD.SHL.U32 R11, R227, 0x4, RZ ;  /* 0x00000004e30b7824 */ /* 0x000fe200078e00ff */
[----:B------:R-:W-:Y:S01]  /*29a0*/  LOP3.LUT R5, R4, 0x8, R23, 0x78, !PT ;  /* 0x0000000804057812 */ /* 0x000fe200078e7817 */
[----:B------:R-:W-:Y:S01]  /*29b0*/  USHF.L.U32 UR10, UR10, 0x6, URZ ;  /* 0x000000060a0a7899 */ /* 0x000fe200080006ff */
[----:B------:R-:W-:Y:S01]  /*29c0*/  LOP3.LUT R7, R10, 0xc0, RZ, 0xc0, !PT ;  /* 0x000000c00a077812 */ /* 0x000fe200078ec0ff */
[----:B------:R-:W-:Y:S01]  /*29d0*/  USHF.L.U32 UR11, UR11, 0x6, URZ ;  /* 0x000000060b0b7899 */ /* 0x000fe200080006ff */
[----:B------:R-:W-:-:S02]  /*29e0*/  SEL R225, R225, 0xffffffe0, !P0 ;  /* 0xffffffe0e1e17807 */ /* 0x000fc40004000000 */
[----:B------:R-:W-:Y:S01]  /*29f0*/  LOP3.LUT R7, R7, 0x18, R11, 0xf8, !PT ;  /* 0x0000001807077812 */ /* 0x000fe200078ef80b */
[----:B------:R-:W-:Y:S01]  /*2a00*/  BAR.SYNC.DEFER_BLOCKING 0x0 ;  /* 0x0000000000007b1d */ /* 0x000fe20000010000 */
[C---:B------:R-:W-:Y:S02]  /*2a10*/  LOP3.LUT P1, RZ, R227.reuse, 0x4, RZ, 0xc0, !PT ;  /* 0x00000004e3ff7812 */ /* 0x040fe4000782c0ff */
[----:B------:R-:W-:Y:S01]  /*2a20*/  LOP3.LUT P2, RZ, R227, 0x8, RZ, 0xc0, !PT ;  /* 0x00000008e3ff7812 */ /* 0x000fe2000784c0ff */
[----:B---3--:R-:W-:Y:S01]  /*2a30*/  IMAD.SHL.U32 R2, R22, 0x10, RZ ;  /* 0x0000001016027824 */ /* 0x008fe200078e00ff */
[----:B------:R-:W-:-:S04]  /*2a40*/  SHF.R.U32.HI R3, RZ, 0x4, R22 ;  /* 0x00000004ff037819 */ /* 0x000fc80000011616 */
[--C-:B------:R-:W-:Y:S02]  /*2a50*/  LOP3.LUT R0, R0, 0x3c00, R2.reuse, 0xf8, !PT ;  /* 0x00003c0000007812 */ /* 0x100fe400078ef802 */
[----:B------:R-:W-:Y:S02]  /*2a60*/  LOP3.LUT R3, R3, 0x8, RZ, 0xc0, !PT ;  /* 0x0000000803037812 */ /* 0x000fe400078ec0ff */
[--C-:B------:R-:W-:Y:S02]  /*2a70*/  LOP3.LUT R6, R6, 0x200, R2.reuse, 0xf8, !PT ;  /* 0x0000020006067812 */ /* 0x100fe400078ef802 */
[----:B------:R-:W-:Y:S02]  /*2a80*/  LOP3.LUT R2, R0, 0x100, R2, 0xf8, !PT ;  /* 0x0000010000027812 */ /* 0x000fe400078ef802 */
[--C-:B------:R-:W-:Y:S01]  /*2a90*/  LOP3.LUT R0, R4, 0x8, R22.reuse, 0x78, !PT ;  /* 0x0000000804007812 */ /* 0x100fe200078e7816 */
[----:B------:R-:W-:Y:S01]  /*2aa0*/  IMAD.U32 R4, RZ, RZ, UR44 ;  /* 0x0000002cff047e24 */ /* 0x000fe2000f8e00ff */
[----:B------:R-:W-:-:S02]  /*2ab0*/  LOP3.LUT R3, R3, 0x10, R22, 0xf8, !PT ;  /* 0x0000001003037812 */ /* 0x000fc400078ef816 */
[----:B------:R-:W-:Y:S02]  /*2ac0*/  LOP3.LUT R0, R2, R0, RZ, 0xfc, !PT ;  /* 0x0000000002007212 */ /* 0x000fe400078efcff */
[----:B------:R-:W-:Y:S01]  /*2ad0*/  LOP3.LUT R2, R3, 0xc0, R8, 0xf8, !PT ;  /* 0x000000c003027812 */ /* 0x000fe200078ef808 */
[----:B------:R-:W-:Y:S01]  /*2ae0*/  IMAD.U32 R3, RZ, RZ, UR46 ;  /* 0x0000002eff037e24 */ /* 0x000fe2000f8e00ff */
[----:B------:R-:W-:Y:S02]  /*2af0*/  IADD3 R4, PT, PT, R4, UR38, R242 ;  /* 0x0000002604047c10 */ /* 0x000fe4000fffe0f2 */
[----:B------:R-:W-:Y:S02]  /*2b00*/  LOP3.LUT R2, R2, R9, RZ, 0x3c, !PT ;  /* 0x0000000902027212 */ /* 0x000fe400078e3cff */
[----:B------:R-:W-:Y:S01]  /*2b10*/  IADD3 R236, PT, PT, R4, -0x1f, -R3 ;  /* 0xffffffe104ec7810 */ /* 0x000fe20007ffe803 */
[----:B------:R-:W-:Y:S01]  /*2b20*/  IMAD.SHL.U32 R3, R227, 0x10, RZ ;  /* 0x00000010e3037824 */ /* 0x000fe200078e00ff */
[----:B------:R-:W-:-:S02]  /*2b30*/  LOP3.LUT R4, R10, 0x120, RZ, 0xc0, !PT ;  /* 0x000001200a047812 */ /* 0x000fc400078ec0ff */
[----:B------:R-:W-:Y:S02]  /*2b40*/  LEA R222, R0, UR6, 0x1 ;  /* 0x0000000600de7c11 */ /* 0x000fe4000f8e08ff */
[----:B------:R-:W-:Y:S02]  /*2b50*/  LOP3.LUT R220, R2, 0x120, R8, 0xf8, !PT ;  /* 0x0000012002dc7812 */ /* 0x000fe400078ef808 */
[----:B------:R-:W-:Y:S01]  /*2b60*/  LOP3.LUT R2, R4, 0x200, R3, 0xf8, !PT ;  /* 0x0000020004027812 */ /* 0x000fe200078ef803 */
[C---:B------:R-:W-:Y:S01]  /*2b70*/  VIADD R4, R222.reuse, 0xf000 ;  /* 0x0000f000de047836 */ /* 0x040fe20000000000 */
[----:B------:R3:W4:Y:S01]  /*2b80*/  LDSM.16.M88.4 R172, [R222+0xf000] ;  /* 0x00f00000deac783b */ /* 0x0007220000000200 */
[----:B------:R-:W-:Y:S01]  /*2b90*/  VIADD R216, R222, 0xf020 ;  /* 0x0000f020ded87836 */ /* 0x000fe20000000000 */
[----:B------:R-:W-:Y:S01]  /*2ba0*/  LOP3.LUT R3, R3, 0x1c0, RZ, 0xc0, !PT ;  /* 0x000001c003037812 */ /* 0x000fe200078ec0ff */
[----:B------:R-:W-:Y:S01]  /*2bb0*/  @P0 VIADD R216, R4, 0xffffffe0 ;  /* 0xffffffe004d80836 */ /* 0x000fe20000000000 */
[----:B------:R3:W1:Y:S01]  /*2bc0*/  LDSM.16.M88.4 R176, [R222+0xf400] ;  /* 0x00f40000deb0783b */ /* 0x0006620000000200 */
[----:B------:R-:W-:Y:S01]  /*2bd0*/  LOP3.LUT R0, R7, 0x8, R24, 0x78, !PT ;  /* 0x0000000807007812 */ /* 0x000fe200078e7818 */
[----:B------:R-:W-:Y:S01]  /*2be0*/  IMAD.IADD R223, R222, 0x1, R225 ;  /* 0x00000001dedf7824 */ /* 0x000fe200078e02e1 */
[----:B------:R-:W-:Y:S01]  /*2bf0*/  LOP3.LUT R6, R6, R5, RZ, 0xfc, !PT ;  /* 0x0000000506067212 */ /* 0x000fe200078efcff */
[----:B------:R3:W1:Y:S01]  /*2c00*/  LDSM.16.M88.4 R180, [R216] ;  /* 0x00000000d8b4783b */ /* 0x0006620000000200 */
[----:B------:R-:W-:-:S02]  /*2c10*/  LOP3.LUT R5, R10, 0x7400, RZ, 0xc0, !PT ;  /* 0x000074000a057812 */ /* 0x000fc400078ec0ff */
[--C-:B------:R-:W-:Y:S01]  /*2c20*/  LOP3.LUT R3, R3, 0x38, R25.reuse, 0xf8, !PT ;  /* 0x0000003803037812 */ /* 0x100fe200078ef819 */
[----:B------:R3:W1:Y:S01]  /*2c30*/  LDSM.16.M88.4 R184, [R216+0x400] ;  /* 0x00040000d8b8783b */ /* 0x0006620000000200 */
[----:B------:R-:W-:Y:S01]  /*2c40*/  LOP3.LUT R226, R2, R0, RZ, 0xfc, !PT ;  /* 0x0000000002e27212 */ /* 0x000fe200078efcff */
[----:B------:R-:W-:Y:S01]  /*2c50*/  IMAD.MOV.U32 R0, RZ, RZ, 0x10 ;  /* 0x00000010ff007424 */ /* 0x000fe200078e00ff */
[----:B------:R-:W-:Y:S01]  /*2c60*/  LEA R221, R6, UR6, 0x1 ;  /* 0x0000000606dd7c11 */ /* 0x000fe2000f8e08ff */
[----:B------:R3:W1:Y:S01]  /*2c70*/  LDSM.16.M88.4 R196, [R216+0x2000] ;  /* 0x00200000d8c4783b */ /* 0x0006620000000200 */
[----:B------:R-:W-:Y:S02]  /*2c80*/  LEA R220, R220, UR6, 0x1 ;  /* 0x00000006dcdc7c11 */ /* 0x000fe4000f8e08ff */
[----:B------:R-:W-:Y:S01]  /*2c90*/  LOP3.LUT R5, R5, 0x6, R25, 0xf8, !PT ;  /* 0x0000000605057812 */ /* 0x000fe200078ef819 */
[----:B------:R3:W1:Y:S01]  /*2ca0*/  LDSM.16.M88.4 R200, [R216+0x2400] ;  /* 0x00240000d8c8783b */ /* 0x0006620000000200 */
[----:B------:R-:W-:Y:S01]  /*2cb0*/  LOP3.LUT R3, R3, 0x20, R24, 0x78, !PT ;  /* 0x0000002003037812 */ /* 0x000fe200078e7818 */
[----:B------:R-:W-:Y:S01]  /*2cc0*/  VIADD R221, R221, UR5 ;  /* 0x00000005dddd7c36 */ /* 0x000fe20008000000 */
[----:B------:R-:W-:Y:S01]  /*2cd0*/  LOP3.LUT P0, RZ, R227, 0x2, RZ, 0xc0, !PT ;  /* 0x00000002e3ff7812 */ /* 0x000fe2000780c0ff */
[----:B------:R3:W1:Y:S01]  /*2ce0*/  LDSM.16.M88.4 R212, [R216+0x4000] ;  /* 0x00400000d8d4783b */ /* 0x0006620000000200 */
[----:B------:R-:W-:Y:S01]  /*2cf0*/  LOP3.LUT R252, R5, R3, RZ, 0xfc, !PT ;  /* 0x0000000305fc7212 */ /* 0x000fe200078efcff */
[----:B------:R-:W-:Y:S01]  /*2d00*/  VIADD R220, R220, UR5 ;  /* 0x00000005dcdc7c36 */ /* 0x000fe20008000000 */
[----:B------:R-:W-:Y:S01]  /*2d10*/  SEL R0, R0, 0xfffffff0, !P1 ;  /* 0xfffffff000007807 */ /* 0x000fe20004800000 */
[----:B------:R-:W1:Y:S01]  /*2d20*/  LDSM.16.M88.4 R216, [R216+0x4400] ;  /* 0x00440000d8d8783b */ /* 0x000e620000000200 */
[----:B------:R-:W-:-:S03]  /*2d30*/  SEL R224, R224, 0xffffffe0, !P0 ;  /* 0xffffffe0e0e07807 */ /* 0x000fc60004000000 */
[----:B------:R3:W1:Y:S04]  /*2d40*/  LDSM.16.M88.4 R188, [R222+0x11000] ;  /* 0x01100000debc783b */ /* 0x0006680000000200 */
[----:B------:R3:W1:Y:S04]  /*2d50*/  LDSM.16.M88.4 R192, [R222+0x11400] ;  /* 0x01140000dec0783b */ /* 0x0006680000000200 */
[----:B------:R3:W1:Y:S04]  /*2d60*/  LDSM.16.M88.4 R204, [R222+0x13000] ;  /* 0x01300000decc783b */ /* 0x0006680000000200 */
[----:B--2-4-:R3:W1:Y:S02]  /*2d70*/  LDSM.16.M88.4 R208, [R222+0x13400] ;  /* 0x01340000ded0783b */ /* 0x0146640000000200 */
.L_x_95:
[----:B------:R-:W0:Y:S01]  /*2d80*/  LDGDEPBAR ;  /* 0x00000000000079af */ /* 0x000e220000000000 */
[----:B------:R-:W-:Y:S01]  /*2d90*/  IMAD.IADD R0, R221, 0x1, R225 ;  /* 0x00000001dd007824 */ /* 0x000fe200078e02e1 */
[----:B------:R-:W-:Y:S01]  /*2da0*/  UIADD3 UR44, UPT, UPT, UR44, -0x40, URZ ;  /* 0xffffffc02c2c7890 */ /* 0x000fe2000fffe0ff */
[----:B------:R-:W-:Y:S01]  /*2db0*/  IMAD.SHL.U32 R2, R227, 0x2, RZ ;  /* 0x00000002e3027824 */ /* 0x000fe200078e00ff */
[----:B------:R-:W-:Y:S01]  /*2dc0*/  USHF.L.U32 UR5, UR40, 0x7, URZ ;  /* 0x0000000728057899 */ /* 0x000fe200080006ff */
[----:B------:R-:W-:Y:S01]  /*2dd0*/  SHF.R.U32.HI R3, RZ, 0x1, R227 ;  /* 0x00000001ff037819 */ /* 0x000fe200000116e3 */
[----:B------:R-:W-:Y:S01]  /*2de0*/  UISETP.GE.AND UP0, UPT, UR44, UR49, UPT ;  /* 0x000000312c00728c */ /* 0x000fe2000bf06270 */
[----:B------:R-:W-:Y:S01]  /*2df0*/  IMAD.MOV.U32 R230, RZ, RZ, 0x20 ;  /* 0x00000020ffe67424 */ /* 0x000fe200078e00ff */
[----:B------:R-:W-:Y:S01]  /*2e00*/  UIADD3 UR5, UPT, UPT, UR5, 0x80, URZ ;  /* 0x0000008005057890 */ /* 0x000fe2000fffe0ff */
[----:B-----5:R-:W-:Y:S01]  /*2e10*/  FSETP.NEU.FTZ.AND P6, PT, R251, -INF , PT ;  /* 0xff800000fb00780b */ /* 0x020fe20003fdd000 */
[----:B------:R-:W-:Y:S01]  /*2e20*/  IMAD.MOV.U32 R228, RZ, RZ, 0x8 ;  /* 0x00000008ffe47424 */ /* 0x000fe200078e00ff */
[----:B------:R-:W-:Y:S01]  /*2e30*/  FSETP.NEU.FTZ.AND P5, PT, R250, -INF , PT ;  /* 0xff800000fa00780b */ /* 0x000fe20003fbd000 */
[----:B------:R-:W-:Y:S01]  /*2e40*/  UISETP.LT.AND UP0, UPT, UR5, UR38, UP0 ;  /* 0x000000260500728c */ /* 0x000fe20008701270 */
[----:B------:R-:W-:Y:S01]  /*2e50*/  IMAD.MOV.U32 R229, RZ, RZ, 0x18 ;  /* 0x00000018ffe57424 */ /* 0x000fe200078e00ff */
[----:B------:R-:W-:Y:S01]  /*2e60*/  FSETP.NEU.FTZ.AND P3, PT, R248, -INF , PT ;  /* 0xff800000f800780b */ /* 0x000fe20003f7d000 */
[----:B------:R-:W-:Y:S01]  /*2e70*/  UIADD3 UR45, UPT, UPT, UR45, -0x1, URZ ;  /* 0xffffffff2d2d7890 */ /* 0x000fe2000fffe0ff */
[----:B------:R-:W-:Y:S02]  /*2e80*/  FSETP.NEU.FTZ.AND P4, PT, R249, -INF , PT ;  /* 0xff800000f900780b */ /* 0x000fe40003f9d000 */
[----:B------:R-:W-:Y:S01]  /*2e90*/  PLOP3.LUT P0, PT, PT, PT, UP0, 0x80, 0x8 ;  /* 0x000000000008781c */ /* 0x000fe20003f0f008 */
[----:B------:R-:W-:Y:S01]  /*2ea0*/  UISETP.GT.AND UP0, UPT, UR45, UR47, UPT ;  /* 0x0000002f2d00728c */ /* 0x000fe2000bf04270 */
[----:B------:R-:W-:Y:S04]  /*2eb0*/  DEPBAR.LE SB0, 0x0 ;  /* 0x000080000000791a */ /* 0x000fe80000000000 */
[----:B------:R-:W-:Y:S07]  /*2ec0*/  BAR.SYNC.DEFER_BLOCKING 0x0 ;  /* 0x0000000000007b1d */ /* 0x000fee0000010000 */
[----:B------:R-:W-:Y:S04]  /*2ed0*/  @!P0 LOP3.LUT R2, R2, 0x6, RZ, 0xc0, !PT ;  /* 0x0000000602028812 */ /* 0x000fe800078ec0ff */
[----:B------:R-:W-:Y:S01]  /*2ee0*/  @!P0 LOP3.LUT R2, R2, 0x1e0, R3, 0xf8, !PT ;  /* 0x000001e002028812 */ /* 0x000fe200078ef803 */
[----:B------:R-:W-:Y:S05]  /*2ef0*/  FMUL.FTZ R3, R248, 1.4426950216293334961 ;  /* 0x3fb8aa3bf8037820 */ /* 0x000fea0000410000 */
[----:B------:R-:W-:Y:S01]  /*2f00*/  FSEL R3, R3, RZ, P3 ;  /* 0x000000ff03037208 */ /* 0x000fe20001800000 */
[----:B------:R-:W-:Y:S08]  /*2f10*/  LDSM.16.M88.4 R32, [R221] ;  /* 0x00000000dd20783b */ /* 0x000ff00000000200 */
[----:B------:R-:W2:Y:S08]  /*2f20*/  LDSM.16.M88.4 R16, [R222+0x9000] ;  /* 0x00900000de10783b */ /* 0x000eb00000000200 */
[----:B------:R-:W4:Y:S08]  /*2f30*/  LDSM.16.M88.4 R28, [R221+0x800] ;  /* 0x00080000dd1c783b */ /* 0x000f300000000200 */
[----:B------:R-:W3:Y:S08]  /*2f40*/  LDSM.16.M88.4 R132, [R222+0x9400] ;  /* 0x00940000de84783b */ /* 0x000ef00000000200 */
[----:B------:R-:W-:Y:S08]  /*2f50*/  LDSM.16.M88.4 R136, [R0] ;  /* 0x000000000088783b */ /* 0x000ff00000000200 */
[----:B------:R-:W1:Y:S01]  /*2f60*/  LDSM.16.M88.4 R140, [R223+0x9000] ;  /* 0x00900000df8c783b */ /* 0x000e620000000200 */
[-C--:B--2---:R-:W-:Y:S07]  /*2f70*/  HMMA.16816.F32 R4, R32, R16.reuse, RZ ;  /* 0x000000102004723c */ /* 0x084fee00000018ff */
[----:B------:R-:W2:Y:S01]  /*2f80*/  LDSM.16.M88.4 R144, [R0+0x800] ;  /* 0x000800000090783b */ /* 0x000ea20000000200 */
[C---:B----4-:R-:W-:Y:S07]  /*2f90*/  HMMA.16816.F32 R8, R28.reuse, R16, RZ ;  /* 0x000000101c08723c */ /* 0x050fee00000018ff */
[----:B------:R-:W4:Y:S01]  /*2fa0*/  LDSM.16.M88.4 R148, [R223+0x9400] ;  /* 0x00940000df94783b */ /* 0x000f220000000200 */
[-C--:B------:R-:W-:Y:S07]  /*2fb0*/  HMMA.16816.F32 R12, R28, R18.reuse, RZ ;  /* 0x000000121c0c723c */ /* 0x080fee00000018ff */
[----:B------:R-:W-:Y:S01]  /*2fc0*/  LDSM.16.M88.4 R152, [R222+0xb000] ;  /* 0x00b00000de98783b */ /* 0x000fe20000000200 */
[C---:B------:R-:W-:Y:S07]  /*2fd0*/  HMMA.16816.F32 R16, R32.reuse, R18, RZ ;  /* 0x000000122010723c */ /* 0x040fee00000018ff */
[----:B------:R-:W-:Y:S01]  /*2fe0*/  LDSM.16.M88.4 R156, [R221+0x1800] ;  /* 0x00180000dd9c783b */ /* 0x000fe20000000200 */
[-C--:B---3--:R-:W-:Y:S07]  /*2ff0*/  HMMA.16816.F32 R20, R32, R132.reuse, RZ ;  /* 0x000000842014723c */ /* 0x088fee00000018ff */
[----:B------:R-:W-:Y:S01]  /*3000*/  LDSM.16.M88.4 R160, [R0+0x1000] ;  /* 0x0010000000a0783b */ /* 0x000fe20000000200 */
[C---:B------:R-:W-:Y:S07]  /*3010*/  HMMA.16816.F32 R24, R28.reuse, R132, RZ ;  /* 0x000000841c18723c */ /* 0x040fee00000018ff */
[----:B------:R-:W-:Y:S01]  /*3020*/  LDSM.16.M88.4 R164, [R223+0xb000] ;  /* 0x00b00000dfa4783b */ /* 0x000fe20000000200 */
[-C--:B------:R-:W-:Y:S07]  /*3030*/  HMMA.16816.F32 R28, R28, R134.reuse, RZ ;  /* 0x000000861c1c723c */ /* 0x080fee00000018ff */
[----:B------:R-:W-:Y:S01]  /*3040*/  LDSM.16.M88.4 R168, [R0+0x1800] ;  /* 0x0018000000a8783b */ /* 0x000fe20000000200 */
[----:B------:R-:W-:Y:S07]  /*3050*/  HMMA.16816.F32 R32, R32, R134, RZ ;  /* 0x000000862020723c */ /* 0x000fee00000018ff */
[----:B------:R-:W3:Y:S01]  /*3060*/  LDSM.16.M88.4 R132, [R221+0x1000] ;  /* 0x00100000dd84783b */ /* 0x000ee20000000200 */
[-C--:B-1----:R-:W-:Y:S08]  /*3070*/  HMMA.16816.F32 R4, R136, R140.reuse, R4 ;  /* 0x0000008c8804723c */ /* 0x082ff00000001804 */
[C---:B--2---:R-:W-:Y:S08]  /*3080*/  HMMA.16816.F32 R8, R144.reuse, R140, R8 ;  /* 0x0000008c9008723c */ /* 0x044ff00000001808 */
[-C--:B------:R-:W-:Y:S08]  /*3090*/  HMMA.16816.F32 R12, R144, R142.reuse, R12 ;  /* 0x0000008e900c723c */ /* 0x080ff0000000180c */
[C---:B------:R-:W-:Y:S01]  /*30a0*/  HMMA.16816.F32 R16, R136.reuse, R142, R16 ;  /* 0x0000008e8810723c */ /* 0x040fe20000001810 */
[----:B------:R-:W1:Y:S07]  /*30b0*/  LDSM.16.M88.4 R140, [R222+0xb400] ;  /* 0x00b40000de8c783b */ /* 0x000e6e0000000200 */
[-C--:B----4-:R-:W-:Y:S08]  /*30c0*/  HMMA.16816.F32 R20, R136, R148.reuse, R20 ;  /* 0x000000948814723c */ /* 0x090ff00000001814 */
[C---:B------:R-:W-:Y:S08]  /*30d0*/  HMMA.16816.F32 R24, R144.reuse, R148, R24 ;  /* 0x000000949018723c */ /* 0x040ff00000001818 */
[-C--:B------:R-:W-:Y:S01]  /*30e0*/  HMMA.16816.F32 R28, R144, R150.reuse, R28 ;  /* 0x00000096901c723c */ /* 0x080fe2000000181c */
[----:B------:R-:W-:Y:S07]  /*30f0*/  LDSM.16.M88.4 R144, [R221+0x2800] ;  /* 0x00280000dd90783b */ /* 0x000fee0000000200 */
[----:B------:R-:W-:Y:S01]  /*3100*/  HMMA.16816.F32 R32, R136, R150, R32 ;  /* 0x000000968820723c */ /* 0x000fe20000001820 */
[----:B------:R-:W2:Y:S07]  /*3110*/  LDSM.16.M88.4 R136, [R223+0xb400] ;  /* 0x00b40000df88783b */ /* 0x000eae0000000200 */
[-C--:B---3--:R-:W-:Y:S01]  /*3120*/  HMMA.16816.F32 R4, R132, R152.reuse, R4 ;  /* 0x000000988404723c */ /* 0x088fe20000001804 */
[----:B------:R-:W-:Y:S07]  /*3130*/  LDSM.16.M88.4 R148, [R222+0xd400] ;  /* 0x00d40000de94783b */ /* 0x000fee0000000200 */
[C---:B------:R-:W-:Y:S08]  /*3140*/  HMMA.16816.F32 R8, R156.reuse, R152, R8 ;  /* 0x000000989c08723c */ /* 0x040ff00000001808 */
[-C--:B------:R-:W-:Y:S08]  /*3150*/  HMMA.16816.F32 R12, R156, R154.reuse, R12 ;  /* 0x0000009a9c0c723c */ /* 0x080ff0000000180c */
[C---:B------:R-:W-:Y:S01]  /*3160*/  HMMA.16816.F32 R16, R132.reuse, R154, R16 ;  /* 0x0000009a8410723c */ /* 0x040fe20000001810 */
[----:B------:R-:W-:Y:S07]  /*3170*/  LDSM.16.M88.4 R152, [R0+0x2000] ;  /* 0x002000000098783b */ /* 0x000fee0000000200 */
[-C--:B-1----:R-:W-:Y:S08]  /*3180*/  HMMA.16816.F32 R20, R132, R140.reuse, R20 ;  /* 0x0000008c8414723c */ /* 0x082ff00000001814 */
[C---:B------:R-:W-:Y:S08]  /*3190*/  HMMA.16816.F32 R24, R156.reuse, R140, R24 ;  /* 0x0000008c9c18723c */ /* 0x040ff00000001818 */
[-C--:B------:R-:W-:Y:S01]  /*31a0*/  HMMA.16816.F32 R28, R156, R142.reuse, R28 ;  /* 0x0000008e9c1c723c */ /* 0x080fe2000000181c */
[----:B------:R-:W-:Y:S07]  /*31b0*/  LDSM.16.M88.4 R156, [R223+0xd000] ;  /* 0x00d00000df9c783b */ /* 0x000fee0000000200 */
[----:B------:R-:W-:Y:S01]  /*31c0*/  HMMA.16816.F32 R32, R132, R142, R32 ;  /* 0x0000008e8420723c */ /* 0x000fe20000001820 */
[----:B------:R-:W-:Y:S07]  /*31d0*/  LDSM.16.M88.4 R132, [R221+0x2000] ;  /* 0x00200000dd84783b */ /* 0x000fee0000000200 */
[-C--:B------:R-:W-:Y:S01]  /*31e0*/  HMMA.16816.F32 R4, R160, R164.reuse, R4 ;  /* 0x000000a4a004723c */ /* 0x080fe20000001804 */
[----:B------:R-:W1:Y:S07]  /*31f0*/  LDSM.16.M88.4 R140, [R222+0xd000] ;  /* 0x00d00000de8c783b */ /* 0x000e6e0000000200 */
[C---:B------:R-:W-:Y:S08]  /*3200*/  HMMA.16816.F32 R8, R168.reuse, R164, R8 ;  /* 0x000000a4a808723c */ /* 0x040ff00000001808 */
[-C--:B------:R-:W-:Y:S08]  /*3210*/  HMMA.16816.F32 R12, R168, R166.reuse, R12 ;  /* 0x000000a6a80c723c */ /* 0x080ff0000000180c */
[C---:B------:R-:W-:Y:S01]  /*3220*/  HMMA.16816.F32 R16, R160.reuse, R166, R16 ;  /* 0x000000a6a010723c */ /* 0x040fe20000001810 */
[----:B------:R3:W4:Y:S07]  /*3230*/  LDSM.16.M88.4 R164, [R0+0x2800] ;  /* 0x0028000000a4783b */ /* 0x00072e0000000200 */
[-C--:B--2---:R-:W-:Y:S08]  /*3240*/  HMMA.16816.F32 R20, R160, R136.reuse, R20 ;  /* 0x00000088a014723c */ /* 0x084ff00000001814 */
[C---:B------:R-:W-:Y:S04]  /*3250*/  HMMA.16816.F32 R24, R168.reuse, R136, R24 ;  /* 0x00000088a818723c */ /* 0x040fe80000001818 */
[----:B------:R-:W-:Y:S01]  /*3260*/  FMUL.FTZ R137, R250, 1.4426950216293334961 ;  /* 0x3fb8aa3bfa897820 */ /* 0x000fe20000410000 */
[----:B------:R-:W-:Y:S03]  /*3270*/  FMUL.FTZ R136, R249, 1.4426950216293334961 ;  /* 0x3fb8aa3bf9887820 */ /* 0x000fe60000410000 */
[-C--:B------:R-:W-:Y:S01]  /*3280*/  HMMA.16816.F32 R28, R168, R138.reuse, R28 ;  /* 0x0000008aa81c723c */ /* 0x080fe2000000181c */
[----:B---3--:R-:W-:Y:S02]  /*3290*/  IMAD.U32 R0, RZ, RZ, UR40 ;  /* 0x00000028ff007e24 */ /* 0x008fe4000f8e00ff */
[----:B------:R-:W-:Y:S02]  /*32a0*/  FSEL R137, R137, RZ, P5 ;  /* 0x000000ff89897208 */ /* 0x000fe40002800000 */
[----:B------:R-:W-:Y:S01]  /*32b0*/  @!P0 IMAD R0, R0, 0x80, R2 ;  /* 0x0000008000008824 */ /* 0x000fe200078e0202 */
[C---:B------:R-:W-:Y:S02]  /*32c0*/  @!P0 VIMNMX R2, PT, PT, R236.reuse, UR38, PT ;  /* 0x00000026ec028c48 */ /* 0x040fe4000bfe0100 */
[----:B------:R-:W-:Y:S04]  /*32d0*/  HMMA.16816.F32 R32, R160, R138, R32 ;  /* 0x0000008aa020723c */ /* 0x000fe80000001820 */
[----:B------:R-:W-:Y:S01]  /*32e0*/  @!P0 VIADDMNMX R139, R236, R228, UR38, PT ;  /* 0x00000026ec8b8e46 */ /* 0x000fe2000b8001e4 */
[----:B------:R-:W-:Y:S01]  /*32f0*/  FMUL.FTZ R138, R251, 1.4426950216293334961 ;  /* 0x3fb8aa3bfb8a7820 */ /* 0x000fe20000410000 */
[----:B------:R-:W-:Y:S02]  /*3300*/  FSEL R136, R136, RZ, P4 ;  /* 0x000000ff88887208 */ /* 0x000fe40002000000 */
[-C--:B-1----:R-:W-:Y:S05]  /*3310*/  HMMA.16816.F32 R4, R132, R140.reuse, R4 ;  /* 0x0000008c8404723c */ /* 0x082fea0000001804 */
[----:B------:R-:W-:Y:S03]  /*3320*/  FSEL R138, R138, RZ, P6 ;  /* 0x000000ff8a8a7208 */ /* 0x000fe60003000000 */
[C---:B------:R-:W-:Y:S04]  /*3330*/  HMMA.16816.F32 R8, R144.reuse, R140, R8 ;  /* 0x0000008c9008723c */ /* 0x040fe80000001808 */
[C---:B------:R-:W-:Y:S02]  /*3340*/  @!P0 VIADDMNMX R141, R236.reuse, -R230, UR38, PT ;  /* 0x00000026ec8d8e46 */ /* 0x040fe4000b8009e6 */
[----:B------:R-:W-:Y:S02]  /*3350*/  @!P0 VIADDMNMX R140, R236, -R229, UR38, PT ;  /* 0x00000026ec8c8e46 */ /* 0x000fe4000b8009e5 */
[-C--:B------:R-:W-:Y:S03]  /*3360*/  HMMA.16816.F32 R12, R144, R142.reuse, R12 ;  /* 0x0000008e900c723c */ /* 0x080fe6000000180c */
[CC--:B------:R-:W-:Y:S02]  /*3370*/  @!P0 ISETP.GE.AND P6, PT, R0.reuse, R141.reuse, PT ;  /* 0x0000008d0000820c */ /* 0x0c0fe40003fc6270 */
[CC--:B------:R-:W-:Y:S03]  /*3380*/  @!P0 ISETP.GE.AND P4, PT, R0.reuse, R140.reuse, PT ;  /* 0x0000008c0000820c */ /* 0x0c0fe60003f86270 */
[C---:B------:R-:W-:Y:S04]  /*3390*/  HMMA.16816.F32 R16, R132.reuse, R142, R16 ;  /* 0x0000008e8410723c */ /* 0x040fe80000001810 */
[C---:B------:R-:W-:Y:S02]  /*33a0*/  @!P0 VIADD R143, R0.reuse, 0x8 ;  /* 0x00000008008f8836 */ /* 0x040fe40000000000 */
[----:B------:R-:W-:Y:S02]  /*33b0*/  @!P0 VIADD R142, R0, 0x1 ;  /* 0x00000001008e8836 */ /* 0x000fe40000000000 */
[-C--:B------:R-:W-:Y:S03]  /*33c0*/  HMMA.16816.F32 R20, R132, R148.reuse, R20 ;  /* 0x000000948414723c */ /* 0x080fe60000001814 */
[C---:B------:R-:W-:Y:S02]  /*33d0*/  @!P0 ISETP.GE.AND P5, PT, R142.reuse, R141, PT ;  /* 0x0000008d8e00820c */ /* 0x040fe40003fa6270 */
[----:B------:R-:W-:Y:S03]  /*33e0*/  @!P0 ISETP.GE.AND P3, PT, R142, R140, PT ;  /* 0x0000008c8e00820c */ /* 0x000fe60003f66270 */
[C---:B------:R-:W-:Y:S01]  /*33f0*/  HMMA.16816.F32 R24, R144.reuse, R148, R24 ;  /* 0x000000949018723c */ /* 0x040fe20000001818 */
[----:B------:R-:W-:Y:S05]  /*3400*/  IMAD.MOV.U32 R148, RZ, RZ, 0x10 ;  /* 0x00000010ff947424 */ /* 0x000fea00078e00ff */
[----:B------:R-:W-:Y:S02]  /*3410*/  SEL R148, R148, 0xfffffff0, !P1 ;  /* 0xfffffff094947807 */ /* 0x000fe40004800000 */
[-C--:B------:R-:W-:Y:S03]  /*3420*/  HMMA.16816.F32 R28, R144, R150.reuse, R28 ;  /* 0x00000096901c723c */ /* 0x080fe6000000181c */
[----:B------:R-:W-:Y:S05]  /*3430*/  LEA R144, R252, UR4, 0x1 ;  /* 0x00000004fc907c11 */ /* 0x000fea000f8e08ff */
[----:B------:R-:W-:Y:S01]  /*3440*/  HMMA.16816.F32 R32, R132, R150, R32 ;  /* 0x000000968420723c */ /* 0x000fe20000001820 */
[----:B------:R-:W1:Y:S03]  /*3450*/  LDSM.16.M88.4 R132, [R223+0xd400] ;  /* 0x00d40000df84783b */ /* 0x000e660000000200 */
[----:B------:R-:W-:Y:S02]  /*3460*/  IMAD.IADD R145, R148, 0x1, R144 ;  /* 0x0000000194917824 */ /* 0x000fe400078e0290 */
[C---:B------:R-:W-:Y:S02]  /*3470*/  VIADD R147, R144.reuse, 0x13000 ;  /* 0x0001300090937836 */ /* 0x040fe40000000000 */
[-C--:B------:R-:W-:Y:S05]  /*3480*/  HMMA.16816.F32 R4, R152, R156.reuse, R4 ;  /* 0x0000009c9804723c */ /* 0x080fea0000001804 */
[----:B------:R-:W-:Y:S03]  /*3490*/  VIADD R146, R144, 0x13020 ;  /* 0x0001302090927836 */ /* 0x000fe60000000000 */
[C---:B----4-:R-:W-:Y:S08]  /*34a0*/  HMMA.16816.F32 R8, R164.reuse, R156, R8 ;  /* 0x0000009ca408723c */ /* 0x050ff00000001808 */
[-C--:B------:R-:W-:Y:S03]  /*34b0*/  HMMA.16816.F32 R12, R164, R158.reuse, R12 ;  /* 0x0000009ea40c723c */ /* 0x080fe6000000180c */
[----:B------:R-:W-:Y:S02]  /*34c0*/  @!P0 FSEL R4, R4, -INF , !P6 ;  /* 0xff80000004048808 */ /* 0x000fe40007000000 */
[----:B------:R-:W-:Y:S02]  /*34d0*/  @!P0 FSEL R5, R5, -INF , !P5 ;  /* 0xff80000005058808 */ /* 0x000fe40006800000 */
[-C--:B------:R-:W-:Y:S01]  /*34e0*/  @!P0 ISETP.GE.AND P5, PT, R142, R139.reuse, PT ;  /* 0x0000008b8e00820c */ /* 0x080fe20003fa6270 */
[C---:B------:R-:W-:Y:S04]  /*34f0*/  HMMA.16816.F32 R16, R152.reuse, R158, R16 ;  /* 0x0000009e9810723c */ /* 0x040fe80000001810 */
[--C-:B------:R-:W-:Y:S01]  /*3500*/  FFMA.FTZ R4, R4, UR9, -R138.reuse ;  /* 0x0000000904047c23 */ /* 0x100fe2000801088a */
[-C--:B------:R-:W-:Y:S01]  /*3510*/  @!P0 ISETP.GE.AND P6, PT, R142, R2.reuse, PT ;  /* 0x000000028e00820c */ /* 0x080fe20003fc6270 */
[----:B------:R-:W-:Y:S01]  /*3520*/  @!P0 VIADD R142, R0, 0x9 ;  /* 0x00000009008e8836 */ /* 0x000fe20000000000 */
[----:B------:R-:W-:Y:S01]  /*3530*/  @!P0 FSEL R6, R6, -INF , !P4 ;  /* 0xff80000006068808 */ /* 0x000fe20006000000 */
[----:B------:R2:W-:Y:S01]  /*3540*/  MUFU.EX2 R157, R4 ;  /* 0x00000004009d7308 */ /* 0x0005e20000000800 */
[-C--:B-1----:R-:W-:Y:S03]  /*3550*/  HMMA.16816.F32 R20, R152, R132.reuse, R20 ;  /* 0x000000849814723c */ /* 0x082fe60000001814 */
[----:B------:R-:W-:Y:S01]  /*3560*/  @!P0 FSEL R7, R7, -INF , !P3 ;  /* 0xff80000007078808 */ /* 0x000fe20005800000 */
[--C-:B------:R-:W-:Y:S01]  /*3570*/  FFMA.FTZ R6, R6, UR9, -R137.reuse ;  /* 0x0000000906067c23 */ /* 0x100fe20008010889 */
[----:B------:R-:W-:Y:S01]  /*3580*/  @!P0 FSEL R9, R9, -INF , !P6 ;  /* 0xff80000009098808 */ /* 0x000fe20007000000 */
[----:B------:R-:W-:Y:S01]  /*3590*/  FFMA.FTZ R5, R5, UR9, -R138 ;  /* 0x0000000905057c23 */ /* 0x000fe2000801088a */
[-C--:B------:R-:W-:Y:S01]  /*35a0*/  @!P0 ISETP.GE.AND P3, PT, R0, R139.reuse, PT ;  /* 0x0000008b0000820c */ /* 0x080fe20003f66270 */
[C---:B------:R-:W-:Y:S01]  /*35b0*/  HMMA.16816.F32 R24, R164.reuse, R132, R24 ;  /* 0x00000084a418723c */ /* 0x040fe20000001818 */
[----:B------:R-:W-:Y:S03]  /*35c0*/  MUFU.EX2 R247, R6 ;  /* 0x0000000600f77308 */ /* 0x000fe60000000800 */
[-C--:B------:R-:W-:Y:S01]  /*35d0*/  @!P0 ISETP.GE.AND P6, PT, R142, R2.reuse, PT ;  /* 0x000000028e00820c */ /* 0x080fe20003fc6270 */
[C---:B--2---:R-:W-:Y:S01]  /*35e0*/  @!P0 VIADD R4, R0.reuse, 0x10 ;  /* 0x0000001000048836 */ /* 0x044fe20000000000 */
[-C--:B------:R-:W-:Y:S01]  /*35f0*/  @!P0 ISETP.GE.AND P4, PT, R0, R2.reuse, PT ;  /* 0x000000020000820c */ /* 0x080fe20003f86270 */
[----:B------:R-:W-:Y:S01]  /*3600*/  FFMA.FTZ R7, R7, UR9, -R137 ;  /* 0x0000000907077c23 */ /* 0x000fe20008010889 */
[-C--:B------:R-:W-:Y:S03]  /*3610*/  HMMA.16816.F32 R28, R164, R134.reuse, R28 ;  /* 0x00000086a41c723c */ /* 0x080fe6000000181c */
[----:B------:R-:W-:Y:S01]  /*3620*/  MUFU.EX2 R163, R5 ;  /* 0x0000000500a37308 */ /* 0x000fe20000000800 */
[----:B------:R-:W-:Y:S01]  /*3630*/  @!P0 FSEL R8, R8, -INF , !P4 ;  /* 0xff80000008088808 */ /* 0x000fe20006000000 */
[--C-:B------:R-:W-:Y:S01]  /*3640*/  FFMA.FTZ R9, R9, UR9, -R136.reuse ;  /* 0x0000000909097c23 */ /* 0x100fe20008010888 */
[----:B------:R-:W-:Y:S07]  /*3650*/  @!P0 FSEL R10, R10, -INF , !P3 ;  /* 0xff8000000a0a8808 */ /* 0x000fee0005800000 */
[----:B------:R-:W1:Y:S01]  /*3660*/  MUFU.EX2 R246, R7 ;  /* 0x0000000700f67308 */ /* 0x000e620000000800 */
[----:B------:R-:W-:Y:S01]  /*3670*/  @!P0 FSEL R13, R13, -INF , !P6 ;  /* 0xff8000000d0d8808 */ /* 0x000fe20007000000 */
[----:B------:R-:W-:Y:S08]  /*3680*/  HMMA.16816.F32 R32, R152, R134, R32 ;  /* 0x000000869820723c */ /* 0x000ff00000001820 */
[----:B------:R-:W-:Y:S01]  /*3690*/  MUFU.EX2 R162, R9 ;  /* 0x0000000900a27308 */ /* 0x000fe20000000800 */
[C---:B------:R-:W-:Y:S01]  /*36a0*/  @!P0 ISETP.GE.AND P4, PT, R143.reuse, R2, PT ;  /* 0x000000028f00820c */ /* 0x040fe20003f86270 */
[--C-:B------:R-:W-:Y:S01]  /*36b0*/  FFMA.FTZ R8, R8, UR9, -R136.reuse ;  /* 0x0000000908087c23 */ /* 0x100fe20008010888 */
[-C--:B------:R-:W-:Y:S01]  /*36c0*/  @!P0 ISETP.GE.AND P3, PT, R143, R139.reuse, PT ;  /* 0x0000008b8f00820c */ /* 0x080fe20003f66270 */
[--C-:B------:R-:W-:Y:S01]  /*36d0*/  FFMA.FTZ R10, R10, UR9, -R3.reuse ;  /* 0x000000090a0a7c23 */ /* 0x100fe20008010803 */
[----:B------:R-:W-:Y:S05]  /*36e0*/  @!P0 ISETP.GE.AND P6, PT, R142, R139, PT ;  /* 0x0000008b8e00820c */ /* 0x000fea0003fc6270 */
[----:B------:R-:W-:Y:S01]  /*36f0*/  MUFU.EX2 R168, R8 ;  /* 0x0000000800a87308 */ /* 0x000fe20000000800 */
[----:B------:R-:W-:Y:S01]  /*3700*/  @!P0 FSEL R11, R11, -INF , !P5 ;  /* 0xff8000000b0b8808 */ /* 0x000fe20006800000 */
[--C-:B------:R-:W-:Y:S01]  /*3710*/  FFMA.FTZ R13, R13, UR9, -R136.reuse ;  /* 0x000000090d0d7c23 */ /* 0x100fe20008010888 */
[----:B------:R-:W-:Y:S07]  /*3720*/  @!P0 FSEL R12, R12, -INF , !P4 ;  /* 0xff8000000c0c8808 */ /* 0x000fee0006000000 */
[----:B------:R-:W-:Y:S01]  /*3730*/  MUFU.EX2 R170, R10 ;  /* 0x0000000a00aa7308 */ /* 0x000fe20000000800 */
        /* <DEDUP_REMOVED lines=8> */
[C---:B------:R-:W-:Y:S07]  /*37c0*/  @!P0 ISETP.GE.AND P3, PT, R142.reuse, R141, PT ;  /* 0x0000008d8e00820c */ /* 0x040fee0003f66270 */
        /* <DEDUP_REMOVED lines=10> */
[----:B------:R-:W-:Y:S01]  /*3870*/  @!P0 ISETP.GE.AND P6, PT, R4, R139, PT ;  /* 0x0000008b0400820c */ /* 0x000fe20003fc6270 */
[--C-:B------:R-:W-:Y:S01]  /*3880*/  FFMA.FTZ R18, R18, UR9, -R137.reuse ;  /* 0x0000000912127c23 */ /* 0x100fe20008010889 */
[CC--:B------:R-:W-:Y:S01]  /*3890*/  @!P0 ISETP.GE.AND P5, PT, R4.reuse, R141.reuse, PT ;  /* 0x0000008d0400820c */ /* 0x0c0fe20003fa6270 */
[--C-:B------:R-:W-:Y:S01]  /*38a0*/  FFMA.FTZ R19, R19, UR9, -R137.reuse ;  /* 0x0000000913137c23 */ /* 0x100fe20008010889 */
[C---:B------:R-:W-:Y:S01]  /*38b0*/  @!P0 ISETP.GE.AND P3, PT, R4.reuse, R140, PT ;  /* 0x0000008c0400820c */ /* 0x040fe20003f66270 */
[----:B------:R-:W-:Y:S01]  /*38c0*/  MUFU.EX2 R244, R18 ;  /* 0x0000001200f47308 */ /* 0x000fe20000000800 */
[-C--:B------:R-:W-:Y:S01]  /*38d0*/  @!P0 ISETP.GE.AND P4, PT, R4, R2.reuse, PT ;  /* 0x000000020400820c */ /* 0x080fe20003f86270 */
[----:B------:R-:W-:Y:S01]  /*38e0*/  @!P0 VIADD R4, R0, 0x11 ;  /* 0x0000001100048836 */ /* 0x000fe20000000000 */
[----:B------:R-:W-:Y:S07]  /*38f0*/  @!P0 FSEL R20, R20, -INF , !P5 ;  /* 0xff80000014148808 */ /* 0x000fee0006800000 */
[----:B------:R-:W2:Y:S01]  /*3900*/  MUFU.EX2 R243, R19 ;  /* 0x0000001300f37308 */ /* 0x000ea20000000800 */
[----:B------:R-:W-:Y:S02]  /*3910*/  @!P0 FSEL R22, R22, -INF , !P3 ;  /* 0xff80000016168808 */ /* 0x000fe40005800000 */
[C---:B------:R-:W-:Y:S07]  /*3920*/  @!P0 ISETP.GE.AND P5, PT, R4.reuse, R141, PT ;  /* 0x0000008d0400820c */ /* 0x040fee0003fa6270 */
[----:B------:R-:W-:Y:S01]  /*3930*/  MUFU.EX2 R231, R16 ;  /* 0x0000001000e77308 */ /* 0x000fe20000000800 */
[----:B------:R-:W-:Y:S01]  /*3940*/  @!P0 ISETP.GE.AND P3, PT, R4, R2, PT ;  /* 0x000000020400820c */ /* 0x000fe20003f66270 */
[--C-:B------:R-:W-:Y:S01]  /*3950*/  FFMA.FTZ R20, R20, UR9, -R138.reuse ;  /* 0x0000000914147c23 */ /* 0x100fe2000801088a */
[----:B------:R-:W-:Y:S07]  /*3960*/  @!P0 FSEL R21, R21, -INF , !P5 ;  /* 0xff80000015158808 */ /* 0x000fee0006800000 */
[----:B------:R-:W3:Y:S01]  /*3970*/  MUFU.EX2 R230, R17 ;  /* 0x0000001100e67308 */ /* 0x000ee20000000800 */
[----:B------:R-:W-:Y:S01]  /*3980*/  @!P0 ISETP.GE.AND P5, PT, R4, R140, PT ;  /* 0x0000008c0400820c */ /* 0x000fe20003fa6270 */
[--C-:B------:R-:W-:Y:S01]  /*3990*/  FFMA.FTZ R22, R22, UR9, -R137.reuse ;  /* 0x0000000916167c23 */ /* 0x100fe20008010889 */
[----:B------:R-:W-:Y:S07]  /*39a0*/  @!P0 FSEL R24, R24, -INF , !P4 ;  /* 0xff80000018188808 */ /* 0x000fee0006000000 */
[----:B------:R-:W-:Y:S01]  /*39b0*/  MUFU.EX2 R161, R14 ;  /* 0x0000000e00a17308 */ /* 0x000fe20000000800 */
[----:B------:R-:W-:Y:S01]  /*39c0*/  @!P0 FSEL R23, R23, -INF , !P5 ;  /* 0xff80000017178808 */ /* 0x000fe20006800000 */
[----:B------:R-:W-:Y:S01]  /*39d0*/  FFMA.FTZ R21, R21, UR9, -R138 ;  /* 0x0000000915157c23 */ /* 0x000fe2000801088a */
[----:B------:R-:W-:Y:S01]  /*39e0*/  @!P0 ISETP.GE.AND P5, PT, R4, R139, PT ;  /* 0x0000008b0400820c */ /* 0x000fe20003fa6270 */
[C---:B------:R-:W-:Y:S01]  /*39f0*/  @!P0 VIADD R4, R0.reuse, 0x18 ;  /* 0x0000001800048836 */ /* 0x040fe20000000000 */
[----:B------:R-:W-:Y:S01]  /*3a00*/  @!P0 FSEL R25, R25, -INF , !P3 ;  /* 0xff80000019198808 */ /* 0x000fe20005800000 */
[----:B------:R-:W-:Y:S01]  /*3a10*/  @!P0 VIADD R0, R0, 0x19 ;  /* 0x0000001900008836 */ /* 0x000fe20000000000 */
[----:B------:R-:W-:Y:S03]  /*3a20*/  @!P0 FSEL R26, R26, -INF , !P6 ;  /* 0xff8000001a1a8808 */ /* 0x000fe60007000000 */
[----:B------:R-:W4:Y:S01]  /*3a30*/  MUFU.EX2 R160, R15 ;  /* 0x0000000f00a07308 */ /* 0x000f220000000800 */
[-C--:B------:R-:W-:Y:S01]  /*3a40*/  @!P0 ISETP.GE.AND P4, PT, R4, R2.reuse, PT ;  /* 0x000000020400820c */ /* 0x080fe20003f86270 */
[----:B------:R-:W-:Y:S01]  /*3a50*/  FFMA.FTZ R23, R23, UR9, -R137 ;  /* 0x0000000917177c23 */ /* 0x000fe20008010889 */
[----:B------:R-:W-:Y:S01]  /*3a60*/  @!P0 ISETP.GE.AND P3, PT, R0, R2, PT ;  /* 0x000000020000820c */ /* 0x000fe20003f66270 */
[--C-:B------:R-:W-:Y:S01]  /*3a70*/  FFMA.FTZ R26, R26, UR9, -R3.reuse ;  /* 0x000000091a1a7c23 */ /* 0x100fe20008010803 */
[----:B-1----:R-:W-:Y:S05]  /*3a80*/  F2FP.F16.F32.PACK_AB R2, R246, R247 ;  /* 0x000000f7f602723e */ /* 0x002fea00000000ff */
[----:B------:R-:W-:Y:S01]  /*3a90*/  MUFU.EX2 R229, R20 ;  /* 0x0000001400e57308 */ /* 0x000fe20000000800 */
[-C--:B------:R-:W-:Y:S01]  /*3aa0*/  @!P0 ISETP.GE.AND P6, PT, R4, R141.reuse, PT ;  /* 0x0000008d0400820c */ /* 0x080fe20003fc6270 */
[--C-:B------:R-:W-:Y:S01]  /*3ab0*/  FFMA.FTZ R24, R24, UR9, -R136.reuse ;  /* 0x0000000918187c23 */ /* 0x100fe20008010888 */
[----:B------:R-:W-:Y:S01]  /*3ac0*/  @!P0 FSEL R27, R27, -INF , !P5 ;  /* 0xff8000001b1b8808 */ /* 0x000fe20006800000 */
[----:B------:R3:W-:Y:S01]  /*3ad0*/  STS [R144+0x13400], R2 ;  /* 0x0134000290007388 */ /* 0x0007e20000000800 */
[----:B------:R-:W-:Y:S05]  /*3ae0*/  @!P0 ISETP.GE.AND P5, PT, R0, R141, PT ;  /* 0x0000008d0000820c */ /* 0x000fea0003fa6270 */
[----:B------:R-:W1:Y:S01]  /*3af0*/  MUFU.EX2 R228, R21 ;  /* 0x0000001500e47308 */ /* 0x000e620000000800 */
[----:B------:R-:W-:Y:S01]  /*3b00*/  @!P0 FSEL R28, R28, -INF , !P4 ;  /* 0xff8000001c1c8808 */ /* 0x000fe20006000000 */
[--C-:B------:R-:W-:Y:S01]  /*3b10*/  FFMA.FTZ R27, R27, UR9, -R3.reuse ;  /* 0x000000091b1b7c23 */ /* 0x100fe20008010803 */
[----:B------:R-:W-:Y:S07]  /*3b20*/  @!P0 FSEL R32, R32, -INF , !P6 ;  /* 0xff80000020208808 */ /* 0x000fee0007000000 */
[----:B------:R-:W-:Y:S01]  /*3b30*/  MUFU.EX2 R232, R22 ;  /* 0x0000001600e87308 */ /* 0x000fe20000000800 */
[C---:B------:R-:W-:Y:S01]  /*3b40*/  @!P0 ISETP.GE.AND P4, PT, R4.reuse, R139, PT ;  /* 0x0000008b0400820c */ /* 0x040fe20003f86270 */
[----:B------:R-:W-:Y:S01]  /*3b50*/  FFMA.FTZ R25, R25, UR9, -R136 ;  /* 0x0000000919197c23 */ /* 0x000fe20008010888 */
[-C--:B------:R-:W-:Y:S01]  /*3b60*/  @!P0 ISETP.GE.AND P6, PT, R4, R140.reuse, PT ;  /* 0x0000008c0400820c */ /* 0x080fe20003fc6270 */
[----:B------:R-:W-:Y:S01]  /*3b70*/  FFMA.FTZ R32, R32, UR9, -R138 ;  /* 0x0000000920207c23 */ /* 0x000fe2000801088a */
[----:B------:R-:W-:Y:S05]  /*3b80*/  F2FP.F16.F32.PACK_AB R4, R163, R157 ;  /* 0x0000009da304723e */ /* 0x000fea00000000ff */
[----:B------:R-:W-:Y:S01]  /*3b90*/  MUFU.EX2 R233, R23 ;  /* 0x0000001700e97308 */ /* 0x000fe20000000800 */
[----:B------:R-:W-:Y:S01]  /*3ba0*/  @!P0 FSEL R29, R29, -INF , !P3 ;  /* 0xff8000001d1d8808 */ /* 0x000fe20005800000 */
[----:B------:R-:W-:Y:S01]  /*3bb0*/  FFMA.FTZ R28, R28, UR9, -R136 ;  /* 0x000000091c1c7c23 */ /* 0x000fe20008010888 */
[----:B------:R-:W-:Y:S01]  /*3bc0*/  @!P0 FSEL R33, R33, -INF , !P5 ;  /* 0xff80000021218808 */ /* 0x000fe20006800000 */
[----:B------:R1:W-:Y:S01]  /*3bd0*/  STS [R144+0x13000], R4 ;  /* 0x0130000490007388 */ /* 0x0003e20000000800 */
[C---:B------:R-:W-:Y:S05]  /*3be0*/  @!P0 ISETP.GE.AND P3, PT, R0.reuse, R139, PT ;  /* 0x0000008b0000820c */ /* 0x040fea0003f66270 */
[----:B------:R-:W-:Y:S01]  /*3bf0*/  MUFU.EX2 R166, R32 ;  /* 0x0000002000a67308 */ /* 0x000fe20000000800 */
[----:B------:R-:W-:Y:S01]  /*3c00*/  @!P0 ISETP.GE.AND P5, PT, R0, R140, PT ;  /* 0x0000008c0000820c */ /* 0x000fe20003fa6270 */
[----:B------:R-:W-:Y:S01]  /*3c10*/  FFMA.FTZ R138, R33, UR9, -R138 ;  /* 0x00000009218a7c23 */ /* 0x000fe2000801088a */
[----:B--2---:R-:W-:Y:S01]  /*3c20*/  F2FP.F16.F32.PACK_AB R0, R243, R244 ;  /* 0x000000f4f300723e */ /* 0x004fe200000000ff */
[----:B------:R-:W-:Y:S01]  /*3c30*/  FFMA.FTZ R136, R29, UR9, -R136 ;  /* 0x000000091d887c23 */ /* 0x000fe20008010888 */
[----:B------:R-:W-:Y:S05]  /*3c40*/  F2FP.F16.F32.PACK_AB R5, R162, R168 ;  /* 0x000000a8a205723e */ /* 0x000fea00000000ff */
[----:B------:R-:W2:Y:S01]  /*3c50*/  MUFU.EX2 R165, R138 ;  /* 0x0000008a00a57308 */ /* 0x000ea20000000800 */
[----:B---3--:R-:W-:Y:S01]  /*3c60*/  F2FP.F16.F32.PACK_AB R2, R230, R231 ;  /* 0x000000e7e602723e */ /* 0x008fe200000000ff */
[----:B------:R3:W-:Y:S01]  /*3c70*/  STS [R145+0x13400], R0 ;  /* 0x0134000091007388 */ /* 0x0007e20000000800 */
[----:B------:R-:W-:Y:S07]  /*3c80*/  @!P0 FSEL R30, R30, -INF , !P4 ;  /* 0xff8000001e1e8808 */ /* 0x000fee0006000000 */
[----:B------:R-:W-:Y:S01]  /*3c90*/  MUFU.EX2 R154, R24 ;  /* 0x00000018009a7308 */ /* 0x000fe20000000800 */
[----:B------:R-:W-:Y:S01]  /*3ca0*/  @!P0 FSEL R31, R31, -INF , !P3 ;  /* 0xff8000001f1f8808 */ /* 0x000fe20005800000 */
[----:B------:R2:W-:Y:S01]  /*3cb0*/  STS [R145+0x13000], R2 ;  /* 0x0130000291007388 */ /* 0x0005e20000000800 */
[----:B------:R-:W-:Y:S01]  /*3cc0*/  @!P0 FSEL R34, R34, -INF , !P6 ;  /* 0xff80000022228808 */ /* 0x000fe20007000000 */
[--C-:B------:R-:W-:Y:S01]  /*3cd0*/  FFMA.FTZ R30, R30, UR9, -R3.reuse ;  /* 0x000000091e1e7c23 */ /* 0x100fe20008010803 */
[----:B------:R-:W-:Y:S01]  /*3ce0*/  @!P0 FSEL R35, R35, -INF , !P5 ;  /* 0xff80000023238808 */ /* 0x000fe20006800000 */
[----:B------:R2:W-:Y:S01]  /*3cf0*/  STS [R144+0x14000], R5 ;  /* 0x0140000590007388 */ /* 0x0005e20000000800 */
[----:B------:R-:W-:Y:S01]  /*3d00*/  FFMA.FTZ R3, R31, UR9, -R3 ;  /* 0x000000091f037c23 */ /* 0x000fe20008010803 */
[--C-:B------:R-:W-:Y:S01]  /*3d10*/  FFMA.FTZ R34, R34, UR9, -R137.reuse ;  /* 0x0000000922227c23 */ /* 0x100fe20008010889 */
[----:B----4-:R-:W-:Y:S01]  /*3d20*/  F2FP.F16.F32.PACK_AB R7, R160, R161 ;  /* 0x000000a1a007723e */ /* 0x010fe200000000ff */
[----:B------:R-:W-:Y:S01]  /*3d30*/  FFMA.FTZ R137, R35, UR9, -R137 ;  /* 0x0000000923897c23 */ /* 0x000fe20008010889 */
[----:B------:R2:W-:Y:S01]  /*3d40*/  MUFU.EX2 R151, R3 ;  /* 0x0000000300977308 */ /* 0x0005e20000000800 */
[----:B-1----:R-:W-:Y:S01]  /*3d50*/  F2FP.F16.F32.PACK_AB R6, R228, R229 ;  /* 0x000000e5e406723e */ /* 0x002fe200000000ff */
[----:B------:R-:W-:Y:S01]  /*3d60*/  IMAD.U32 R140, RZ, RZ, UR60 ;  /* 0x0000003cff8c7e24 */ /* 0x000fe2000f8e00ff */
[----:B------:R-:W-:Y:S07]  /*3d70*/  F2FP.F16.F32.PACK_AB R4, R169, R170 ;  /* 0x000000aaa904723e */ /* 0x000fee00000000ff */
[----:B------:R-:W-:Y:S01]  /*3d80*/  MUFU.EX2 R171, R34 ;  /* 0x0000002200ab7308 */ /* 0x000fe20000000800 */
[----:B------:R-:W-:Y:S01]  /*3d90*/  IMAD.U32 R141, RZ, RZ, UR61 ;  /* 0x0000003dff8d7e24 */ /* 0x000fe2000f8e00ff */
[--C-:B------:R-:W-:Y:S01]  /*3da0*/  SHF.R.U32.HI R164, RZ, 0x1, R227.reuse ;  /* 0x00000001ffa47819 */ /* 0x100fe200000116e3 */
[----:B------:R1:W-:Y:S07]  /*3db0*/  STS [R144+0x14400], R4 ;  /* 0x0144000490007388 */ /* 0x0003ee0000000800 */
[----:B------:R-:W-:Y:S01]  /*3dc0*/  MUFU.EX2 R167, R137 ;  /* 0x0000008900a77308 */ /* 0x000fe20000000800 */
[----:B---3--:R-:W-:Y:S01]  /*3dd0*/  F2FP.F16.F32.PACK_AB R0, R158, R159 ;  /* 0x0000009f9e00723e */ /* 0x008fe200000000ff */
[----:B------:R3:W-:Y:S01]  /*3de0*/  STS [R145+0x14400], R7 ;  /* 0x0144000791007388 */ /* 0x0007e20000000800 */
[----:B--2---:R-:W-:Y:S07]  /*3df0*/  F2FP.F16.F32.PACK_AB R3, R165, R166 ;  /* 0x000000a6a503723e */ /* 0x004fee00000000ff */
[----:B------:R-:W3:Y:S01]  /*3e00*/  MUFU.EX2 R153, R25 ;  /* 0x0000001900997308 */ /* 0x000ee20000000800 */
[----:B------:R-:W-:Y:S01]  /*3e10*/  IMAD.MOV.U32 R2, RZ, RZ, R146 ;  /* 0x000000ffff027224 */ /* 0x000fe200078e0092 */
[----:B------:R2:W-:Y:S01]  /*3e20*/  STS [R145+0x14000], R0 ;  /* 0x0140000091007388 */ /* 0x0005e20000000800 */
[----:B------:R-:W-:Y:S07]  /*3e30*/  @P2 VIADD R2, R147, 0xffffffe0 ;  /* 0xffffffe093022836 */ /* 0x000fee0000000000 */
[----:B------:R-:W-:Y:S01]  /*3e40*/  MUFU.EX2 R156, R26 ;  /* 0x0000001a009c7308 */ /* 0x000fe20000000800 */
[----:B------:R-:W-:Y:S01]  /*3e50*/  F2FP.F16.F32.PACK_AB R5, R233, R232 ;  /* 0x000000e8e905723e */ /* 0x000fe200000000ff */
[----:B------:R4:W-:Y:S08]  /*3e60*/  STS [R2], R6 ;  /* 0x0000000602007388 */ /* 0x0009f00000000800 */
[----:B------:R-:W4:Y:S01]  /*3e70*/  MUFU.EX2 R155, R27 ;  /* 0x0000001b009b7308 */ /* 0x000f220000000800 */
[----:B------:R4:W-:Y:S09]  /*3e80*/  STS [R2+0x400], R5 ;  /* 0x0004000502007388 */ /* 0x0009f20000000800 */
[----:B------:R-:W-:Y:S10]  /*3e90*/  MUFU.EX2 R150, R28 ;  /* 0x0000001c00967308 */ /* 0x000ff40000000800 */
[----:B------:R-:W4:Y:S01]  /*3ea0*/  MUFU.EX2 R149, R136 ;  /* 0x0000008800957308 */ /* 0x000f220000000800 */
[----:B-1----:R-:W-:Y:S02]  /*3eb0*/  IMAD.IADD R4, R148, 0x1, R2 ;  /* 0x0000000194047824 */ /* 0x002fe400078e0202 */
[----:B------:R-:W-:Y:S07]  /*3ec0*/  IMAD.SHL.U32 R148, R227, 0x40, RZ ;  /* 0x00000040e3947824 */ /* 0x000fee00078e00ff */
[----:B------:R-:W1:Y:S01]  /*3ed0*/  MUFU.EX2 R152, R30 ;  /* 0x0000001e00987308 */ /* 0x000e620000000800 */
[----:B------:R1:W-:Y:S01]  /*3ee0*/  STS [R4], R3 ;  /* 0x0000000304007388 */ /* 0x0003e20000000800 */
[----:B---3--:R-:W-:Y:S02]  /*3ef0*/  F2FP.F16.F32.PACK_AB R7, R153, R154 ;  /* 0x0000009a9907723e */ /* 0x008fe400000000ff */
[----:B--2---:R-:W-:Y:S05]  /*3f00*/  F2FP.F16.F32.PACK_AB R0, R167, R171 ;  /* 0x000000aba700723e */ /* 0x004fea00000000ff */
[----:B------:R2:W-:Y:S01]  /*3f10*/  STS [R4+0x400], R0 ;  /* 0x0004000004007388 */ /* 0x0005e20000000800 */
[----:B----4-:R-:W-:Y:S03]  /*3f20*/  F2FP.F16.F32.PACK_AB R6, R155, R156 ;  /* 0x0000009c9b06723e */ /* 0x010fe600000000ff */
[----:B------:R-:W-:Y:S01]  /*3f30*/  STS [R2+0x1000], R7 ;  /* 0x0010000702007388 */ /* 0x000fe20000000800 */
[----:B------:R-:W-:Y:S03]  /*3f40*/  F2FP.F16.F32.PACK_AB R5, R149, R150 ;  /* 0x000000969505723e */ /* 0x000fe600000000ff */
[----:B------:R3:W-:Y:S04]  /*3f50*/  STS [R2+0x1400], R6 ;  /* 0x0014000602007388 */ /* 0x0007e80000000800 */
[----:B------:R-:W-:Y:S01]  /*3f60*/  STS [R4+0x1000], R5 ;  /* 0x0010000504007388 */ /* 0x000fe20000000800 */
[----:B-1----:R-:W-:Y:S05]  /*3f70*/  F2FP.F16.F32.PACK_AB R3, R151, R152 ;  /* 0x000000989703723e */ /* 0x002fea00000000ff */
[----:B------:R1:W-:Y:S01]  /*3f80*/  STS [R4+0x1400], R3 ;  /* 0x0014000304007388 */ /* 0x0003e20000000800 */
[----:B--2---:R-:W-:Y:S05]  /*3f90*/  LEA R0, R226, UR4, 0x1 ;  /* 0x00000004e2007c11 */ /* 0x004fea000f8e08ff */
[----:B------:R-:W2:Y:S01]  /*3fa0*/  LDSM.16.M88.4 R32, [R0+0x6000] ;  /* 0x006000000020783b */ /* 0x000ea20000000200 */
[C---:B---3--:R-:W-:Y:S07]  /*3fb0*/  VIADD R2, R0.reuse, 0x6020 ;  /* 0x0000602000027836 */ /* 0x048fee0000000000 */
[----:B------:R-:W3:Y:S01]  /*3fc0*/  LDSM.16.M88.4 R28, [R0+0x6800] ;  /* 0x00680000001c783b */ /* 0x000ee20000000200 */
[----:B-1----:R-:W-:Y:S04]  /*3fd0*/  VIADD R3, R0, 0x6000 ;  /* 0x0000600000037836 */ /* 0x002fe80000000000 */
[----:B------:R-:W-:Y:S01]  /*3fe0*/  @P1 VIADD R2, R3, 0xffffffe0 ;  /* 0xffffffe003021836 */ /* 0x000fe20000000000 */
[----:B------:R-:W-:Y:S04]  /*3ff0*/  LOP3.LUT R3, R164, 0x30, RZ, 0xc0, !PT ;  /* 0x00000030a4037812 */ /* 0x000fe800078ec0ff */
[----:B------:R-:W1:Y:S01]  /*4000*/  LDSM.16.M88.4 R132, [R2] ;  /* 0x000000000284783b */ /* 0x000e620000000200 */
[----:B------:R-:W-:Y:S04]  /*4010*/  LOP3.LUT R3, R3, 0x8, R227, 0xf8, !PT ;  /* 0x0000000803037812 */ /* 0x000fe800078ef8e3 */
[----:B------:R-:W-:Y:S03]  /*4020*/  LOP3.LUT R3, R3, 0x1c0, R148, 0xf8, !PT ;  /* 0x000001c003037812 */ /* 0x000fe600078ef894 */
        /* <DEDUP_REMOVED lines=39> */
[----:B--2---:R-:W-:Y:S04]  /*42a0*/  LOP3.LUT R0, R148, 0x400, RZ, 0xc0, !PT ;  /* 0x0000040094007812 */ /* 0x004fe800078ec0ff */
[-C--:B-1----:R-:W-:Y:S08]  /*42b0*/  HMMA.16816.F32 R4, R136, R204.reuse, R4 ;  /* 0x000000cc8804723c */ /* 0x082ff00000001804 */
[C---:B---3--:R-:W-:Y:S08]  /*42c0*/  HMMA.16816.F32 R8, R132.reuse, R204, R8 ;  /* 0x000000cc8408723c */ /* 0x048ff00000001808 */
        /* <DEDUP_REMOVED lines=14> */
[----:B-1----:R-:W-:Y:S02]  /*43b0*/  IMAD.MOV.U32 R2, RZ, RZ, R146 ;  /* 0x000000ffff027224 */ /* 0x002fe400078e0092 */
[----:B------:R-:W-:Y:S01]  /*43c0*/  @P2 VIADD R2, R147, 0xffffffe0 ;  /* 0xffffffe093022836 */ /* 0x000fe20000000000 */
[-C--:B----4-:R-:W-:Y:S08]  /*43d0*/  HMMA.16816.F32 R4, R132, R212.reuse, R4 ;  /* 0x000000d48404723c */ /* 0x090ff00000001804 */
        /* <DEDUP_REMOVED lines=8> */
[----:B------:R-:W-:Y:S03]  /*4460*/  FADD.FTZ R21, -R143, R21 ;  /* 0x000000158f157221 */ /* 0x000fe60000010100 */
[----:B------:R-:W-:Y:S01]  /*4470*/  FMUL.FTZ R157, R157, R4 ;  /* 0x000000049d9d7220 */ /* 0x000fe20000410000 */
[C---:B------:R-:W-:Y:S01]  /*4480*/  FADD.FTZ R4, -R143.reuse, R5 ;  /* 0x000000058f047221 */ /* 0x040fe20000010100 */
[C---:B------:R-:W-:Y:S01]  /*4490*/  FADD.FTZ R5, -R143.reuse, R16 ;  /* 0x000000108f057221 */ /* 0x040fe20000010100 */
[C---:B------:R-:W-:Y:S01]  /*44a0*/  FADD.FTZ R16, -R143.reuse, R17 ;  /* 0x000000118f107221 */ /* 0x040fe20000010100 */
[----:B------:R-:W-:Y:S01]  /*44b0*/  FADD.FTZ R17, -R143, R20 ;  /* 0x000000148f117221 */ /* 0x000fe20000010100 */
[----:B------:R-:W-:Y:S01]  /*44c0*/  FMUL.FTZ R4, R163, R4 ;  /* 0x00000004a3047220 */ /* 0x000fe20000410000 */
[----:B------:R-:W-:Y:S02]  /*44d0*/  IMAD.SHL.U32 R163, R227, 0x8, RZ ;  /* 0x00000008e3a37824 */ /* 0x000fe400078e00ff */
[----:B------:R-:W-:Y:S01]  /*44e0*/  FMUL.FTZ R5, R231, R5 ;  /* 0x00000005e7057220 */ /* 0x000fe20000410000 */
[----:B------:R-:W-:Y:S02]  /*44f0*/  FMUL.FTZ R16, R230, R16 ;  /* 0x00000010e6107220 */ /* 0x000fe40000410000 */
[----:B------:R-:W-:Y:S01]  /*4500*/  FADD.FTZ R20, -R143, R33 ;  /* 0x000000218f147221 */ /* 0x000fe20000010100 */
[----:B------:R-:W-:Y:S01]  /*4510*/  FMUL.FTZ R17, R229, R17 ;  /* 0x00000011e5117220 */ /* 0x000fe20000410000 */
[----:B------:R-:W-:Y:S01]  /*4520*/  LOP3.LUT R3, R3, 0x38, R163, 0x78, !PT ;  /* 0x0000003803037812 */ /* 0x000fe200078e78a3 */
[----:B------:R-:W-:Y:S01]  /*4530*/  FMUL.FTZ R21, R228, R21 ;  /* 0x00000015e4157220 */ /* 0x000fe20000410000 */
[----:B------:R-:W-:Y:S01]  /*4540*/  FMUL.FTZ R20, R165, R20 ;  /* 0x00000014a5147220 */ /* 0x000fe20000410000 */
[----:B------:R-:W-:Y:S01]  /*4550*/  F2FP.F16.F32.PACK_AB R16, R16, R5 ;  /* 0x000000051010723e */ /* 0x000fe200000000ff */
[C---:B---3--:R-:W-:Y:S01]  /*4560*/  FADD.FTZ R6, -R142.reuse, R6 ;  /* 0x000000068e067221 */ /* 0x048fe20000010100 */
[----:B------:R-:W-:Y:S02]  /*4570*/  IMAD R3, R3, 0x2, R0 ;  /* 0x0000000203037824 */ /* 0x000fe400078e0200 */
[----:B------:R-:W-:Y:S01]  /*4580*/  FADD.FTZ R0, -R143, R32 ;  /* 0x000000208f007221 */ /* 0x000fe20000010100 */
[C---:B------:R-:W-:Y:S01]  /*4590*/  FADD.FTZ R5, -R142.reuse, R7 ;  /* 0x000000078e057221 */ /* 0x040fe20000010100 */
[----:B------:R-:W-:Y:S01]  /*45a0*/  FADD.FTZ R18, -R142, R18 ;  /* 0x000000128e127221 */ /* 0x000fe20000010100 */
[----:B------:R-:W-:Y:S01]  /*45b0*/  FMUL.FTZ R6, R247, R6 ;  /* 0x00000006f7067220 */ /* 0x000fe20000410000 */
[----:B------:R-:W-:Y:S01]  /*45c0*/  FMUL.FTZ R0, R166, R0 ;  /* 0x00000000a6007220 */ /* 0x000fe20000410000 */
[----:B------:R-:W-:Y:S01]  /*45d0*/  FMUL.FTZ R5, R246, R5 ;  /* 0x00000005f6057220 */ /* 0x000fe20000410000 */
[----:B------:R-:W-:Y:S01]  /*45e0*/  F2FP.F16.F32.PACK_AB R21, R21, R17 ;  /* 0x000000111515723e */ /* 0x000fe200000000ff */
[----:B------:R-:W-:Y:S01]  /*45f0*/  FMUL.FTZ R32, R244, R18 ;  /* 0x00000012f4207220 */ /* 0x000fe20000410000 */
[----:B------:R-:W-:Y:S01]  /*4600*/  FADD.FTZ R17, -R142, R23 ;  /* 0x000000178e117221 */ /* 0x000fe20000010100 */
[----:B------:R-:W-:Y:S01]  /*4610*/  F2FP.F16.F32.PACK_AB R20, R20, R0 ;  /* 0x000000001414723e */ /* 0x000fe200000000ff */
[C---:B------:R-:W-:Y:S01]  /*4620*/  FADD.FTZ R0, -R142.reuse, R19 ;  /* 0x000000138e007221 */ /* 0x040fe20000010100 */
[C---:B------:R-:W-:Y:S01]  /*4630*/  FADD.FTZ R19, -R142.reuse, R22 ;  /* 0x000000168e137221 */ /* 0x040fe20000010100 */
[C---:B------:R-:W-:Y:S01]  /*4640*/  FADD.FTZ R7, -R142.reuse, R34 ;  /* 0x000000228e077221 */ /* 0x040fe20000010100 */
[----:B------:R-:W-:Y:S01]  /*4650*/  FADD.FTZ R18, -R142, R35 ;  /* 0x000000238e127221 */ /* 0x000fe20000010100 */
[----:B------:R-:W-:Y:S01]  /*4660*/  F2FP.F16.F32.PACK_AB R4, R4, R157 ;  /* 0x0000009d0404723e */ /* 0x000fe200000000ff */
[----:B------:R-:W-:Y:S01]  /*4670*/  FMUL.FTZ R22, R243, R0 ;  /* 0x00000000f3167220 */ /* 0x000fe20000410000 */
[----:B------:R-:W-:Y:S01]  /*4680*/  F2FP.F16.F32.PACK_AB R5, R5, R6 ;  /* 0x000000060505723e */ /* 0x000fe200000000ff */
[----:B------:R-:W-:Y:S01]  /*4690*/  FMUL.FTZ R19, R232, R19 ;  /* 0x00000013e8137220 */ /* 0x000fe20000410000 */
[----:B------:R-:W-:Y:S01]  /*46a0*/  FMUL.FTZ R17, R233, R17 ;  /* 0x00000011e9117220 */ /* 0x000fe20000410000 */
[----:B------:R-:W-:Y:S01]  /*46b0*/  FMUL.FTZ R7, R171, R7 ;  /* 0x00000007ab077220 */ /* 0x000fe20000410000 */
[----:B------:R-:W-:Y:S01]  /*46c0*/  FMUL.FTZ R18, R167, R18 ;  /* 0x00000012a7127220 */ /* 0x000fe20000410000 */
        /* <DEDUP_REMOVED lines=20> */
.L_x_93:
[----:B------:R2:W-:Y:S01]  /*4810*/  STS [R144+0xf000], R4 ;  /* 0x00f0000490007388 */ /* 0x0005e20000000800 */
[C---:B-----5:R-:W-:Y:S01]  /*4820*/  FADD.FTZ R10, -R140.reuse, R10 ;  /* 0x0000000a8c0a7221 */ /* 0x060fe20000010100 */
[----:B------:R-:W-:Y:S01]  /*4830*/  FADD.FTZ R11, -R140, R11 ;  /* 0x0000000b8c0b7221 */ /* 0x000fe20000010100 */
[C---:B------:R-:W-:Y:S02]  /*4840*/  FADD.FTZ R8, -R141.reuse, R8 ;  /* 0x000000088d087221 */ /* 0x040fe40000010100 */
[----:B------:R3:W-:Y:S01]  /*4850*/  STS [R144+0xf400], R5 ;  /* 0x00f4000590007388 */ /* 0x0007e20000000800 */
[----:B------:R-:W-:Y:S01]  /*4860*/  FMUL.FTZ R10, R170, R10 ;  /* 0x0000000aaa0a7220 */ /* 0x000fe20000410000 */
[C---:B------:R-:W-:Y:S01]  /*4870*/  FADD.FTZ R9, -R141.reuse, R9 ;  /* 0x000000098d097221 */ /* 0x040fe20000010100 */
[C---:B------:R-:W-:Y:S02]  /*4880*/  FADD.FTZ R12, -R141.reuse, R12 ;  /* 0x0000000c8d0c7221 */ /* 0x040fe40000010100 */
[----:B------:R-:W-:Y:S01]  /*4890*/  STS [R145+0xf000], R16 ;  /* 0x00f0001091007388 */ /* 0x000fe20000000800 */
[C---:B------:R-:W-:Y:S01]  /*48a0*/  FADD.FTZ R13, -R141.reuse, R13 ;  /* 0x0000000d8d0d7221 */ /* 0x040fe20000010100 */
[----:B------:R-:W-:Y:S01]  /*48b0*/  FMUL.FTZ R6, R168, R8 ;  /* 0x00000008a8067220 */ /* 0x000fe20000410000 */
[----:B------:R-:W-:Y:S01]  /*48c0*/  FMUL.FTZ R0, R162, R9 ;  /* 0x00000009a2007220 */ /* 0x000fe20000410000 */
[----:B------:R-:W-:Y:S01]  /*48d0*/  FADD.FTZ R14, -R140, R14 ;  /* 0x0000000e8c0e7221 */ /* 0x000fe20000010100 */
[----:B------:R-:W-:Y:S01]  /*48e0*/  FMUL.FTZ R8, R158, R13 ;  /* 0x0000000d9e087220 */ /* 0x000fe20000410000 */
[----:B------:R-:W-:Y:S01]  /*48f0*/  FADD.FTZ R15, -R140, R15 ;  /* 0x0000000f8c0f7221 */ /* 0x000fe20000010100 */
[----:B------:R-:W-:Y:S01]  /*4900*/  FADD.FTZ R24, -R141, R24 ;  /* 0x000000188d187221 */ /* 0x000fe20000010100 */
[----:B------:R-:W-:Y:S01]  /*4910*/  F2FP.F16.F32.PACK_AB R0, R0, R6 ;  /* 0x000000060000723e */ /* 0x000fe200000000ff */
[----:B------:R-:W-:Y:S01]  /*4920*/  FMUL.FTZ R14, R161, R14 ;  /* 0x0000000ea10e7220 */ /* 0x000fe20000410000 */
[----:B------:R-:W-:Y:S01]  /*4930*/  FADD.FTZ R25, -R141, R25 ;  /* 0x000000198d197221 */ /* 0x000fe20000010100 */
[C---:B------:R-:W-:Y:S01]  /*4940*/  FADD.FTZ R26, -R140.reuse, R26 ;  /* 0x0000001a8c1a7221 */ /* 0x040fe20000010100 */
[----:B------:R-:W-:Y:S01]  /*4950*/  FADD.FTZ R27, -R140, R27 ;  /* 0x0000001b8c1b7221 */ /* 0x000fe20000010100 */
[----:B------:R-:W-:Y:S01]  /*4960*/  F2FP.F16.F32.PACK_AB R17, R17, R19 ;  /* 0x000000131111723e */ /* 0x000fe200000000ff */
[C---:B------:R-:W-:Y:S01]  /*4970*/  FADD.FTZ R28, -R141.reuse, R28 ;  /* 0x0000001c8d1c7221 */ /* 0x040fe20000010100 */
[----:B------:R-:W-:Y:S01]  /*4980*/  F2FP.F16.F32.PACK_AB R18, R18, R7 ;  /* 0x000000071212723e */ /* 0x000fe200000000ff */
[----:B------:R-:W-:Y:S01]  /*4990*/  FADD.FTZ R29, -R141, R29 ;  /* 0x0000001d8d1d7221 */ /* 0x000fe20000010100 */
[----:B--2---:R-:W-:Y:S01]  /*49a0*/  F2FP.F16.F32.PACK_AB R4, R22, R32 ;  /* 0x000000201604723e */ /* 0x004fe200000000ff */
[----:B------:R-:W-:Y:S01]  /*49b0*/  FMUL.FTZ R24, R154, R24 ;  /* 0x000000189a187220 */ /* 0x000fe20000410000 */
[----:B------:R-:W-:Y:S01]  /*49c0*/  FMUL.FTZ R9, R153, R25 ;  /* 0x0000001999097220 */ /* 0x000fe20000410000 */
[C---:B------:R-:W-:Y:S01]  /*49d0*/  FADD.FTZ R30, -R140.reuse, R30 ;  /* 0x0000001e8c1e7221 */ /* 0x040fe20000010100 */
[----:B---3--:R-:W-:Y:S01]  /*49e0*/  FMUL.FTZ R5, R159, R12 ;  /* 0x0000000c9f057220 */ /* 0x008fe20000410000 */
[----:B------:R2:W-:Y:S01]  /*49f0*/  STS [R145+0xf400], R4 ;  /* 0x00f4000491007388 */ /* 0x0005e20000000800 */
[----:B------:R-:W-:Y:S01]  /*4a00*/  FADD.FTZ R31, -R140, R31 ;  /* 0x0000001f8c1f7221 */ /* 0x000fe20000010100 */
[----:B------:R-:W-:Y:S01]  /*4a10*/  FMUL.FTZ R26, R156, R26 ;  /* 0x0000001a9c1a7220 */ /* 0x000fe20000410000 */
[----:B------:R-:W-:Y:S01]  /*4a20*/  FMUL.FTZ R7, R155, R27 ;  /* 0x0000001b9b077220 */ /* 0x000fe20000410000 */
[----:B------:R-:W-:Y:S01]  /*4a30*/  F2FP.F16.F32.PACK_AB R8, R8, R5 ;  /* 0x000000050808723e */ /* 0x000fe200000000ff */
[----:B------:R3:W-:Y:S01]  /*4a40*/  STS [R144+0x10000], R0 ;  /* 0x0100000090007388 */ /* 0x0007e20000000800 */
[----:B------:R-:W-:Y:S01]  /*4a50*/  FMUL.FTZ R5, R160, R15 ;  /* 0x0000000fa0057220 */ /* 0x000fe20000410000 */
[----:B------:R-:W-:Y:S01]  /*4a60*/  FMUL.FTZ R28, R150, R28 ;  /* 0x0000001c961c7220 */ /* 0x000fe20000410000 */
[----:B------:R-:W-:Y:S01]  /*4a70*/  FMUL.FTZ R12, R149, R29 ;  /* 0x0000001d950c7220 */ /* 0x000fe20000410000 */
[----:B------:R-:W-:Y:S01]  /*4a80*/  FMUL.FTZ R30, R152, R30 ;  /* 0x0000001e981e7220 */ /* 0x000fe20000410000 */
[----:B------:R-:W-:Y:S01]  /*4a90*/  FMUL.FTZ R6, R151, R31 ;  /* 0x0000001f97067220 */ /* 0x000fe20000410000 */
[----:B------:R-:W-:Y:S01]  /*4aa0*/  F2FP.F16.F32.PACK_AB R5, R5, R14 ;  /* 0x0000000e0505723e */ /* 0x000fe200000000ff */
[----:B------:R-:W-:Y:S01]  /*4ab0*/  IMAD R167, R245, UR8, RZ ;  /* 0x00000008f5a77c24 */ /* 0x000fe2000f8e02ff */
[----:B------:R-:W-:Y:S02]  /*4ac0*/  F2FP.F16.F32.PACK_AB R9, R9, R24 ;  /* 0x000000180909723e */ /* 0x000fe400000000ff */
[----:B------:R-:W-:Y:S02]  /*4ad0*/  F2FP.F16.F32.PACK_AB R7, R7, R26 ;  /* 0x0000001a0707723e */ /* 0x000fe400000000ff */
[----:B------:R-:W-:Y:S02]  /*4ae0*/  F2FP.F16.F32.PACK_AB R12, R12, R28 ;  /* 0x0000001c0c0c723e */ /* 0x000fe400000000ff */
[----:B------:R-:W-:Y:S02]  /*4af0*/  F2FP.F16.F32.PACK_AB R6, R6, R30 ;  /* 0x0000001e0606723e */ /* 0x000fe400000000ff */
[C---:B------:R-:W-:Y:S02]  /*4b00*/  SHF.L.U32 R149, R227.reuse, 0x5, RZ ;  /* 0x00000005e3957819 */ /* 0x040fe400000006ff */
[----:B------:R-:W-:Y:S01]  /*4b10*/  SHF.L.U32 R166, R227, 0x2, RZ ;  /* 0x00000002e3a67819 */ /* 0x000fe200000006ff */
[----:B--2---:R-:W-:Y:S05]  /*4b20*/  FMUL.FTZ R4, R169, R11 ;  /* 0x0000000ba9047220 */ /* 0x004fea0000410000 */
[----:B------:R-:W-:Y:S02]  /*4b30*/  F2FP.F16.F32.PACK_AB R4, R4, R10 ;  /* 0x0000000a0404723e */ /* 0x000fe400000000ff */
[----:B------:R-:W-:Y:S02]  /*4b40*/  MOV R10, 0x10 ;  /* 0x00000010000a7802 */ /* 0x000fe40000000f00 */
[--C-:B---3--:R-:W-:Y:S01]  /*4b50*/  SHF.R.U32.HI R0, RZ, 0x4, R227.reuse ;  /* 0x00000004ff007819 */ /* 0x108fe200000116e3 */
[----:B------:R2:W-:Y:S03]  /*4b60*/  STS [R144+0x10400], R4 ;  /* 0x0104000490007388 */ /* 0x0005e60000000800 */
[----:B------:R-:W-:Y:S02]  /*4b70*/  LOP3.LUT R165, R0, 0x8, RZ, 0xc0, !PT ;  /* 0x0000000800a57812 */ /* 0x000fe400078ec0ff */
[----:B------:R-:W-:Y:S02]  /*4b80*/  STS [R145+0x10000], R8 ;  /* 0x0100000891007388 */ /* 0x000fe40000000800 */
[----:B------:R-:W-:Y:S03]  /*4b90*/  LOP3.LUT R0, R165, 0x10, R227, 0xf8, !PT ;  /* 0x00000010a5007812 */ /* 0x000fe600078ef8e3 */
[----:B------:R-:W-:Y:S01]  /*4ba0*/  STS [R145+0x10400], R5 ;  /* 0x0104000591007388 */ /* 0x000fe20000000800 */
[--C-:B------:R-:W-:Y:S04]  /*4bb0*/  LOP3.LUT R0, R0, 0xc0, R149.reuse, 0xf8, !PT ;  /* 0x000000c000007812 */ /* 0x100fe800078ef895 */
[----:B------:R-:W-:Y:S01]  /*4bc0*/  STS [R2+-0x4000], R21 ;  /* 0xffc0001502007388 */ /* 0x000fe20000000800 */
[----:B------:R-:W-:Y:S04]  /*4bd0*/  LOP3.LUT R0, R0, 0x18, R166, 0x78, !PT ;  /* 0x0000001800007812 */ /* 0x000fe800078e78a6 */
[----:B------:R-:W-:Y:S01]  /*4be0*/  STS [R2+-0x3c00], R17 ;  /* 0xffc4001102007388 */ /* 0x000fe20000000800 */
[----:B------:R-:W-:Y:S04]  /*4bf0*/  LOP3.LUT R0, R0, 0x120, R149, 0xf8, !PT ;  /* 0x0000012000007812 */ /* 0x000fe800078ef895 */
[----:B------:R-:W-:Y:S02]  /*4c00*/  LEA R0, R0, UR4, 0x1 ;  /* 0x0000000400007c11 */ /* 0x000fe4000f8e08ff */
[----:B--2---:R-:W-:Y:S04]  /*4c10*/  SEL R4, R10, 0xfffffff0, !P1 ;  /* 0xfffffff00a047807 */ /* 0x004fe80004800000 */
[----:B------:R-:W-:Y:S05]  /*4c20*/  IADD3 R4, PT, PT, R4, R2, RZ ;  /* 0x0000000204047210 */ /* 0x000fea0007ffe0ff */
[----:B------:R-:W-:Y:S05]  /*4c30*/  STS [R4+-0x4000], R20 ;  /* 0xffc0001404007388 */ /* 0x000fea0000000800 */
[----:B------:R-:W-:Y:S05]  /*4c40*/  STS [R4+-0x3c00], R18 ;  /* 0xffc4001204007388 */ /* 0x000fea0000000800 */
        /* <DEDUP_REMOVED lines=84> */
[----:B------:R-:W-:Y:S05]  /*5190*/  IMAD.X R4, RZ, RZ, ~UR11, P0 ;  /* 0x8000000bff047e24 */ /* 0x000fea00080e06ff */
[----:B------:R-:W-:Y:S02]  /*51a0*/  SHF.R.S64 R6, R5, 0x1f, R4 ;  /* 0x0000001f05067819 */ /* 0x000fe40000001004 */
[----:B------:R-:W-:Y:S02]  /*51b0*/  LOP3.LUT R5, R7, 0x18, R227, 0x78, !PT ;  /* 0x0000001807057812 */ /* 0x000fe400078e78e3 */
[----:B------:R-:W-:Y:S02]  /*51c0*/  IADD3 R7, P0, PT, R238, R6, RZ ;  /* 0x00000006ee077210 */ /* 0x000fe40007f1e0ff */
[----:B------:R-:W-:Y:S02]  /*51d0*/  LOP3.LUT R5, R5, 0x1f20, R163, 0xf8, !PT ;  /* 0x00001f2005057812 */ /* 0x000fe400078ef8a3 */
        /* <DEDUP_REMOVED lines=11> */
.L_x_94:
[----:B-1----:R-:W-:Y:S01]  /*5290*/  LOP3.LUT R4, R148, 0x200, RZ, 0xc0, !PT ;  /* 0x0000020094047812 */ /* 0x002fe200078ec0ff */
[----:B------:R-:W-:Y:S01]  /*52a0*/  LDSM.16.MT88.4 R8, [R0+0x9000] ;  /* 0x009000000008783b */ /* 0x000fe20000004200 */
[----:B------:R-:W-:Y:S01]  /*52b0*/  LOP3.LUT R2, R2, 0x38, R163, 0xf8, !PT ;  /* 0x0000003802027812 */ /* 0x000fe200078ef8a3 */
        /* <DEDUP_REMOVED lines=8> */
[----:B------:R-:W-:Y:S01]  /*5340*/  @UP0 UIADD3 UR15, UP1, UPT, UR58, -0x100, URZ ;  /* 0xffffff003a0f0890 */ /* 0x000fe2000ff3e0ff */
[----:B------:R-:W-:Y:S01]  /*5350*/  LEA R228, P0, R228, R234, 0x2 ;  /* 0x000000eae4e47211 */ /* 0x000fe200078010ff */
[----:B------:R-:W-:Y:S01]  /*5360*/  LDSM.16.MT88.4 R132, [R0+0x9400] ;  /* 0x009400000084783b */ /* 0x000fe20000004200 */
[----:B------:R-:W-:Y:S01]  /*5370*/  LEA R2, R2, UR4, 0x1 ;  /* 0x0000000402027c11 */ /* 0x000fe2000f8e08ff */
[----:B------:R-:W-:Y:S01]  /*5380*/  @UP0 UIADD3.X UR14, UPT, UPT, UR59, -0x1, URZ, UP1, !UPT ;  /* 0xffffffff3b0e0890 */ /* 0x000fe20008ffe4ff */
[----:B------:R-:W-:Y:S01]  /*5390*/  VIADD R236, R236, 0xffffffc0 ;  /* 0xffffffc0ecec7836 */ /* 0x000fe20000000000 */
[----:B------:R-:W-:Y:S01]  /*53a0*/  LDSM.16.MT88.4 R136, [R0+0xb400] ;  /* 0x00b400000088783b */ /* 0x000fe20000004200 */
[----:B------:R-:W-:Y:S01]  /*53b0*/  @UP0 UIADD3 UR60, UP1, UPT, UR60, -0x100, URZ ;  /* 0xffffff003c3c0890 */ /* 0x000fe2000ff3e0ff */
[C---:B------:R-:W-:Y:S01]  /*53c0*/  IMAD.IADD R161, R2.reuse, 0x1, R224 ;  /* 0x0000000102a17824 */ /* 0x040fe200078e02e0 */
[----:B------:R-:W-:Y:S01]  /*53d0*/  ULOP3.LUT UR5, UR45, 0x1, URZ, 0xc0, !UPT ;  /* 0x000000012d057892 */ /* 0x000fe2000f8ec0ff */
[----:B------:R-:W1:Y:S01]  /*53e0*/  LDSM.16.M88.4 R24, [R2+0xf000] ;  /* 0x00f000000218783b */ /* 0x000e620000000200 */
[----:B------:R-:W-:Y:S01]  /*53f0*/  VIADD R160, R2, 0xf040 ;  /* 0x0000f04002a07836 */ /* 0x000fe20000000000 */
[----:B------:R-:W-:Y:S01]  /*5400*/  @P4 LOP3.LUT R164, R164, 0x10, RZ, 0xc0, !PT ;  /* 0x00000010a4a44812 */ /* 0x000fe200078ec0ff */
[----:B------:R-:W-:Y:S01]  /*5410*/  @UP0 UIADD3.X UR61, UPT, UPT, UR61, -0x1, URZ, UP1, !UPT ;  /* 0xffffffff3d3d0890 */ /* 0x000fe20008ffe4ff */
[----:B------:R-:W2:Y:S01]  /*5420*/  LDSM.16.M88.4 R32, [R161+0xf000] ;  /* 0x00f00000a120783b */ /* 0x000ea20000000200 */
[----:B------:R-:W-:Y:S03]  /*5430*/  UISETP.NE.U32.AND UP1, UPT, UR5, 0x1, UPT ;  /* 0x000000010500788c */ /* 0x000fe6000bf25070 */
[----:B------:R-:W3:Y:S03]  /*5440*/  LDSM.16.MT88.4 R140, [R0+0xd400] ;  /* 0x00d40000008c783b */ /* 0x000ee60000004200 */
[----:B------:R-:W-:Y:S01]  /*5450*/  PLOP3.LUT P3, PT, PT, PT, UP1, 0x80, 0x8 ;  /* 0x000000000008781c */ /* 0x000fe20003f6f018 */
[----:B------:R-:W-:Y:S04]  /*5460*/  LDSM.16.MT88.4 R144, [R0+0x9800] ;  /* 0x009800000090783b */ /* 0x000fe80000004200 */
[----:B------:R-:W-:Y:S04]  /*5470*/  LDSM.16.MT88.4 R148, [R0+0xb800] ;  /* 0x00b800000094783b */ /* 0x000fe80000004200 */
[----:B------:R-:W-:Y:S04]  /*5480*/  LDSM.16.MT88.4 R152, [R0+0x9c00] ;  /* 0x009c00000098783b */ /* 0x000fe80000004200 */
[----:B------:R-:W-:Y:S01]  /*5490*/  LDSM.16.MT88.4 R156, [R0+0xc000] ;  /* 0x00c00000009c783b */ /* 0x000fe20000004200 */
[C---:B-1----:R-:W-:Y:S08]  /*54a0*/  HMMA.16816.F32 R4, R24.reuse, R8, RZ ;  /* 0x000000081804723c */ /* 0x042ff000000018ff */
[C---:B------:R-:W-:Y:S08]  /*54b0*/  HMMA.16816.F32 R8, R24.reuse, R10, RZ ;  /* 0x0000000a1808723c */ /* 0x040ff000000018ff */
[C---:B------:R-:W-:Y:S08]  /*54c0*/  HMMA.16816.F32 R12, R24.reuse, R16, RZ ;  /* 0x00000010180c723c */ /* 0x040ff000000018ff */
[C---:B------:R-:W-:Y:S08]  /*54d0*/  HMMA.16816.F32 R16, R24.reuse, R18, RZ ;  /* 0x000000121810723c */ /* 0x040ff000000018ff */
[C---:B------:R-:W-:Y:S01]  /*54e0*/  HMMA.16816.F32 R20, R24.reuse, R28, RZ ;  /* 0x0000001c1814723c */ /* 0x040fe200000018ff */
[----:B------:R-:W-:Y:S04]  /*54f0*/  VIADD R28, R2, 0xf000 ;  /* 0x0000f000021c7836 */ /* 0x000fe80000000000 */
[----:B------:R-:W-:Y:S03]  /*5500*/  @P1 VIADD R160, R28, 0xffffffc0 ;  /* 0xffffffc01ca01836 */ /* 0x000fe60000000000 */
[----:B------:R-:W-:Y:S01]  /*5510*/  HMMA.16816.F32 R24, R24, R30, RZ ;  /* 0x0000001e1818723c */ /* 0x000fe200000018ff */
[----:B------:R-:W-:Y:S01]  /*5520*/  IMAD.IADD R162, R224, 0x1, R160 ;  /* 0x00000001e0a27824 */ /* 0x000fe200078e02a0 */
[----:B------:R-:W1:Y:S06]  /*5530*/  LDSM.16.M88.4 R28, [R160] ;  /* 0x00000000a01c783b */ /* 0x000e6c0000000200 */
[C---:B--2---:R-:W-:Y:S08]  /*5540*/  HMMA.16816.F32 R4, R32.reuse, R132, R4 ;  /* 0x000000842004723c */ /* 0x044ff00000001804 */
[C---:B------:R-:W-:Y:S01]  /*5550*/  HMMA.16816.F32 R8, R32.reuse, R134, R8 ;  /* 0x000000862008723c */ /* 0x040fe20000001808 */
[----:B------:R-:W2:Y:S07]  /*5560*/  LDSM.16.MT88.4 R132, [R0+0xd800] ;  /* 0x00d800000084783b */ /* 0x000eae0000004200 */
[C---:B------:R-:W-:Y:S08]  /*5570*/  HMMA.16816.F32 R12, R32.reuse, R136, R12 ;  /* 0x00000088200c723c */ /* 0x040ff0000000180c */
[C---:B------:R-:W-:Y:S01]  /*5580*/  HMMA.16816.F32 R16, R32.reuse, R138, R16 ;  /* 0x0000008a2010723c */ /* 0x040fe20000001810 */
[----:B------:R-:W4:Y:S07]  /*5590*/  LDSM.16.M88.4 R136, [R162] ;  /* 0x00000000a288783b */ /* 0x000f2e0000000200 */
[C---:B---3--:R-:W-:Y:S08]  /*55a0*/  HMMA.16816.F32 R20, R32.reuse, R140, R20 ;  /* 0x0000008c2014723c */ /* 0x048ff00000001814 */
[----:B------:R-:W-:Y:S01]  /*55b0*/  HMMA.16816.F32 R24, R32, R142, R24 ;  /* 0x0000008e2018723c */ /* 0x000fe20000001818 */
[----:B------:R-:W3:Y:S04]  /*55c0*/  LDSM.16.MT88.4 R32, [R0+0xbc00] ;  /* 0x00bc00000020783b */ /* 0x000ee80000004200 */
[----:B------:R-:W3:Y:S03]  /*55d0*/  LDSM.16.MT88.4 R140, [R0+0xdc00] ;  /* 0x00dc0000008c783b */ /* 0x000ee60000004200 */
[C---:B-1----:R-:W-:Y:S08]  /*55e0*/  HMMA.16816.F32 R4, R28.reuse, R144, R4 ;  /* 0x000000901c04723c */ /* 0x042ff00000001804 */
[C---:B------:R-:W-:Y:S01]  /*55f0*/  HMMA.16816.F32 R8, R28.reuse, R146, R8 ;  /* 0x000000921c08723c */ /* 0x040fe20000001808 */
[----:B------:R1:W-:Y:S07]  /*5600*/  LDSM.16.M88.4 R144, [R2+0x11000] ;  /* 0x011000000290783b */ /* 0x0003ee0000000200 */
[C---:B------:R-:W-:Y:S08]  /*5610*/  HMMA.16816.F32 R12, R28.reuse, R148, R12 ;  /* 0x000000941c0c723c */ /* 0x040ff0000000180c */
[C---:B------:R-:W-:Y:S01]  /*5620*/  HMMA.16816.F32 R16, R28.reuse, R150, R16 ;  /* 0x000000961c10723c */ /* 0x040fe20000001810 */
[----:B------:R-:W3:Y:S07]  /*5630*/  LDSM.16.MT88.4 R148, [R0+0xa000] ;  /* 0x00a000000094783b */ /* 0x000eee0000004200 */
[C---:B--2---:R-:W-:Y:S01]  /*5640*/  HMMA.16816.F32 R20, R28.reuse, R132, R20 ;  /* 0x000000841c14723c */ /* 0x044fe20000001814 */
[----:B-1----:R-:W-:Y:S05]  /*5650*/  IMAD.U32 R2, RZ, RZ, UR52 ;  /* 0x00000034ff027e24 */ /* 0x002fea000f8e00ff */
[----:B------:R-:W-:Y:S02]  /*5660*/  LEA.HI.X.SX32 R229, R2, R235, 0x2, P0 ;  /* 0x000000eb02e57211 */ /* 0x000fe400000f16ff */
[----:B------:R-:W-:Y:S01]  /*5670*/  HMMA.16816.F32 R24, R28, R134, R24 ;  /* 0x000000861c18723c */ /* 0x000fe20000001818 */
[----:B------:R-:W1:Y:S02]  /*5680*/  LDSM.16.MT88.4 R28, [R0+0xe000] ;  /* 0x00e00000001c783b */ /* 0x000e640000004200 */
[C---:B------:R-:W-:Y:S02]  /*5690*/  LEA R170, P0, R167.reuse, R228, 0x5 ;  /* 0x000000e4a7aa7211 */ /* 0x040fe400078028ff */
[----:B------:R-:W-:Y:S02]  /*56a0*/  LDSM.16.MT88.4 R132, [R0+0xa400] ;  /* 0x00a400000084783b */ /* 0x000fe40000004200 */
[C---:B------:R-:W-:Y:S01]  /*56b0*/  LEA.HI.X.SX32 R171, R167.reuse, R229, 0x5, P0 ;  /* 0x000000e5a7ab7211 */ /* 0x040fe200000f2eff */
[C---:B----4-:R-:W-:Y:S05]  /*56c0*/  HMMA.16816.F32 R4, R136.reuse, R152, R4 ;  /* 0x000000988804723c */ /* 0x050fea0000001804 */
[C---:B------:R-:W-:Y:S03]  /*56d0*/  LEA R168, P0, R167.reuse, R170, 0x5 ;  /* 0x000000aaa7a87211 */ /* 0x040fe600078028ff */
[C---:B------:R-:W-:Y:S03]  /*56e0*/  HMMA.16816.F32 R8, R136.reuse, R154, R8 ;  /* 0x0000009a8808723c */ /* 0x040fe60000001808 */
[C---:B------:R-:W-:Y:S05]  /*56f0*/  LEA.HI.X.SX32 R169, R167.reuse, R171, 0x5, P0 ;  /* 0x000000aba7a97211 */ /* 0x040fea00000f2eff */
[C---:B---3--:R-:W-:Y:S08]  /*5700*/  HMMA.16816.F32 R12, R136.reuse, R32, R12 ;  /* 0x00000020880c723c */ /* 0x048ff0000000180c */
[C---:B------:R-:W-:Y:S01]  /*5710*/  HMMA.16816.F32 R16, R136.reuse, R34, R16 ;  /* 0x000000228810723c */ /* 0x040fe20000001810 */
[----:B------:R-:W2:Y:S07]  /*5720*/  LDSM.16.M88.4 R32, [R161+0x11000] ;  /* 0x01100000a120783b */ /* 0x000eae0000000200 */
[C---:B------:R-:W-:Y:S08]  /*5730*/  HMMA.16816.F32 R20, R136.reuse, R140, R20 ;  /* 0x0000008c8814723c */ /* 0x040ff00000001814 */
[----:B------:R-:W-:Y:S01]  /*5740*/  HMMA.16816.F32 R24, R136, R142, R24 ;  /* 0x0000008e8818723c */ /* 0x000fe20000001818 */
[----:B------:R-:W3:Y:S04]  /*5750*/  LDSM.16.MT88.4 R136, [R0+0xc400] ;  /* 0x00c400000088783b */ /* 0x000ee80000004200 */
[----:B------:R-:W-:Y:S03]  /*5760*/  LDSM.16.MT88.4 R140, [R0+0xa800] ;  /* 0x00a80000008c783b */ /* 0x000fe60000004200 */
[C---:B------:R-:W-:Y:S08]  /*5770*/  HMMA.16816.F32 R4, R144.reuse, R148, R4 ;  /* 0x000000949004723c */ /* 0x040ff00000001804 */
[C---:B------:R-:W-:Y:S08]  /*5780*/  HMMA.16816.F32 R8, R144.reuse, R150, R8 ;  /* 0x000000969008723c */ /* 0x040ff00000001808 */
[C---:B------:R-:W-:Y:S08]  /*5790*/  HMMA.16816.F32 R12, R144.reuse, R156, R12 ;  /* 0x0000009c900c723c */ /* 0x040ff0000000180c */
[C---:B------:R-:W-:Y:S08]  /*57a0*/  HMMA.16816.F32 R16, R144.reuse, R158, R16 ;  /* 0x0000009e9010723c */ /* 0x040ff00000001810 */
[C---:B-1----:R-:W-:Y:S08]  /*57b0*/  HMMA.16816.F32 R20, R144.reuse, R28, R20 ;  /* 0x0000001c9014723c */ /* 0x042ff00000001814 */
[----:B------:R-:W-:Y:S01]  /*57c0*/  HMMA.16816.F32 R24, R144, R30, R24 ;  /* 0x0000001e9018723c */ /* 0x000fe20000001818 */
[----:B------:R-:W1:Y:S07]  /*57d0*/  LDSM.16.MT88.4 R28, [R0+0xe400] ;  /* 0x00e40000001c783b */ /* 0x000e6e0000004200 */
[C---:B--2---:R-:W-:Y:S08]  /*57e0*/  HMMA.16816.F32 R4, R32.reuse, R132, R4 ;  /* 0x000000842004723c */ /* 0x044ff00000001804 */
[C---:B------:R-:W-:Y:S01]  /*57f0*/  HMMA.16816.F32 R8, R32.reuse, R134, R8 ;  /* 0x000000862008723c */ /* 0x040fe20000001808 */
[----:B------:R2:W4:Y:S07]  /*5800*/  LDSM.16.M88.4 R132, [R160+0x2000] ;  /* 0x00200000a084783b */ /* 0x00052e0000000200 */
[C---:B---3--:R-:W-:Y:S08]  /*5810*/  HMMA.16816.F32 R12, R32.reuse, R136, R12 ;  /* 0x00000088200c723c */ /* 0x048ff0000000180c */
[C---:B------:R-:W-:Y:S01]  /*5820*/  HMMA.16816.F32 R16, R32.reuse, R138, R16 ;  /* 0x0000008a2010723c */ /* 0x040fe20000001810 */
[----:B------:R-:W3:Y:S02]  /*5830*/  LDSM.16.MT88.4 R136, [R0+0xc800] ;  /* 0x00c800000088783b */ /* 0x000ee40000004200 */
[C---:B--2---:R-:W-:Y:S05]  /*5840*/  LEA R160, P0, R167.reuse, R168, 0x5 ;  /* 0x000000a8a7a07211 */ /* 0x044fea00078028ff */
[C---:B-1----:R-:W-:Y:S03]  /*5850*/  HMMA.16816.F32 R20, R32.reuse, R28, R20 ;  /* 0x0000001c2014723c */ /* 0x042fe60000001814 */
[C---:B------:R-:W-:Y:S02]  /*5860*/  LEA.HI.X.SX32 R161, R167.reuse, R169, 0x5, P0 ;  /* 0x000000a9a7a17211 */ /* 0x040fe400000f2eff */
[C---:B------:R-:W-:Y:S03]  /*5870*/  LEA R158, P0, R167.reuse, R160, 0x5 ;  /* 0x000000a0a79e7211 */ /* 0x040fe600078028ff */
[----:B------:R-:W-:Y:S01]  /*5880*/  HMMA.16816.F32 R24, R32, R30, R24 ;  /* 0x0000001e2018723c */ /* 0x000fe20000001818 */
[----:B------:R-:W1:Y:S02]  /*5890*/  LDSM.16.MT88.4 R28, [R0+0xe800] ;  /* 0x00e80000001c783b */ /* 0x000e640000004200 */
[C---:B------:R-:W-:Y:S02]  /*58a0*/  LEA.HI.X.SX32 R159, R167.reuse, R161, 0x5, P0 ;  /* 0x000000a1a79f7211 */ /* 0x040fe400000f2eff */
[----:B------:R-:W-:Y:S01]  /*58b0*/  LDSM.16.M88.4 R32, [R162+0x2000] ;  /* 0x00200000a220783b */ /* 0x000fe20000000200 */
[C---:B------:R-:W-:Y:S02]  /*58c0*/  LEA R156, P0, R167.reuse, R158, 0x5 ;  /* 0x0000009ea79c7211 */ /* 0x040fe400078028ff */
[C---:B----4-:R-:W-:Y:S05]  /*58d0*/  HMMA.16816.F32 R4, R132.reuse, R140, R4 ;  /* 0x0000008c8404723c */ /* 0x050fea0000001804 */
[C---:B------:R-:W-:Y:S02]  /*58e0*/  LEA.HI.X.SX32 R157, R167.reuse, R159, 0x5, P0 ;  /* 0x0000009fa79d7211 */ /* 0x040fe400000f2eff */
[C---:B------:R-:W-:Y:S01]  /*58f0*/  LEA R230, P0, R167.reuse, R156, 0x5 ;  /* 0x0000009ca7e67211 */ /* 0x040fe200078028ff */
[C---:B------:R-:W-:Y:S01]  /*5900*/  HMMA.16816.F32 R8, R132.reuse, R142, R8 ;  /* 0x0000008e8408723c */ /* 0x040fe20000001808 */
[----:B------:R-:W2:Y:S02]  /*5910*/  LDSM.16.MT88.4 R140, [R0+0xac00] ;  /* 0x00ac0000008c783b */ /* 0x000ea40000004200 */
[C---:B------:R-:W-:Y:S05]  /*5920*/  LEA.HI.X.SX32 R231, R167.reuse, R157, 0x5, P0 ;  /* 0x0000009da7e77211 */ /* 0x040fea00000f2eff */
[C---:B---3--:R-:W-:Y:S03]  /*5930*/  HMMA.16816.F32 R12, R132.reuse, R136, R12 ;  /* 0x00000088840c723c */ /* 0x048fe6000000180c */
[C---:B------:R-:W-:Y:S05]  /*5940*/  IMAD.WIDE R232, R167.reuse, -0xc0, R230 ;  /* 0xffffff40a7e87825 */ /* 0x040fea00078e02e6 */
[C---:B------:R-:W-:Y:S01]  /*5950*/  HMMA.16816.F32 R16, R132.reuse, R138, R16 ;  /* 0x0000008a8410723c */ /* 0x040fe20000001810 */
[----:B------:R-:W3:Y:S02]  /*5960*/  LDSM.16.MT88.4 R136, [R0+0xcc00] ;  /* 0x00cc00000088783b */ /* 0x000ee40000004200 */
[C---:B------:R-:W-:Y:S04]  /*5970*/  LEA R152, P0, R167.reuse, R232, 0x5 ;  /* 0x000000e8a7987211 */ /* 0x040fe800078028ff */
[C---:B------:R-:W-:Y:S01]  /*5980*/  LEA.HI.X.SX32 R153, R167.reuse, R233, 0x5, P0 ;  /* 0x000000e9a7997211 */ /* 0x040fe200000f2eff */
[C---:B-1----:R-:W-:Y:S03]  /*5990*/  HMMA.16816.F32 R20, R132.reuse, R28, R20 ;  /* 0x0000001c8414723c */ /* 0x042fe60000001814 */
[C---:B------:R-:W-:Y:S04]  /*59a0*/  LEA R150, P0, R167.reuse, R152, 0x5 ;  /* 0x00000098a7967211 */ /* 0x040fe800078028ff */
[C---:B------:R-:W-:Y:S01]  /*59b0*/  LEA.HI.X.SX32 R151, R167.reuse, R153, 0x5, P0 ;  /* 0x00000099a7977211 */ /* 0x040fe200000f2eff */
[----:B------:R-:W-:Y:S01]  /*59c0*/  HMMA.16816.F32 R24, R132, R30, R24 ;  /* 0x0000001e8418723c */ /* 0x000fe20000001818 */
[----:B------:R1:W4:Y:S02]  /*59d0*/  LDSM.16.MT88.4 R28, [R0+0xec00] ;  /* 0x00ec0000001c783b */ /* 0x0003240000004200 */
[C---:B------:R-:W-:Y:S04]  /*59e0*/  LEA R148, P0, R167.reuse, R150, 0x5 ;  /* 0x00000096a7947211 */ /* 0x040fe800078028ff */
[C---:B------:R-:W-:Y:S01]  /*59f0*/  LEA.HI.X.SX32 R149, R167.reuse, R151, 0x5, P0 ;  /* 0x00000097a7957211 */ /* 0x040fe200000f2eff */
[C---:B--2---:R-:W-:Y:S05]  /*5a00*/  HMMA.16816.F32 R4, R32.reuse, R140, R4 ;  /* 0x0000008c2004723c */ /* 0x044fea0000001804 */
[C---:B------:R-:W-:Y:S03]  /*5a10*/  LEA R146, P0, R167.reuse, R148, 0x5 ;  /* 0x00000094a7927211 */ /* 0x040fe600078028ff */
[C---:B------:R-:W-:Y:S03]  /*5a20*/  HMMA.16816.F32 R8, R32.reuse, R142, R8 ;  /* 0x0000008e2008723c */ /* 0x040fe60000001808 */
[C---:B------:R-:W-:Y:S02]  /*5a30*/  LEA.HI.X.SX32 R147, R167.reuse, R149, 0x5, P0 ;  /* 0x00000095a7937211 */ /* 0x040fe400000f2eff */
[C---:B------:R-:W-:Y:S03]  /*5a40*/  LEA R144, P0, R167.reuse, R146, 0x5 ;  /* 0x00000092a7907211 */ /* 0x040fe600078028ff */
[C---:B---3--:R-:W-:Y:S03]  /*5a50*/  HMMA.16816.F32 R12, R32.reuse, R136, R12 ;  /* 0x00000088200c723c */ /* 0x048fe6000000180c */
[----:B-1----:R-:W-:Y:S02]  /*5a60*/  @P4 SHF.R.U32.HI R0, RZ, 0x2, R227 ;  /* 0x00000002ff004819 */ /* 0x002fe400000116e3 */
[C---:B------:R-:W-:Y:S02]  /*5a70*/  LEA.HI.X.SX32 R145, R167.reuse, R147, 0x5, P0 ;  /* 0x00000093a7917211 */ /* 0x040fe400000f2eff */
[----:B------:R-:W-:Y:S01]  /*5a80*/  @P4 LOP3.LUT R242, R164, 0x7, R0, 0xf8, !PT ;  /* 0x00000007a4f24812 */ /* 0x000fe200078ef800 */
[C---:B------:R-:W-:Y:S03]  /*5a90*/  HMMA.16816.F32 R16, R32.reuse, R138, R16 ;  /* 0x0000008a2010723c */ /* 0x040fe60000001810 */
[C---:B------:R-:W-:Y:S01]  /*5aa0*/  LEA R154, P0, R167.reuse, R144, 0x5 ;  /* 0x00000090a79a7211 */ /* 0x040fe200078028ff */
[----:B------:R-:W-:Y:S01]  /*5ab0*/  @P4 IMAD.WIDE.U32 R132, R242, R243, UR58 ;  /* 0x0000003af2844e25 */ /* 0x000fe2000f8e00f3 */
[----:B------:R-:W-:Y:S01]  /*5ac0*/  @UP0 UMOV UR58, UR15 ;  /* 0x0000000f003a0c82 */ /* 0x000fe20008000000 */
[----:B------:R-:W-:Y:S01]  /*5ad0*/  @UP0 UMOV UR59, UR14 ;  /* 0x0000000e003b0c82 */ /* 0x000fe20008000000 */
[C---:B------:R-:W-:Y:S01]  /*5ae0*/  LEA.HI.X.SX32 R155, R167.reuse, R145, 0x5, P0 ;  /* 0x00000091a79b7211 */ /* 0x040fe200000f2eff */
[----:B------:R-:W-:Y:S01]  /*5af0*/  UISETP.GT.AND UP0, UPT, UR45, UR47, UPT ;  /* 0x0000002f2d00728c */ /* 0x000fe2000bf04270 */
[C---:B----4-:R-:W-:Y:S01]  /*5b00*/  HMMA.16816.F32 R20, R32.reuse, R28, R20 ;  /* 0x0000001c2014723c */ /* 0x050fe20000001814 */
[----:B------:R-:W5:Y:S02]  /*5b10*/  @P4 LDG.E R251, desc[UR36][R132.64+-0x100] ;  /* 0xffff002484fb4981 */ /* 0x000f64000c1e1900 */
[C---:B------:R-:W-:Y:S02]  /*5b20*/  IMAD.WIDE R142, R167.reuse, -0xc0, R154 ;  /* 0xffffff40a78e7825 */ /* 0x040fe400078e029a */
[----:B------:R-:W5:Y:S02]  /*5b30*/  @P4 LDG.E R250, desc[UR36][R132.64+-0xe0] ;  /* 0xffff202484fa4981 */ /* 0x000f64000c1e1900 */
[C---:B------:R-:W-:Y:S01]  /*5b40*/  VIADD R0, R220.reuse, 0xffffd000 ;  /* 0xffffd000dc007836 */ /* 0x040fe20000000000 */
[----:B------:R-:W-:Y:S01]  /*5b50*/  HMMA.16816.F32 R24, R32, R30, R24 ;  /* 0x0000001e2018723c */ /* 0x000fe20000001818 */
[----:B------:R-:W5:Y:S02]  /*5b60*/  @P4 LDG.E R249, desc[UR36][R132.64+-0x80] ;  /* 0xffff802484f94981 */ /* 0x000f64000c1e1900 */
[C---:B------:R-:W-:Y:S01]  /*5b70*/  LEA R140, P0, R167.reuse, R142, 0x5 ;  /* 0x0000008ea78c7211 */ /* 0x040fe200078028ff */
[----:B------:R-:W-:Y:S01]  /*5b80*/  @P3 VIADD R0, R220, 0x3000 ;  /* 0x00003000dc003836 */ /* 0x000fe20000000000 */
[----:B------:R1:W5:Y:S02]  /*5b90*/  @P4 LDG.E R248, desc[UR36][R132.64+-0x60] ;  /* 0xffffa02484f84981 */ /* 0x000364000c1e1900 */
[C---:B------:R-:W-:Y:S02]  /*5ba0*/  LEA.HI.X.SX32 R141, R167.reuse, R143, 0x5, P0 ;  /* 0x0000008fa78d7211 */ /* 0x040fe400000f2eff */
[----:B------:R2:W-:Y:S01]  /*5bb0*/  REDG.E.ADD.F32.FTZ.RN.STRONG.GPU desc[UR36][R234.64], R4 ;  /* 0x00000004ea0079a6 */ /* 0x0005e2000c12f324 */
[C---:B------:R-:W-:Y:S03]  /*5bc0*/  LEA R136, P0, R167.reuse, R140, 0x5 ;  /* 0x0000008ca7887211 */ /* 0x040fe600078028ff */
[----:B------:R3:W-:Y:S01]  /*5bd0*/  REDG.E.ADD.F32.FTZ.RN.STRONG.GPU desc[UR36][R228.64], R5 ;  /* 0x00000005e40079a6 */ /* 0x0007e2000c12f324 */
[C---:B------:R-:W-:Y:S02]  /*5be0*/  LEA.HI.X.SX32 R137, R167.reuse, R141, 0x5, P0 ;  /* 0x0000008da7897211 */ /* 0x040fe400000f2eff */
[C---:B------:R-:W-:Y:S01]  /*5bf0*/  LEA R134, P0, R167.reuse, R136, 0x5 ;  /* 0x00000088a7867211 */ /* 0x040fe200078028ff */
[----:B------:R4:W-:Y:S03]  /*5c00*/  REDG.E.ADD.F32.FTZ.RN.STRONG.GPU desc[UR36][R170.64], R6 ;  /* 0x00000006aa0079a6 */ /* 0x0009e6000c12f324 */
[C---:B------:R-:W-:Y:S01]  /*5c10*/  LEA.HI.X.SX32 R135, R167.reuse, R137, 0x5, P0 ;  /* 0x00000089a7877211 */ /* 0x040fe200000f2eff */
[----:B------:R1:W-:Y:S01]  /*5c20*/  REDG.E.ADD.F32.FTZ.RN.STRONG.GPU desc[UR36][R168.64], R7 ;  /* 0x00000007a80079a6 */ /* 0x0003e2000c12f324 */
[C---:B------:R-:W-:Y:S03]  /*5c30*/  LEA R28, P0, R167.reuse, R134, 0x5 ;  /* 0x00000086a71c7211 */ /* 0x040fe600078028ff */
[----:B------:R-:W-:Y:S01]  /*5c40*/  REDG.E.ADD.F32.FTZ.RN.STRONG.GPU desc[UR36][R160.64], R8 ;  /* 0x00000008a00079a6 */ /* 0x000fe2000c12f324 */
[C---:B------:R-:W-:Y:S03]  /*5c50*/  LEA.HI.X.SX32 R29, R167.reuse, R135, 0x5, P0 ;  /* 0x00000087a71d7211 */ /* 0x040fe600000f2eff */
[----:B------:R-:W-:Y:S04]  /*5c60*/  REDG.E.ADD.F32.FTZ.RN.STRONG.GPU desc[UR36][R158.64], R9 ;  /* 0x000000099e0079a6 */ /* 0x000fe8000c12f324 */
[----:B------:R-:W-:Y:S01]  /*5c70*/  REDG.E.ADD.F32.FTZ.RN.STRONG.GPU desc[UR36][R156.64], R10 ;  /* 0x0000000a9c0079a6 */ /* 0x000fe2000c12f324 */
[C---:B--2---:R-:W-:Y:S03]  /*5c80*/  LEA R4, P0, R167.reuse, R28, 0x5 ;  /* 0x0000001ca7047211 */ /* 0x044fe600078028ff */
[----:B------:R-:W-:Y:S01]  /*5c90*/  REDG.E.ADD.F32.FTZ.RN.STRONG.GPU desc[UR36][R230.64], R11 ;  /* 0x0000000be60079a6 */ /* 0x000fe2000c12f324 */
[C---:B---3--:R-:W-:Y:S03]  /*5ca0*/  LEA.HI.X.SX32 R5, R167.reuse, R29, 0x5, P0 ;  /* 0x0000001da7057211 */ /* 0x048fe600000f2eff */
[----:B------:R-:W-:Y:S01]  /*5cb0*/  REDG.E.ADD.F32.FTZ.RN.STRONG.GPU desc[UR36][R234.64+0x80], R12 ;  /* 0x0000800cea0079a6 */ /* 0x000fe2000c12f324 */
[C---:B----4-:R-:W-:Y:S03]  /*5cc0*/  LEA R6, P0, R167.reuse, R4, 0x5 ;  /* 0x00000004a7067211 */ /* 0x050fe600078028ff */
[----:B------:R-:W-:Y:S01]  /*5cd0*/  REDG.E.ADD.F32.FTZ.RN.STRONG.GPU desc[UR36][R232.64+0x80], R13 ;  /* 0x0000800de80079a6 */ /* 0x000fe2000c12f324 */
[----:B-1----:R-:W-:Y:S03]  /*5ce0*/  LEA.HI.X.SX32 R7, R167, R5, 0x5, P0 ;  /* 0x00000005a7077211 */ /* 0x002fe600000f2eff */
        /* <DEDUP_REMOVED lines=259> */
[----:B------:R-:W-:-:S12]  /*6d20*/  UIMAD UR17, UR42, UR9, UR19 ;  /* 0x000000092a1172a4 */ /* 0x000fd8000f8e0213 */
.L_x_96:
        /* <DEDUP_REMOVED lines=12> */
.L_x_97:
[----:B------:R-:W2:Y:S01]  /*6df0*/  LDCU.64 UR8, c[0x0][0x5c8] ;  /* 0x0000b900ff0877ac */ /* 0x000ea20008000a00 */
[----:B------:R-:W-:-:S04]  /*6e00*/  UIADD3 UR5, UPT, UPT, UR39, UR43, URZ ;  /* 0x0000002b27057290 */ /* 0x000fc8000fffe0ff */
[----:B--2---:R-:W-:Y:S02]  /*6e10*/  UIMAD.WIDE.U32 UR20, UR5, UR8, URZ ;  /* 0x00000008051472a5 */ /* 0x004fe4000f8e00ff */
[----:B------:R-:W-:-:S04]  /*6e20*/  UIMAD UR5, UR5, UR9, URZ ;  /* 0x00000009050572a4 */ /* 0x000fc8000f8e02ff */
[----:B------:R-:W-:-:S06]  /*6e30*/  UIADD3 UR5, UPT, UPT, UR21, UR5, URZ ;  /* 0x0000000515057290 */ /* 0x000fcc000fffe0ff */
[----:B-1----:R-:W-:-:S07]  /*6e40*/  MOV R23, UR5 ;  /* 0x0000000500177c02 */ /* 0x002fce0008000f00 */
.L_x_98:
[----:B------:R-:W-:Y:S01]  /*6e50*/  BAR.SYNC.DEFER_BLOCKING 0x0 ;  /* 0x0000000000007b1d */ /* 0x000fe20000010000 */
[----:B------:R-:W-:Y:S01]  /*6e60*/  LOP3.LUT R0, R163, 0xd8, RZ, 0xc0, !PT ;  /* 0x000000d8a3007812 */ /* 0x000fe200078ec0ff */
[----:B------:R-:W-:Y:S01]  /*6e70*/  USHF.L.U32 UR5, UR40, 0x7, URZ ;  /* 0x0000000728057899 */ /* 0x000fe200080006ff */
[----:B------:R-:W-:Y:S01]  /*6e80*/  IMAD.U32 R56, RZ, RZ, UR8 ;  /* 0x00000008ff387e24 */ /* 0x000fe2000f8e00ff */
[----:B------:R-:W-:Y:S01]  /*6e90*/  USHF.L.U32 UR15, UR40, 0x7, URZ ;  /* 0x00000007280f7899 */ /* 0x000fe200080006ff */
[----:B------:R-:W-:Y:S01]  /*6ea0*/  LOP3.LUT R0, R0, 0x18, R227, 0x78, !PT ;  /* 0x0000001800007812 */ /* 0x000fe200078e78e3 */
[----:B------:R-:W-:Y:S02]  /*6eb0*/  UIMAD.WIDE.U32 UR22, UR5, UR10, URZ ;  /* 0x0000000a051672a5 */ /* 0x000fe4000f8e00ff */
[----:B------:R-:W1:Y:S01]  /*6ec0*/  LDC.64 R8, c[0x0][0x5d8] ;  /* 0x00017600ff087b82 */ /* 0x000e620000000a00 */
[----:B------:R-:W-:Y:S01]  /*6ed0*/  USHF.R.S32.HI UR16, URZ, 0x1f, UR5 ;  /* 0x0000001fff107899 */ /* 0x000fe20008011405 */
[----:B------:R-:W-:Y:S01]  /*6ee0*/  LOP3.LUT R0, R0, 0x1f20, R163, 0xf8, !PT ;  /* 0x00001f2000007812 */ /* 0x000fe200078ef8a3 */
[----:B------:R-:W-:Y:S01]  /*6ef0*/  UIADD3 UR38, UPT, UPT, -UR15, UR38, URZ ;  /* 0x000000260f267290 */ /* 0x000fe2000fffe1ff */
[----:B------:R-:W-:Y:S01]  /*6f00*/  SHF.R.U32.HI R227, RZ, 0x2, R227 ;  /* 0x00000002ffe37819 */ /* 0x000fe200000116e3 */
[----:B------:R-:W-:Y:S01]  /*6f10*/  IMAD.U32 R2, RZ, RZ, UR22 ;  /* 0x00000016ff027e24 */ /* 0x000fe2000f8e00ff */
[----:B------:R-:W-:Y:S01]  /*6f20*/  LEA R0, R0, UR4, 0x1 ;  /* 0x0000000400007c11 */ /* 0x000fe2000f8e08ff */
[----:B------:R-:W-:Y:S01]  /*6f30*/  UIMAD UR14, UR16, UR10, URZ ;  /* 0x0000000a100e72a4 */ /* 0x000fe2000f8e02ff */
[----:B------:R-:W2:Y:S01]  /*6f40*/  LDC.64 R58, c[0x0][0x5e0] ;  /* 0x00017800ff3a7b82 */ /* 0x000ea20000000a00 */
[C---:B------:R-:W-:Y:S01]  /*6f50*/  ISETP.GE.AND P1, PT, R227.reuse, UR38, PT ;  /* 0x00000026e3007c0c */ /* 0x040fe2000bf26270 */
[----:B------:R-:W-:Y:S01]  /*6f60*/  IMAD.U32 R3, RZ, RZ, UR23 ;  /* 0x00000017ff037e24 */ /* 0x000fe2000f8e00ff */
[----:B------:R-:W-:Y:S01]  /*6f70*/  UIMAD UR14, UR5, UR11, UR14 ;  /* 0x0000000b050e72a4 */ /* 0x000fe2000f8e020e */
[----:B------:R-:W-:Y:S01]  /*6f80*/  LOP3.LUT R4, R2, 0x18, R163, 0xf8, !PT ;  /* 0x0000001802047812 */ /* 0x000fe200078ef8a3 */
[----:B------:R-:W-:Y:S01]  /*6f90*/  VIADD R5, R227, 0x40 ;  /* 0x00000040e3057836 */ /* 0x000fe20000000000 */
[----:B------:R-:W-:Y:S01]  /*6fa0*/  BSSY.RECONVERGENT B0, `(.L_x_99) ;  /* 0x0000020000007945 */ /* 0x000fe20003800200 */
[----:B------:R-:W-:Y:S01]  /*6fb0*/  LOP3.LUT R163, R163, 0x18, RZ, 0xc0, !PT ;  /* 0x00000018a3a37812 */ /* 0x000fe200078ec0ff */
[----:B------:R3:W4:Y:S01]  /*6fc0*/  LDS.128 R28, [R0+0xa000] ;  /* 0x00a00000001c7984 */ /* 0x0007220000000c00 */
[----:B------:R-:W-:Y:S01]  /*6fd0*/  IADD3 R2, P0, PT, R4, UR18, RZ ;  /* 0x0000001204027c10 */ /* 0x000fe2000ff1e0ff */
[----:B------:R-:W-:Y:S01]  /*6fe0*/  IMAD.U32 R4, RZ, RZ, UR14 ;  /* 0x0000000eff047e24 */ /* 0x000fe2000f8e00ff */
[----:B------:R-:W-:Y:S01]  /*6ff0*/  ISETP.GE.AND P2, PT, R5, UR38, PT ;  /* 0x0000002605007c0c */ /* 0x000fe2000bf46270 */
[----:B------:R3:W2:Y:S03]  /*7000*/  LDS.128 R24, [R0+0xc000] ;  /* 0x00c0000000187984 */ /* 0x0006a60000000c00 */
[----:B------:R-:W-:Y:S01]  /*7010*/  IADD3.X R3, PT, PT, R3, UR17, R4, P0, !PT ;  /* 0x0000001103037c10 */ /* 0x000fe200087fe404 */
[----:B------:R3:W2:Y:S01]  /*7020*/  LDS.128 R40, [R0+0xf000] ;  /* 0x00f0000000287984 */ /* 0x0006a20000000c00 */
[----:B------:R-:W-:-:S03]  /*7030*/  IADD3 R21, P0, PT, R227, 0x40, RZ ;  /* 0x00000040e3157810 */ /* 0x000fc60007f1e0ff */
[----:B------:R3:W2:Y:S01]  /*7040*/  LDS.128 R52, [R0+0x10000] ;  /* 0x0100000000347984 */ /* 0x0006a20000000c00 */
[----:B-1----:R-:W-:-:S03]  /*7050*/  IMAD.WIDE.U32 R6, R8, UR25, R2 ;  /* 0x0000001908067c25 */ /* 0x002fc6000f8e0002 */
[----:B------:R3:W1:Y:S01]  /*7060*/  LDS.128 R36, [R0+0x11000] ;  /* 0x0110000000247984 */ /* 0x0006620000000c00 */
[----:B------:R-:W-:Y:S02]  /*7070*/  IMAD.X R22, RZ, RZ, RZ, P0 ;  /* 0x000000ffff167224 */ /* 0x000fe400000e06ff */
[----:B------:R-:W-:Y:S01]  /*7080*/  IMAD R20, R9, UR25, R7 ;  /* 0x0000001909147c24 */ /* 0x000fe2000f8e0207 */
[----:B------:R3:W1:Y:S04]  /*7090*/  LDS.128 R48, [R0+0x12000] ;  /* 0x0120000000307984 */ /* 0x0006680000000c00 */
[----:B------:R3:W1:Y:S04]  /*70a0*/  LDS.128 R32, [R0+0x13000] ;  /* 0x0130000000207984 */ /* 0x0006680000000c00 */
[----:B------:R3:W1:Y:S01]  /*70b0*/  LDS.128 R44, [R0+0x14000] ;  /* 0x01400000002c7984 */ /* 0x0006620000000c00 */
[----:B----4-:R-:W-:Y:S05]  /*70c0*/  @P1 BRA `(.L_x_100) ;  /* 0x0000000000341947 */ /* 0x010fea0003800000 */
[----:B------:R-:W4:Y:S01]  /*70d0*/  LDS.128 R12, [R0+0xb000] ;  /* 0x00b00000000c7984 */ /* 0x000f220000000c00 */
[----:B------:R-:W2:Y:S01]  /*70e0*/  LDCU.64 UR14, c[0x0][0x560] ;  /* 0x0000ac00ff0e77ac */ /* 0x000ea20008000a00 */
[----:B------:R-:W-:Y:S02]  /*70f0*/  MOV R2, R6 ;  /* 0x0000000600027202 */ /* 0x000fe40000000f00 */
[----:B------:R-:W3:Y:S01]  /*7100*/  LDS.128 R8, [R0+0x9000] ;  /* 0x0090000000087984 */ /* 0x000ee20000000c00 */
[----:B------:R-:W-:-:S03]  /*7110*/  MOV R3, R20 ;  /* 0x0000001400037202 */ /* 0x000fc60000000f00 */
[----:B------:R-:W1:Y:S01]  /*7120*/  LDS.128 R16, [R0+0xd000] ;  /* 0x00d0000000107984 */ /* 0x000e620000000c00 */
[----:B------:R-:W-:-:S04]  /*7130*/  IMAD.WIDE.U32 R4, R227, UR10, R2 ;  /* 0x0000000ae3047c25 */ /* 0x000fc8000f8e0002 */
[----:B------:R-:W-:Y:S01]  /*7140*/  IMAD R3, R227, UR11, R5 ;  /* 0x0000000be3037c24 */ /* 0x000fe2000f8e0205 */
[----:B--2---:R-:W-:-:S04]  /*7150*/  LEA R2, P0, R4, UR14, 0x1 ;  /* 0x0000000e04027c11 */ /* 0x004fc8000f8008ff */
[----:B------:R-:W-:-:S05]  /*7160*/  LEA.HI.X R3, R4, UR15, R3, 0x1, P0 ;  /* 0x0000000f04037c11 */ /* 0x000fca00080f0c03 */
[----:B----4-:R4:W-:Y:S04]  /*7170*/  STG.E.128 desc[UR36][R2.64+0x40], R12 ;  /* 0x0000400c02007986 */ /* 0x0109e8000c101d24 */
[----:B---3--:R4:W-:Y:S04]  /*7180*/  STG.E.128 desc[UR36][R2.64], R8 ;  /* 0x0000000802007986 */ /* 0x0089e8000c101d24 */
[----:B-1----:R4:W-:Y:S02]  /*7190*/  STG.E.128 desc[UR36][R2.64+0x80], R16 ;  /* 0x0000801002007986 */ /* 0x0029e4000c101d24 */
.L_x_100:
[----:B------:R-:W-:Y:S05]  /*71a0*/  BSYNC.RECONVERGENT B0 ;  /* 0x0000000000007941 */ /* 0x000fea0003800200 */
.L_x_99:
[----:B----4-:R4:W1:Y:S01]  /*71b0*/  LDS.128 R8, [R0+0xe000] ;  /* 0x00e0000000087984 */ /* 0x0108620000000c00 */
[----:B------:R-:W-:Y:S04]  /*71c0*/  BSSY.RECONVERGENT B0, `(.L_x_101) ;  /* 0x000000e000007945 */ /* 0x000fe80003800200 */
[----:B------:R-:W-:Y:S05]  /*71d0*/  @P2 BRA `(.L_x_102) ;  /* 0x0000000000302947 */ /* 0x000fea0003800000 */
[----:B------:R-:W2:Y:S01]  /*71e0*/  LDCU.64 UR14, c[0x0][0x560] ;  /* 0x0000ac00ff0e77ac */ /* 0x000ea20008000a00 */
[----:B------:R-:W-:Y:S01]  /*71f0*/  MOV R2, R6 ;  /* 0x0000000600027202 */ /* 0x000fe20000000f00 */
[----:B---34-:R-:W-:Y:S01]  /*7200*/  IMAD R0, R22, UR10, RZ ;  /* 0x0000000a16007c24 */ /* 0x018fe2000f8e02ff */
[----:B------:R-:W-:-:S03]  /*7210*/  MOV R3, R20 ;  /* 0x0000001400037202 */ /* 0x000fc60000000f00 */
[C---:B------:R-:W-:Y:S02]  /*7220*/  IMAD R0, R21.reuse, UR11, R0 ;  /* 0x0000000b15007c24 */ /* 0x040fe4000f8e0200 */
[----:B------:R-:W-:-:S05]  /*7230*/  IMAD.WIDE.U32 R4, R21, UR10, R2 ;  /* 0x0000000a15047c25 */ /* 0x000fca000f8e0002 */
[----:B------:R-:W-:Y:S02]  /*7240*/  IADD3 R0, PT, PT, R0, R5, RZ ;  /* 0x0000000500007210 */ /* 0x000fe40007ffe0ff */
[----:B--2---:R-:W-:-:S04]  /*7250*/  LEA R2, P0, R4, UR14, 0x1 ;  /* 0x0000000e04027c11 */ /* 0x004fc8000f8008ff */
[----:B------:R-:W-:-:S05]  /*7260*/  LEA.HI.X R3, R4, UR15, R0, 0x1, P0 ;  /* 0x0000000f04037c11 */ /* 0x000fca00080f0c00 */
[----:B------:R2:W-:Y:S04]  /*7270*/  STG.E.128 desc[UR36][R2.64], R28 ;  /* 0x0000001c02007986 */ /* 0x0005e8000c101d24 */
[----:B------:R2:W-:Y:S04]  /*7280*/  STG.E.128 desc[UR36][R2.64+0x40], R24 ;  /* 0x0000401802007986 */ /* 0x0005e8000c101d24 */
[----:B-1----:R2:W-:Y:S02]  /*7290*/  STG.E.128 desc[UR36][R2.64+0x80], R8 ;  /* 0x0000800802007986 */ /* 0x0025e4000c101d24 */
.L_x_102:
[----:B------:R-:W-:Y:S05]  /*72a0*/  BSYNC.RECONVERGENT B0 ;  /* 0x0000000000007941 */ /* 0x000fea0003800200 */
.L_x_101:
        /* <DEDUP_REMOVED lines=11> */
[----:B------:R-:W2:Y:S01]  /*7360*/  LDCU.64 UR10, c[0x0][0x568] ;  /* 0x0000ad00ff0a77ac */ /* 0x000ea20008000a00 */
[----:B------:R-:W-:Y:S02]  /*7370*/  MOV R2, R4 ;  /* 0x0000000400027202 */ /* 0x000fe40000000f00 */
[----:B------:R-:W-:-:S03]  /*7380*/  MOV R3, R0 ;  /* 0x0000000000037202 */ /* 0x000fc60000000f00 */
[----:B------:R-:W-:-:S04]  /*7390*/  IMAD.WIDE.U32 R6, R227, UR8, R2 ;  /* 0x00000008e3067c25 */ /* 0x000fc8000f8e0002 */
[----:B------:R-:W-:Y:S01]  /*73a0*/  IMAD R3, R227, UR9, R7 ;  /* 0x00000009e3037c24 */ /* 0x000fe2000f8e0207 */
[----:B--2---:R-:W-:-:S04]  /*73b0*/  LEA R2, P0, R6, UR10, 0x1 ;  /* 0x0000000a06027c11 */ /* 0x004fc8000f8008ff */
[----:B------:R-:W-:-:S05]  /*73c0*/  LEA.HI.X R3, R6, UR11, R3, 0x1, P0 ;  /* 0x0000000b06037c11 */ /* 0x000fca00080f0c03 */
[----:B------:R2:W-:Y:S04]  /*73d0*/  STG.E.128 desc[UR36][R2.64], R40 ;  /* 0x0000002802007986 */ /* 0x0005e8000c101d24 */
[----:B-1----:R2:W-:Y:S04]  /*73e0*/  STG.E.128 desc[UR36][R2.64+0x40], R36 ;  /* 0x0000402402007986 */ /* 0x0025e8000c101d24 */
[----:B------:R2:W-:Y:S02]  /*73f0*/  STG.E.128 desc[UR36][R2.64+0x80], R32 ;  /* 0x0000802002007986 */ /* 0x0005e4000c101d24 */
.L_x_104:
[----:B------:R-:W-:Y:S05]  /*7400*/  BSYNC.RECONVERGENT B0 ;  /* 0x0000000000007941 */ /* 0x000fea0003800200 */
.L_x_103:
[----:B------:R-:W-:Y:S05]  /*7410*/  @P2 BRA `(.L_x_92) ;  /* 0x0000000000302947 */ /* 0x000fea0003800000 */
[----:B------:R-:W3:Y:S01]  /*7420*/  LDCU.64 UR10, c[0x0][0x568] ;  /* 0x0000ad00ff0a77ac */ /* 0x000ee20008000a00 */
[----:B--2---:R-:W-:Y:S01]  /*7430*/  MOV R2, R4 ;  /* 0x0000000400027202 */ /* 0x004fe20000000f00 */
[----:B------:R-:W-:Y:S01]  /*7440*/  IMAD R6, R22, UR8, RZ ;  /* 0x0000000816067c24 */ /* 0x000fe2000f8e02ff */
[----:B------:R-:W-:-:S03]  /*7450*/  MOV R3, R0 ;  /* 0x0000000000037202 */ /* 0x000fc60000000f00 */
[C---:B------:R-:W-:Y:S02]  /*7460*/  IMAD R0, R21.reuse, UR9, R6 ;  /* 0x0000000915007c24 */ /* 0x040fe4000f8e0206 */
[----:B------:R-:W-:-:S05]  /*7470*/  IMAD.WIDE.U32 R4, R21, UR8, R2 ;  /* 0x0000000815047c25 */ /* 0x000fca000f8e0002 */
[----:B------:R-:W-:Y:S02]  /*7480*/  IADD3 R0, PT, PT, R0, R5, RZ ;  /* 0x0000000500007210 */ /* 0x000fe40007ffe0ff */
[----:B---3--:R-:W-:-:S04]  /*7490*/  LEA R2, P0, R4, UR10, 0x1 ;  /* 0x0000000a04027c11 */ /* 0x008fc8000f8008ff */
[----:B------:R-:W-:-:S05]  /*74a0*/  LEA.HI.X R3, R4, UR11, R0, 0x1, P0 ;  /* 0x0000000b04037c11 */ /* 0x000fca00080f0c00 */
[----:B------:R3:W-:Y:S04]  /*74b0*/  STG.E.128 desc[UR36][R2.64], R52 ;  /* 0x0000003402007986 */ /* 0x0007e8000c101d24 */
[----:B-1----:R3:W-:Y:S04]  /*74c0*/  STG.E.128 desc[UR36][R2.64+0x40], R48 ;  /* 0x0000403002007986 */ /* 0x0027e8000c101d24 */
[----:B------:R3:W-:Y:S02]  /*74d0*/  STG.E.128 desc[UR36][R2.64+0x80], R44 ;  /* 0x0000802c02007986 */ /* 0x0007e4000c101d24 */
.L_x_92:
[----:B------:R-:W-:Y:S05]  /*74e0*/  BSYNC.RECONVERGENT B1 ;  /* 0x0000000000017941 */ /* 0x000fea0003800200 */
.L_x_70:
[----:B------:R-:W1:Y:S01]  /*74f0*/  LDCU UR8, c[0x0][0x438] ;  /* 0x00008700ff0877ac */ /* 0x000e620008000800 */
[----:B------:R-:W4:Y:S01]  /*7500*/  LDCU UR9, c[0x0][0x370] ;  /* 0x00006e00ff0977ac */ /* 0x000f220008000800 */
[----:B------:R-:W-:Y:S01]  /*7510*/  UMOV UR10, UR24 ;  /* 0x00000018000a7c82 */ /* 0x000fe20008000000 */
[----:B-1----:R-:W-:-:S04]  /*7520*/  UIADD3 UR8, UPT, UPT, UR8, 0x7f, URZ ;  /* 0x0000007f08087890 */ /* 0x002fc8000fffe0ff */
[----:B------:R-:W-:Y:S02]  /*7530*/  USHF.R.S32.HI UR5, URZ, 0x1f, UR8 ;  /* 0x0000001fff057899 */ /* 0x000fe40008011408 */
[----:B----4-:R-:W-:Y:S02]  /*7540*/  UIADD3 UR40, UPT, UPT, UR9, UR40, URZ ;  /* 0x0000002809287290 */ /* 0x010fe4000fffe0ff */
[----:B------:R-:W-:-:S04]  /*7550*/  ULEA.HI UR5, UR5, UR8, URZ, 0x7 ;  /* 0x0000000805057291 */ /* 0x000fc8000f8f38ff */
[----:B------:R-:W-:-:S04]  /*7560*/  USHF.R.S32.HI UR5, URZ, 0x7, UR5 ;  /* 0x00000007ff057899 */ /* 0x000fc80008011405 */
[----:B------:R-:W-:-:S09]  /*7570*/  UISETP.GE.AND UP0, UPT, UR40, UR5, UPT ;  /* 0x000000052800728c */ /* 0x000fd2000bf06270 */
[----:B------:R-:W-:Y:S05]  /*7580*/  BRA.U !UP0, `(.L_x_105) ;  /* 0xffffff8d086c7547 */ /* 0x000fea000b83ffff */
[----:B------:R-:W-:Y:S05]  /*7590*/  EXIT ;  /* 0x000000000000794d */ /* 0x000fea0003800000 */
.L_x_106:
        /* <DEDUP_REMOVED lines=14> */
.L_x_877:


//--------------------- .text._ZN5flash44flash_bwd_dq_dk_dv_loop_seqk_parallel_kernelI23Flash_bwd_kernel_traitsILi96ELi64ELi128ELi8ELi2ELi4ELi4ELb1ELb0EN7cutlass6half_tE19Flash_kernel_traitsILi96ELi64ELi128ELi8ES3_EELb0ELb1ELb0ELb1ELb0ELb0ELb0EEEvNS_16Flash_bwd_paramsE --------------------------
	.section	.text._ZN5flash44flash_bwd_dq_dk_dv_loop_seqk_parallel_kernelI23Flash_bwd_kernel_traitsILi96ELi64ELi128ELi8ELi2ELi4ELi4ELb1ELb0EN7cutlass6half_tE19Flash_kernel_traitsILi96ELi64ELi128ELi8ES3_EELb0ELb1ELb0ELb1ELb0ELb0ELb0EEEvNS_16Flash_bwd_paramsE,"ax",@progbits
	.align	128
        .global         _ZN5flash44flash_bwd_dq_dk_dv_loop_seqk_parallel_kernelI23Flash_bwd_kernel_traitsILi96ELi64ELi128ELi8ELi2ELi4ELi4ELb1ELb0EN7cutlass6half_tE19Flash_kernel_traitsILi96ELi64ELi128ELi8ES3_EELb0ELb1ELb0ELb1ELb0ELb0ELb0EEEvNS_16Flash_bwd_paramsE
        .type           _ZN5flash44flash_bwd_dq_dk_dv_loop_seqk_parallel_kernelI23Flash_bwd_kernel_traitsILi96ELi64ELi128ELi8ELi2ELi4ELi4ELb1ELb0EN7cutlass6half_tE19Flash_kernel_traitsILi96ELi64ELi128ELi8ES3_EELb0ELb1ELb0ELb1ELb0ELb0ELb0EEEvNS_16Flash_bwd_paramsE,@function
        .size           _ZN5flash44flash_bwd_dq_dk_dv_loop_seqk_parallel_kernelI23Flash_bwd_kernel_traitsILi96ELi64ELi128ELi8ELi2ELi4ELi4ELb1ELb0EN7cutlass6half_tE19Flash_kernel_traitsILi96ELi64ELi128ELi8ES3_EELb0ELb1ELb0ELb1ELb0ELb0ELb0EEEvNS_16Flash_bwd_paramsE,(.L_x_878 - _ZN5flash44flash_bwd_dq_dk_dv_loop_seqk_parallel_kernelI23Flash_bwd_kernel_traitsILi96ELi64ELi128ELi8ELi2ELi4ELi4ELb1ELb0EN7cutlass6half_tE19Flash_kernel_traitsILi96ELi64ELi128ELi8ES3_EELb0ELb1ELb0ELb1ELb0ELb0ELb0EEEvNS_16Flash_bwd_paramsE)
        .other          _ZN5flash44flash_bwd_dq_dk_dv_loop_seqk_parallel_kernelI23Flash_bwd_kernel_traitsILi96ELi64ELi128ELi8ELi2ELi4ELi4ELb1ELb0EN7cutlass6half_tE19Flash_kernel_traitsILi96ELi64ELi128ELi8ES3_EELb0ELb1ELb0ELb1ELb0ELb0ELb0EEEvNS_16Flash_bwd_paramsE,@"STO_CUDA_ENTRY STV_DEFAULT"
_ZN5flash44flash_bwd_dq_dk_dv_loop_seqk_parallel_kernelI23Flash_bwd_kernel_traitsILi96ELi64ELi128ELi8ELi2ELi4ELi4ELb1ELb0EN7cutlass6half_tE19Flash_kernel_traitsILi96ELi64ELi128ELi8ES3_EELb0ELb1ELb0ELb1ELb0ELb0ELb0EEEvNS_16Flash_bwd_paramsE:
.text._ZN5flash44flash_bwd_dq_dk_dv_loop_seqk_parallel_kernelI23Flash_bwd_kernel_traitsILi96ELi64ELi128ELi8ELi2ELi4ELi4ELb1ELb0EN7cutlass6half_tE19Flash_kernel_traitsILi96ELi64ELi128ELi8ES3_EELb0ELb1ELb0ELb1ELb0ELb0ELb0EEEvNS_16Flash_bwd_paramsE:
        /* <DEDUP_REMOVED lines=16> */
[----:B------:R-:W-:Y:S01]  /*0100*/  S2UR UR23, SR_CTAID.Y ;  /* 0x00000000001779c3 */ /* 0x000fe20000002600 */
[----:B------:R-:W-:Y:S01]  /*0110*/  UMOV UR9, 0x400 ;  /* 0x0000040000097882 */ /* 0x000fe20000000000 */
[----:B------:R-:W4:Y:S01]  /*0120*/  LDCU UR10, c[0x0][0x438] ;  /* 0x00008700ff0a77ac */ /* 0x000f220008000800 */
[----:B------:R-:W4:Y:S05]  /*0130*/  LDCU.64 UR38, c[0x0][0x358] ;  /* 0x00006b00ff2677ac */ /* 0x000f2a0008000a00 */
[----:B------:R-:W-:Y:S01]  /*0140*/  S2UR UR26, SR_CTAID.X ;  /* 0x00000000001a79c3 */ /* 0x000fe20000002500 */
[----:B-1----:R-:W-:-:S02]  /*0150*/  ULEA UR48, UP0, UR29, UR48, 0x2 ;  /* 0x000000301d307291 */ /* 0x002fc4000f8010ff */
[----:B--2---:R-:W-:Y:S02]  /*0160*/  UISETP.EQ.U32.AND UP2, UPT, UR4, URZ, UPT ;  /* 0x000000ff0400728c */ /* 0x004fe4000bf42070 */
[----:B------:R-:W-:Y:S02]  /*0170*/  UISETP.NE.U32.AND UP6, UPT, UR4, URZ, UPT ;  /* 0x000000ff0400728c */ /* 0x000fe4000bfc5070 */
[----:B------:R-:W-:Y:S01]  /*0180*/  ULEA.HI.X UR49, UR29, UR49, URZ, 0x2, UP0 ;  /* 0x000000311d317291 */ /* 0x000fe200080f14ff */
[----:B------:R-:W1:Y:S01]  /*0190*/  S2UR UR4, SR_CgaCtaId ;  /* 0x00000000000479c3 */ /* 0x000e620000008800 */
[----:B---3--:R-:W-:Y:S02]  /*01a0*/  UISETP.NE.U32.AND UP1, UPT, UR6, URZ, UPT ;  /* 0x000000ff0600728c */ /* 0x008fe4000bf25070 */
[----:B------:R-:W-:Y:S02]  /*01b0*/  UISETP.NE.U32.AND UP0, UPT, UR6, URZ, UPT ;  /* 0x000000ff0600728c */ /* 0x000fe4000bf05070 */
[----:B----4-:R-:W-:-:S02]  /*01c0*/  UISETP.NE.AND UP3, UPT, UR8, URZ, UPT ;  /* 0x000000ff0800728c */ /* 0x010fc4000bf65270 */
[----:B------:R-:W-:Y:S01]  /*01d0*/  UISETP.NE.AND.EX UP5, UPT, UR7, URZ, UPT, UP1 ;  /* 0x000000ff0700728c */ /* 0x000fe2000bfa5310 */
[----:B------:R-:W2:Y:S01]  /*01e0*/  S2UR UR8, SR_CgaCtaId ;  /* 0x00000000000879c3 */ /* 0x000ea20000008800 */
[----:B------:R-:W-:Y:S01]  /*01f0*/  UISETP.NE.AND.EX UP4, UPT, UR7, URZ, UPT, UP0 ;  /* 0x000000ff0700728c */ /* 0x000fe2000bf85300 */
[----:B------:R-:W3:Y:S01]  /*0200*/  LDCU.64 UR6, c[0x0][0x470] ;  /* 0x00008e00ff0677ac */ /* 0x000ee20008000a00 */
[----:B------:R-:W-:-:S05]  /*0210*/  UISETP.EQ.OR.EX UP0, UPT, UR5, URZ, !UP3, UP2 ;  /* 0x000000ff0500728c */ /* 0x000fca000df02720 */
[----:B------:R-:W4:Y:S01]  /*0220*/  S2UR UR22, SR_CTAID.Y ;  /* 0x00000000001679c3 */ /* 0x000f220000002600 */
[----:B------:R-:W-:Y:S02]  /*0230*/  UISETP.NE.AND.EX UP6, UPT, UR5, URZ, UPT, UP6 ;  /* 0x000000ff0500728c */ /* 0x000fe4000bfc5360 */
[----:B------:R-:W-:Y:S01]  /*0240*/  UP2UR UR31, UPR, URZ, 0x1 ;  /* 0x00000001ff1f7883 */ /* 0x000fe20008000000 */
[----:B------:R-:W-:Y:S01]  /*0250*/  UMOV UR5, 0x400 ;  /* 0x0000040000057882 */ /* 0x000fe20000000000 */
[----:B------:R-:W-:-:S03]  /*0260*/  UP2UR UR30, UPR, URZ, 0x8 ;  /* 0x00000008ff1e7883 */ /* 0x000fc60008000000 */
[----:B------:R-:W4:Y:S01]  /*0270*/  S2UR UR25, SR_CTAID.Z ;  /* 0x00000000001979c3 */ /* 0x000f220000002700 */
[----:B-1----:R-:W-:Y:S01]  /*0280*/  ULEA UR4, UR4, UR5, 0x18 ;  /* 0x0000000504047291 */ /* 0x002fe2000f8ec0ff */
[----:B------:R-:W1:Y:S01]  /*0290*/  LDCU.64 UR32, c[0x0][0x460] ;  /* 0x00008c00ff2077ac */ /* 0x000e620008000a00 */
[----:B---3--:R-:W-:Y:S01]  /*02a0*/  UISETP.NE.U32.AND UP0, UPT, UR6, URZ, UPT ;  /* 0x000000ff0600728c */ /* 0x008fe2000bf05070 */
[----:B------:R-:W3:Y:S01]  /*02b0*/  LDCU UR24, c[0x0][0x438] ;  /* 0x00008700ff1877ac */ /* 0x000ee20008000800 */
[----:B------:R-:W1:Y:S01]  /*02c0*/  @!UP4 LDCU UR27, c[0x0][0x434] ;  /* 0x00008680ff1bc7ac */ /* 0x000e620008000800 */
[----:B--2---:R-:W-:Y:S02]  /*02d0*/  ULEA UR5, UR8, UR9, 0x18 ;  /* 0x0000000908057291 */ /* 0x004fe4000f8ec0ff */
[----:B------:R-:W-:Y:S02]  /*02e0*/  UIADD3 UR40, UPT, UPT, UR4, 0x13000, URZ ;  /* 0x0001300004287890 */ /* 0x000fe4000fffe0ff */
[----:B------:R-:W-:Y:S01]  /*02f0*/  UISETP.NE.AND.EX UP3, UPT, UR7, URZ, UPT, UP0 ;  /* 0x000000ff0700728c */ /* 0x000fe2000bf65300 */
[----:B------:R-:W-:Y:S01]  /*0300*/  UMOV UR35, 0xffffd000 ;  /* 0xffffd00000237882 */ /* 0x000fe20000000000 */
[----:B------:R-:W-:Y:S01]  /*0310*/  UMOV UR36, URZ ;  /* 0x000000ff00247c82 */ /* 0x000fe20008000000 */
[----:B------:R-:W-:-:S08]  /*0320*/  UMOV UR37, URZ ;  /* 0x000000ff00257c82 */ /* 0x000fd00008000000 */
.L_x_165:
[----:B--2---:R-:W2:Y:S01]  /*0330*/  LDCU.64 UR8, c[0x0][0x478] ;  /* 0x00008f00ff0877ac */ /* 0x004ea20008000a00 */
[----:B------:R-:W-:Y:S02]  /*0340*/  PLOP3.LUT P1, PT, PT, PT, UP3, 0x80, 0x8 ;  /* 0x000000000008781c */ /* 0x000fe40003f2f038 */
[----:B------:R-:W-:Y:S01]  /*0350*/  PLOP3.LUT P4, PT, PT, PT, UP5, 0x80, 0x8 ;  /* 0x000000000008781c */ /* 0x000fe20003f8f058 */
[----:B------:R-:W-:Y:S01]  /*0360*/  @UP3 ULEA UR12, UP0, UR29, UR6, 0x2 ;  /* 0x000000061d0c3291 */ /* 0x000fe2000f8010ff */
[----:B------:R-:W-:Y:S01]  /*0370*/  PLOP3.LUT P2, PT, PT, PT, UP4, 0x80, 0x8 ;  /* 0x000000000008781c */ /* 0x000fe20003f4f048 */
[----:B------:R-:W-:Y:S02]  /*0380*/  UISETP.NE.AND UP2, UPT, UR31, URZ, UPT ;  /* 0x000000ff1f00728c */ /* 0x000fe4000bf45270 */
[----:B------:R-:W-:Y:S02]  /*0390*/  @UP3 ULEA.HI.X UR13, UR29, UR7, URZ, 0x2, UP0 ;  /* 0x000000071d0d3291 */ /* 0x000fe400080f14ff */
[----:B------:R-:W-:-:S04]  /*03a0*/  IMAD.U32 R4, RZ, RZ, UR12 ;  /* 0x0000000cff047e24 */ /* 0x000fc8000f8e00ff */
[----:B------:R-:W-:Y:S01]  /*03b0*/  IMAD.U32 R5, RZ, RZ, UR13 ;  /* 0x0000000dff057e24 */ /* 0x000fe2000f8e00ff */
[----:B-1----:R-:W-:Y:S02]  /*03c0*/  UIMAD.WIDE.U32 UR12, UR29, 0x4, UR32 ;  /* 0x000000041d0c78a5 */ /* 0x002fe4000f8e0020 */
[----:B--2---:R-:W-:Y:S02]  /*03d0*/  UISETP.NE.U32.AND UP0, UPT, UR8, URZ, UPT ;  /* 0x000000ff0800728c */ /* 0x004fe4000bf05070 */
[----:B------:R-:W2:Y:S02]  /*03e0*/  @P1 LDG.E R6, desc[UR38][R4.64] ;  /* 0x0000002604061981 */ /* 0x000ea4000c1e1900 */
[----:B------:R-:W-:-:S06]  /*03f0*/  UISETP.NE.AND.EX UP0, UPT, UR9, URZ, UPT, UP0 ;  /* 0x000000ff0900728c */ /* 0x000fcc000bf05300 */
[----:B------:R-:W-:-:S05]  /*0400*/  PLOP3.LUT P0, PT, PT, PT, UP0, 0x80, 0x8 ;  /* 0x000000000008781c */ /* 0x000fca0003f0f008 */
[----:B------:R-:W-:Y:S01]  /*0410*/  @UP0 ULEA UR14, UP1, UR29, UR8, 0x2 ;  /* 0x000000081d0e0291 */ /* 0x000fe2000f8210ff */
[----:B------:R-:W-:Y:S01]  /*0420*/  PLOP3.LUT P3, PT, PT, PT, UP2, 0x80, 0x8 ;  /* 0x000000000008781c */ /* 0x000fe20003f6f028 */
[----:B------:R-:W1:Y:S02]  /*0430*/  @!UP0 LDCU UR11, c[0x0][0x43c] ;  /* 0x00008780ff0b87ac */ /* 0x000e640008000800 */
[----:B------:R-:W-:Y:S02]  /*0440*/  @UP0 ULEA.HI.X UR15, UR29, UR9, URZ, 0x2, UP1 ;  /* 0x000000091d0f0291 */ /* 0x000fe400088f14ff */
[----:B---3--:R-:W-:Y:S01]  /*0450*/  IMAD.U32 R2, RZ, RZ, UR14 ;  /* 0x0000000eff027e24 */ /* 0x008fe2000f8e00ff */
[----:B------:R-:W5:Y:S03]  /*0460*/  @!UP0 LDCU.64 UR8, c[0x0][0x488] ;  /* 0x00009100ff0887ac */ /* 0x000f660008000a00 */
[----:B------:R-:W-:-:S05]  /*0470*/  IMAD.U32 R3, RZ, RZ, UR15 ;  /* 0x0000000fff037e24 */ /* 0x000fca000f8e00ff */
[----:B------:R3:W4:Y:S01]  /*0480*/  @P0 LDG.E R4, desc[UR38][R2.64] ;  /* 0x0000002602040981 */ /* 0x000722000c1e1900 */
[----:B------:R-:W-:Y:S01]  /*0490*/  UMOV UR44, URZ ;  /* 0x000000ff002c7c82 */ /* 0x000fe20008000000 */
[----:B------:R-:W-:Y:S01]  /*04a0*/  UMOV UR46, 0xffffffff ;  /* 0xffffffff002e7882 */ /* 0x000fe20000000000 */
[----:B-----5:R-:W-:-:S04]  /*04b0*/  @!UP0 UISETP.NE.U32.AND UP1, UPT, UR8, URZ, UPT ;  /* 0x000000ff0800828c */ /* 0x020fc8000bf25070 */
[----:B------:R-:W-:Y:S02]  /*04c0*/  @!UP0 UISETP.NE.AND.EX UP1, UPT, UR9, URZ, UPT, UP1 ;  /* 0x000000ff0900828c */ /* 0x000fe4000bf25310 */
[----:B------:R-:W-:Y:S02]  /*04d0*/  USHF.L.U32 UR34, UR47, 0x7, URZ ;  /* 0x000000072f227899 */ /* 0x000fe400080006ff */
[----:B-1----:R-:W-:Y:S01]  /*04e0*/  @!UP0 USEL UR9, UR11, URZ, UP1 ;  /* 0x000000ff0b098287 */ /* 0x002fe20008800000 */
[----:B---3--:R-:W-:Y:S02]  /*04f0*/  IMAD.U32 R2, RZ, RZ, UR12 ;  /* 0x0000000cff027e24 */ /* 0x008fe4000f8e00ff */
[----:B------:R-:W-:-:S05]  /*0500*/  IMAD.U32 R3, RZ, RZ, UR13 ;  /* 0x0000000dff037e24 */ /* 0x000fca000f8e00ff */
[----:B------:R-:W3:Y:S04]  /*0510*/  @P4 LDG.E R5, desc[UR38][R2.64] ;  /* 0x0000002602054981 */ /* 0x000ee8000c1e1900 */
[----:B------:R1:W5:Y:S02]  /*0520*/  @P2 LDG.E R0, desc[UR38][R2.64+0x4] ;  /* 0x0000042602002981 */ /* 0x000364000c1e1900 */
[----:B-1----:R-:W-:Y:S02]  /*0530*/  IMAD.U32 R2, RZ, RZ, UR48 ;  /* 0x00000030ff027e24 */ /* 0x002fe4000f8e00ff */
[----:B------:R-:W-:-:S05]  /*0540*/  IMAD.U32 R3, RZ, RZ, UR49 ;  /* 0x00000031ff037e24 */ /* 0x000fca000f8e00ff */
[----:B------:R-:W5:Y:S01]  /*0550*/  @!P3 LDG.E R2, desc[UR38][R2.64] ;  /* 0x000000260202b981 */ /* 0x000f62000c1e1900 */
[----:B------:R-:W-:Y:S01]  /*0560*/  UMOV UR12, 0xffffffff ;  /* 0xffffffff000c7882 */ /* 0x000fe20000000000 */
[----:B--2---:R-:W-:Y:S02]  /*0570*/  @P1 R2UR UR44, R6 ;  /* 0x00000000062c12ca */ /* 0x004fe400000e0000 */
[----:B----4-:R-:W-:-:S13]  /*0580*/  @P0 R2UR UR43, R4 ;  /* 0x00000000042b02ca */ /* 0x010fda00000e0000 */
[----:B------:R-:W-:Y:S01]  /*0590*/  @UP0 UIADD3 UR43, UPT, UPT, UR43, -UR44, URZ ;  /* 0x8000002c2b2b0290 */ /* 0x000fe2000fffe0ff */
[----:B---3--:R-:W-:Y:S02]  /*05a0*/  @P4 R2UR UR12, R5 ;  /* 0x00000000050c42ca */ /* 0x008fe400000e0000 */
[----:B-----5:R-:W-:Y:S02]  /*05b0*/  @P2 R2UR UR8, R0 ;  /* 0x00000000000822ca */ /* 0x020fe400000e0000 */
[----:B------:R-:W-:Y:S01]  /*05c0*/  @!P3 R2UR UR46, R2 ;  /* 0x00000000022eb2ca */ /* 0x000fe200000e0000 */
[----:B------:R-:W-:-:S14]  /*05d0*/  BRA.U !UP6, `(.L_x_107) ;  /* 0x000000010e247547 */ /* 0x000fdc000b800000 */
[----:B------:R-:W-:Y:S01]  /*05e0*/  UISETP.NE.AND UP1, UPT, UR30, URZ, UPT ;  /* 0x000000ff1e00728c */ /* 0x000fe2000bf25270 */
[----:B------:R-:W-:Y:S02]  /*05f0*/  IMAD.U32 R2, RZ, RZ, UR48 ;  /* 0x00000030ff027e24 */ /* 0x000fe4000f8e00ff */
[----:B------:R-:W-:-:S03]  /*0600*/  IMAD.U32 R3, RZ, RZ, UR49 ;  /* 0x00000031ff037e24 */ /* 0x000fc6000f8e00ff */
[----:B------:R-:W-:-:S13]  /*0610*/  PLOP3.LUT P0, PT, PT, PT, UP1, 0x80, 0x8 ;  /* 0x000000000008781c */ /* 0x000fda0003f0f018 */
[----:B------:R-:W2:Y:S04]  /*0620*/  @P0 LDG.E R0, desc[UR38][R2.64+0x4] ;  /* 0x0000042602000981 */ /* 0x000ea8000c1e1900 */
[----:B------:R-:W3:Y:S01]  /*0630*/  @!P0 LDG.E R2, desc[UR38][R2.64] ;  /* 0x0000002602028981 */ /* 0x000ee2000c1e1900 */
[----:B--2---:R-:W-:-:S13]  /*0640*/  @P0 R2UR UR10, R0 ;  /* 0x00000000000a02ca */ /* 0x004fda00000e0000 */
[----:B------:R-:W-:-:S07]  /*0650*/  @UP1 UIADD3 UR10, UPT, UPT, UR10, -UR46, URZ ;  /* 0x8000002e0a0a1290 */ /* 0x000fce000fffe0ff */
[----:B---3--:R-:W-:-:S15]  /*0660*/  @!P0 R2UR UR10, R2 ;  /* 0x00000000020a82ca */ /* 0x008fde00000e0000 */
.L_x_107:
        /* <DEDUP_REMOVED lines=18> */
[----:B------:R-:W-:Y:S02]  /*0790*/  @!UP1 UIMAD UR21, UR29, UR11, UR59 ;  /* 0x0000000b1d1592a4 */ /* 0x000fe4000f8e023b */
        /* <DEDUP_REMOVED lines=15> */
.L_x_109:
[----:B------:R-:W1:Y:S01]  /*0890*/  LDCU.64 UR16, c[0x0][0x3b8] ;  /* 0x00007700ff1077ac */ /* 0x000e620008000a00 */
[----:B------:R-:W-:-:S04]  /*08a0*/  UIADD3 UR8, UPT, UPT, UR44, UR46, URZ ;  /* 0x0000002e2c087290 */ /* 0x000fc8000fffe0ff */
[----:B-1----:R-:W-:Y:S02]  /*08b0*/  UIMAD.WIDE.U32 UR54, UR8, UR16, URZ ;  /* 0x00000010083672a5 */ /* 0x002fe4000f8e00ff */
[----:B------:R-:W-:-:S04]  /*08c0*/  UIMAD UR8, UR8, UR17, URZ ;  /* 0x00000011080872a4 */ /* 0x000fc8000f8e02ff */
[----:B------:R-:W-:-:S06]  /*08d0*/  UIADD3 UR8, UPT, UPT, UR55, UR8, URZ ;  /* 0x0000000837087290 */ /* 0x000fcc000fffe0ff */
[----:B------:R-:W-:Y:S02]  /*08e0*/  MOV R18, UR8 ;  /* 0x0000000800127c02 */ /* 0x000fe40008000f00 */
.L_x_110:
        /* <DEDUP_REMOVED lines=40> */
[----:B------:R-:W-:-:S03]  /*0b70*/  UIMAD UR9, UR29, UR9, UR11 ;  /* 0x000000091d0972a4 */ /* 0x000fc6000f8e020b */
[----:B------:R-:W-:-:S03]  /*0b80*/  UMOV UR56, UR10 ;  /* 0x0000000a00387c82 */ /* 0x000fc60008000000 */
[----:B------:R-:W-:Y:S01]  /*0b90*/  MOV R16, UR9 ;  /* 0x0000000900107c02 */ /* 0x000fe20008000f00 */
[----:B------:R-:W-:Y:S06]  /*0ba0*/  BRA `(.L_x_112) ;  /* 0x00000000001c7947 */ /* 0x000fec0003800000 */
.L_x_111:
[----:B------:R-:W1:Y:S01]  /*0bb0*/  LDCU.64 UR14, c[0x0][0x3c0] ;  /* 0x00007800ff0e77ac */ /* 0x000e620008000a00 */
[----:B------:R-:W-:-:S04]  /*0bc0*/  UIADD3 UR8, UPT, UPT, UR44, UR46, URZ ;  /* 0x0000002e2c087290 */ /* 0x000fc8000fffe0ff */
[----:B-1----:R-:W-:Y:S02]  /*0bd0*/  UIMAD.WIDE.U32 UR10, UR8, UR14, URZ ;  /* 0x0000000e080a72a5 */ /* 0x002fe4000f8e00ff */
[----:B------:R-:W-:-:S04]  /*0be0*/  UIMAD UR8, UR8, UR15, URZ ;  /* 0x0000000f080872a4 */ /* 0x000fc8000f8e02ff */
[----:B------:R-:W-:Y:S01]  /*0bf0*/  UIADD3 UR8, UPT, UPT, UR11, UR8, URZ ;  /* 0x000000080b087290 */ /* 0x000fe2000fffe0ff */
[----:B------:R-:W-:-:S05]  /*0c00*/  UMOV UR56, UR10 ;  /* 0x0000000a00387c82 */ /* 0x000fca0008000000 */
[----:B------:R-:W-:-:S07]  /*0c10*/  MOV R16, UR8 ;  /* 0x0000000800107c02 */ /* 0x000fce0008000f00 */
.L_x_112:
        /* <DEDUP_REMOVED lines=11> */
[----:B------:R-:W1:Y:S02]  /*0cd0*/  LDCU UR8, c[0x0][0x444] ;  /* 0x00008880ff0877ac */ /* 0x000e640008000800 */
[----:B-1----:R-:W-:Y:S02]  /*0ce0*/  USHF.R.S32.HI UR9, URZ, 0x1f, UR8 ;  /* 0x0000001fff097899 */ /* 0x002fe40008011408 */
[----:B------:R-:W-:Y:S02]  /*0cf0*/  UIMAD.WIDE.U32 UR18, UR29, UR8, URZ ;  /* 0x000000081d1272a5 */ /* 0x000fe4000f8e00ff */
[----:B------:R-:W-:Y:S02]  /*0d00*/  UIMAD UR8, UR9, UR29, URZ ;  /* 0x0000001d090872a4 */ /* 0x000fe4000f8e02ff */
[----:B------:R-:W-:Y:S02]  /*0d10*/  USHF.R.S32.HI UR9, URZ, 0x1f, UR64 ;  /* 0x0000001fff097899 */ /* 0x000fe40008011440 */
[----:B------:R-:W-:-:S02]  /*0d20*/  UIADD3 UR8, UPT, UPT, UR19, UR8, URZ ;  /* 0x0000000813087290 */ /* 0x000fc4000fffe0ff */
[----:B------:R-:W-:Y:S02]  /*0d30*/  UIMAD.WIDE.U32 UR10, UR18, UR64, URZ ;  /* 0x00000040120a72a5 */ /* 0x000fe4000f8e00ff */
[----:B------:R-:W-:Y:S02]  /*0d40*/  UIMAD UR8, UR8, UR64, URZ ;  /* 0x00000040080872a4 */ /* 0x000fe4000f8e02ff */
[----:B------:R-:W-:Y:S02]  /*0d50*/  UIMAD.WIDE.U32 UR60, UR10, UR53, URZ ;  /* 0x000000350a3c72a5 */ /* 0x000fe4000f8e00ff */
[----:B------:R-:W-:Y:S02]  /*0d60*/  UIMAD UR8, UR9, UR18, UR8 ;  /* 0x00000012090872a4 */ /* 0x000fe4000f8e0208 */
[----:B------:R-:W-:Y:S02]  /*0d70*/  USHF.R.S32.HI UR9, URZ, 0x1f, UR53 ;  /* 0x0000001fff097899 */ /* 0x000fe40008011435 */
[----:B------:R-:W-:-:S04]  /*0d80*/  UIADD3 UR8, UPT, UPT, UR11, UR8, URZ ;  /* 0x000000080b087290 */ /* 0x000fc8000fffe0ff */
[----:B------:R-:W-:-:S04]  /*0d90*/  UIMAD UR8, UR8, UR53, URZ ;  /* 0x00000035080872a4 */ /* 0x000fc8000f8e02ff */
[----:B------:R-:W-:-:S04]  /*0da0*/  UIMAD UR8, UR9, UR10, UR8 ;  /* 0x0000000a090872a4 */ /* 0x000fc8000f8e0208 */
[----:B------:R-:W-:Y:S01]  /*0db0*/  UIADD3 UR8, UPT, UPT, UR61, UR8, URZ ;  /* 0x000000083d087290 */ /* 0x000fe2000fffe0ff */
[----:B------:R-:W-:Y:S11]  /*0dc0*/  BRA `(.L_x_114) ;  /* 0x00000000000c7947 */ /* 0x000ff60003800000 */
.L_x_113:
[----:B------:R-:W-:Y:S02]  /*0dd0*/  UIMAD.WIDE.U32 UR60, UR66, UR12, URZ ;  /* 0x0000000c423c72a5 */ /* 0x000fe4000f8e00ff */
[----:B------:R-:W-:-:S04]  /*0de0*/  UIMAD UR8, UR67, UR12, URZ ;  /* 0x0000000c430872a4 */ /* 0x000fc8000f8e02ff */
[----:B------:R-:W-:Y:S02]  /*0df0*/  UIADD3 UR8, UPT, UPT, UR61, UR8, URZ ;  /* 0x000000083d087290 */ /* 0x000fe4000fffe0ff */
.L_x_114:
[----:B------:R-:W1:Y:S01]  /*0e00*/  LDCU.U8 UR10, c[0x0][0x548] ;  /* 0x0000a900ff0a77ac */ /* 0x000e620008000000 */
[----:B------:R-:W-:Y:S01]  /*0e10*/  UMOV UR29, UR23 ;  /* 0x00000017001d7c82 */ /* 0x000fe20008000000 */
[----:B------:R-:W2:Y:S01]  /*0e20*/  LDCU.U8 UR63, c[0x0][0x5f0] ;  /* 0x0000be00ff3f77ac */ /* 0x000ea20008000000 */
[----:B------:R-:W-:-:S04]  /*0e30*/  USHF.L.U32 UR13, UR29, 0x7, URZ ;  /* 0x000000071d0d7899 */ /* 0x000fc800080006ff */
        /* <DEDUP_REMOVED lines=17> */
.L_x_115:
[----:B------:R-:W1:Y:S01]  /*0f50*/  LDCU UR62, c[0x0][0x434] ;  /* 0x00008680ff3e77ac */ /* 0x000e620008000800 */
[----:B------:R-:W-:-:S04]  /*0f60*/  UIMAD UR10, UR29, UR64, UR28 ;  /* 0x000000401d0a72a4 */ /* 0x000fc8000f8e021c */
[----:B-1----:R-:W-:Y:S02]  /*0f70*/  UIMAD UR62, UR10, UR62, URZ ;  /* 0x0000003e0a3e72a4 */ /* 0x002fe4000f8e02ff */
.L_x_116:
        /* <DEDUP_REMOVED lines=11> */
.L_x_117:
[----:B------:R-:W1:Y:S01]  /*1030*/  LDCU UR61, c[0x0][0x444] ;  /* 0x00008880ff3d77ac */ /* 0x000e620008000800 */
[----:B------:R-:W-:-:S04]  /*1040*/  UIMAD UR10, UR29, UR64, UR28 ;  /* 0x000000401d0a72a4 */ /* 0x000fc8000f8e021c */
[----:B-1----:R-:W-:-:S12]  /*1050*/  UIMAD UR61, UR10, UR61, URZ ;  /* 0x0000003d0a3d72a4 */ /* 0x002fd8000f8e02ff */
.L_x_118:
        /* <DEDUP_REMOVED lines=12> */
[----:B------:R-:W-:-:S02]  /*1120*/  UIMAD UR53, UR64, UR53, URZ ;  /* 0x00000035403572a4 */ /* 0x000fc4000f8e02ff */
[----:B--2---:R-:W-:Y:S02]  /*1130*/  UIADD3 UR9, UPT, UPT, UR52, -UR9, -UR43 ;  /* 0x8000000934097290 */ /* 0x004fe4000fffe82b */
[----:B------:R-:W-:Y:S02]  /*1140*/  ULEA UR61, UR55, UR61, 0x6 ;  /* 0x0000003d373d7291 */ /* 0x000fe4000f8e30ff */
[----:B------:R-:W-:Y:S02]  /*1150*/  USHF.R.S32.HI UR8, URZ, 0x1f, UR9 ;  /* 0x0000001fff087899 */ /* 0x000fe40008011409 */
[----:B------:R-:W-:Y:S02]  /*1160*/  ULEA UR62, UR55, UR62, 0x6 ;  /* 0x0000003e373e7291 */ /* 0x000fe4000f8e30ff */
        /* <DEDUP_REMOVED lines=9> */
[----:B------:R-:W-:-:S02]  /*1200*/  LOP3.LUT R8, R22, 0x18, RZ, 0xc0, !PT ;  /* 0x0000001816087812 */ /* 0x000fc400078ec0ff */
[----:B------:R-:W1:Y:S01]  /*1210*/  LDCU.128 UR8, c[0x0][0x590] ;  /* 0x0000b200ff0877ac */ /* 0x000e620008000c00 */
[----:B------:R-:W-:Y:S01]  /*1220*/  IMAD.U32 R0, RZ, RZ, UR66 ;  /* 0x00000042ff007e24 */ /* 0x000fe2000f8e00ff */
[----:B------:R-:W-:Y:S01]  /*1230*/  IADD3 R2, P0, PT, R8, UR68, RZ ;  /* 0x0000004408027c10 */ /* 0x000fe2000ff1e0ff */
[----:B------:R-:W-:Y:S01]  /*1240*/  IMAD.WIDE.U32 R4, R4, UR20, R8 ;  /* 0x0000001404047c25 */ /* 0x000fe2000f8e0008 */
[----:B------:R-:W-:Y:S01]  /*1250*/  SHF.R.U32.HI R19, RZ, 0x2, R21 ;  /* 0x00000002ff137819 */ /* 0x000fe20000011615 */
[----:B------:R-:W-:Y:S02]  /*1260*/  USEL UR51, URZ, UR51, !UP0 ;  /* 0x00000033ff337287 */ /* 0x000fe4000c000000 */
[----:B------:R-:W-:Y:S01]  /*1270*/  IMAD.X R3, RZ, RZ, UR65, P0 ;  /* 0x00000041ff037e24 */ /* 0x000fe200080e06ff */
[----:B------:R-:W-:Y:S01]  /*1280*/  IADD3 R4, P1, PT, R4, UR58, RZ ;  /* 0x0000003a04047c10 */ /* 0x000fe2000ff3e0ff */
[----:B------:R-:W2:Y:S01]  /*1290*/  LDCU.64 UR64, c[0x0][0x5e8] ;  /* 0x0000bd00ff4077ac */ /* 0x000ea20008000a00 */
[----:B------:R-:W-:-:S02]  /*12a0*/  IADD3 R20, PT, PT, R19, 0x40, RZ ;  /* 0x0000004013147810 */ /* 0x000fc40007ffe0ff */
        /* <DEDUP_REMOVED lines=18> */
[----:B---3--:R-:W-:-:S04]  /*13d0*/  IMAD.WIDE.U32 R2, R14, UR26, RZ ;  /* 0x0000001a0e027c25 */ /* 0x008fc8000f8e00ff */
[----:B------:R-:W-:Y:S01]  /*13e0*/  IMAD R7, R0, UR28, R7 ;  /* 0x0000001c00077c24 */ /* 0x000fe2000f8e0207 */
[----:B------:R-:W-:Y:S01]  /*13f0*/  SEL R10, R2, RZ, P3 ;  /* 0x000000ff020a7207 */ /* 0x000fe20001800000 */
[----:B------:R-:W-:Y:S01]  /*1400*/  IMAD.U32 R0, RZ, RZ, UR11 ;  /* 0x0000000bff007e24 */ /* 0x000fe2000f8e00ff */
[----:B------:R-:W3:Y:S01]  /*1410*/  LDCU.64 UR10, c[0x0][0x570] ;  /* 0x0000ae00ff0a77ac */ /* 0x000ee20008000a00 */
        /* <DEDUP_REMOVED lines=13> */
[----:B---3--:R-:W-:Y:S01]  /*14f0*/  LEA R230, P0, R0, UR10, 0x2 ;  /* 0x0000000a00e67c11 */ /* 0x008fe2000f8010ff */
        /* <DEDUP_REMOVED lines=10> */
[----:B------:R-:W-:Y:S02]  /*15a0*/  LOP3.LUT R11, R8, 0x20, RZ, 0xfc, !PT ;  /* 0x00000020080b7812 */ /* 0x000fe400078efcff */
[----:B------:R-:W-:Y:S01]  /*15b0*/  LEA.HI.X R235, R2, UR19, R6, 0x1, P1 ;  /* 0x0000001302eb7c11 */ /* 0x000fe200088f0c06 */
[----:B-1----:R-:W-:Y:S01]  /*15c0*/  UIMAD.WIDE UR18, UR62, 0x4, UR66 ;  /* 0x000000043e1278a5 */ /* 0x002fe2000f8e0242 */
[----:B------:R-:W-:Y:S11]  /*15d0*/  BRA.U UP0, `(.L_x_119) ;  /* 0x0000000900147547 */ /* 0x000ff6000b800000 */
        /* <DEDUP_REMOVED lines=13> */
.L_x_120:
[----:B------:R-:W1:Y:S01]  /*16b0*/  LDCU.64 UR10, c[0x0][0x5c0] ;  /* 0x0000b800ff0a77ac */ /* 0x000e620008000a00 */
[----:B------:R-:W-:-:S04]  /*16c0*/  UIADD3 UR8, UPT, UPT, UR44, UR46, URZ ;  /* 0x0000002e2c087290 */ /* 0x000fc8000fffe0ff */
[----:B-1----:R-:W-:Y:S02]  /*16d0*/  UIMAD.WIDE.U32 UR16, UR8, UR10, URZ ;  /* 0x0000000a081072a5 */ /* 0x002fe4000f8e00ff */
[----:B------:R-:W-:-:S04]  /*16e0*/  UIMAD UR8, UR8, UR11, URZ ;  /* 0x0000000b080872a4 */ /* 0x000fc8000f8e02ff */
[----:B------:R-:W-:-:S06]  /*16f0*/  UIADD3 UR8, UPT, UPT, UR17, UR8, URZ ;  /* 0x0000000811087290 */ /* 0x000fcc000fffe0ff */
[----:B------:R-:W-:Y:S02]  /*1700*/  MOV R0, UR8 ;  /* 0x0000000800007c02 */ /* 0x000fe40008000f00 */
.L_x_121:
        /* <DEDUP_REMOVED lines=13> */
.L_x_122:
[----:B------:R-:W1:Y:S01]  /*17e0*/  LDCU.64 UR8, c[0x0][0x5c8] ;  /* 0x0000b900ff0877ac */ /* 0x000e620008000a00 */
[----:B------:R-:W-:-:S04]  /*17f0*/  UIADD3 UR44, UPT, UPT, UR44, UR46, URZ ;  /* 0x0000002e2c2c7290 */ /* 0x000fc8000fffe0ff */
[----:B-1----:R-:W-:Y:S02]  /*1800*/  UIMAD.WIDE.U32 UR14, UR44, UR8, URZ ;  /* 0x000000082c0e72a5 */ /* 0x002fe4000f8e00ff */
[----:B------:R-:W-:-:S04]  /*1810*/  UIMAD UR44, UR44, UR9, URZ ;  /* 0x000000092c2c72a4 */ /* 0x000fc8000f8e02ff */
[----:B------:R-:W-:-:S06]  /*1820*/  UIADD3 UR44, UPT, UPT, UR15, UR44, URZ ;  /* 0x0000002c0f2c7290 */ /* 0x000fcc000fffe0ff */
[----:B------:R-:W-:-:S07]  /*1830*/  MOV R10, UR44 ;  /* 0x0000002c000a7c02 */ /* 0x000fce0008000f00 */
.L_x_123:
        /* <DEDUP_REMOVED lines=30> */
.L_x_125:
[----:B------:R-:W-:Y:S05]  /*1a20*/  BSYNC.RECONVERGENT B0 ;  /* 0x0000000000007941 */ /* 0x000fea0003800200 */
.L_x_124:
        /* <DEDUP_REMOVED lines=17> */
.L_x_127:
[----:B------:R-:W-:Y:S05]  /*1b40*/  BSYNC.RECONVERGENT B0 ;  /* 0x0000000000007941 */ /* 0x000fea0003800200 */
.L_x_126:
        /* <DEDUP_REMOVED lines=27> */
.L_x_129:
[----:B------:R-:W-:Y:S05]  /*1d00*/  BSYNC.RECONVERGENT B0 ;  /* 0x0000000000007941 */ /* 0x000fea0003800200 */
.L_x_128:
        /* <DEDUP_REMOVED lines=18> */
.L_x_119:
        /* <DEDUP_REMOVED lines=50> */
.L_x_133:
[----:B------:R2:W-:Y:S01]  /*2150*/  STS.128 [R0+0x13000], RZ ;  /* 0x013000ff00007388 */ /* 0x0005e20000000c00 */
[----:B------:R-:W-:Y:S05]  /*2160*/  BRA `(.L_x_134) ;  /* 0x00000000000c7947 */ /* 0x000fea0003800000 */
.L_x_132:
[----:B------:R1:W-:Y:S04]  /*2170*/  STS.128 [R0+0xf000], RZ ;  /* 0x00f000ff00007388 */ /* 0x0003e80000000c00 */
[----:B------:R1:W-:Y:S04]  /*2180*/  STS.128 [R0+0x11000], RZ ;  /* 0x011000ff00007388 */ /* 0x0003e80000000c00 */
[----:B------:R1:W-:Y:S02]  /*2190*/  STS.128 [R0+0x13000], RZ ;  /* 0x013000ff00007388 */ /* 0x0003e40000000c00 */
.L_x_134:
[----:B------:R-:W-:Y:S05]  /*21a0*/  BSYNC.RECONVERGENT B0 ;  /* 0x0000000000007941 */ /* 0x000fea0003800200 */
.L_x_131:
        /* <DEDUP_REMOVED lines=34> */
.L_x_137:
[----:B------:R3:W-:Y:S02]  /*23d0*/  STS.128 [R0+0x14000], RZ ;  /* 0x014000ff00007388 */ /* 0x0007e40000000c00 */
.L_x_136:
[----:B------:R-:W-:Y:S05]  /*23e0*/  BSYNC.RECONVERGENT B0 ;  /* 0x0000000000007941 */ /* 0x000fea0003800200 */
.L_x_135:
        /* <DEDUP_REMOVED lines=25> */
.L_x_140:
[----:B------:R1:W-:Y:S01]  /*2580*/  STS.128 [R0+0x8000], RZ ;  /* 0x008000ff00007388 */ /* 0x0003e20000000c00 */
[----:B------:R-:W-:Y:S05]  /*2590*/  BRA `(.L_x_141) ;  /* 0x00000000000c7947 */ /* 0x000fea0003800000 */
.L_x_139:
[----:B------:R1:W-:Y:S04]  /*25a0*/  STS.128 [R0+0x6000], RZ ;  /* 0x006000ff00007388 */ /* 0x0003e80000000c00 */
[----:B------:R1:W-:Y:S04]  /*25b0*/  STS.128 [R0+0x7000], RZ ;  /* 0x007000ff00007388 */ /* 0x0003e80000000c00 */
[----:B------:R1:W-:Y:S02]  /*25c0*/  STS.128 [R0+0x8000], RZ ;  /* 0x008000ff00007388 */ /* 0x0003e40000000c00 */
.L_x_141:
[----:B------:R-:W-:Y:S05]  /*25d0*/  BSYNC.RECONVERGENT B0 ;  /* 0x0000000000007941 */ /* 0x000fea0003800200 */
.L_x_138:
        /* <DEDUP_REMOVED lines=23> */
.L_x_144:
[----:B------:R1:W-:Y:S01]  /*2750*/  STS.128 [R229+0x2000], RZ ;  /* 0x002000ffe5007388 */ /* 0x0003e20000000c00 */
[----:B------:R-:W-:Y:S05]  /*2760*/  BRA `(.L_x_145) ;  /* 0x00000000000c7947 */ /* 0x000fea0003800000 */
.L_x_143:
[----:B------:R1:W-:Y:S04]  /*2770*/  STS.128 [R229], RZ ;  /* 0x000000ffe5007388 */ /* 0x0003e80000000c00 */
[----:B------:R1:W-:Y:S04]  /*2780*/  STS.128 [R229+0x1000], RZ ;  /* 0x001000ffe5007388 */ /* 0x0003e80000000c00 */
[----:B------:R1:W-:Y:S02]  /*2790*/  STS.128 [R229+0x2000], RZ ;  /* 0x002000ffe5007388 */ /* 0x0003e40000000c00 */
.L_x_145:
[----:B------:R-:W-:Y:S05]  /*27a0*/  BSYNC.RECONVERGENT B0 ;  /* 0x0000000000007941 */ /* 0x000fea0003800200 */
.L_x_142:
[----:B------:R-:W-:Y:S01]  /*27b0*/  SHF.R.U32.HI R16, RZ, 0x1, R21 ;  /* 0x00000001ff107819 */ /* 0x000fe20000011615 */
[----:B------:R-:W-:Y:S01]  /*27c0*/  IMAD.MOV.U32 R6, RZ, RZ, 0x7f800000 ;  /* 0x7f800000ff067424 */ /* 0x000fe200078e00ff */
[----:B------:R-:W-:Y:S01]  /*27d0*/  MOV R10, 0x7f800000 ;  /* 0x7f800000000a7802 */ /* 0x000fe20000000f00 */
[----:B------:R-:W-:Y:S01]  /*27e0*/  IMAD.MOV.U32 R7, RZ, RZ, 0x7f800000 ;  /* 0x7f800000ff077424 */ /* 0x000fe200078e00ff */
[----:B------:R-:W-:Y:S01]  /*27f0*/  LOP3.LUT R241, R16, 0x10, RZ, 0xc0, !PT ;  /* 0x0000001010f17812 */ /* 0x000fe200078ec0ff */
[----:B------:R-:W5:Y:S01]  /*2800*/  LDCU.64 UR8, c[0x0][0x3d0] ;  /* 0x00007a00ff0877ac */ /* 0x000f620008000a00 */
[----:B------:R-:W-:Y:S02]  /*2810*/  MOV R5, 0x7f800000 ;  /* 0x7f80000000057802 */ /* 0x000fe40000000f00 */
[----:B------:R-:W-:-:S04]  /*2820*/  LOP3.LUT R241, R241, 0x7, R19, 0xf8, !PT ;  /* 0x00000007f1f17812 */ /* 0x000fc800078ef813 */
[C---:B-1-3--:R-:W-:Y:S01]  /*2830*/  LOP3.LUT R3, R241.reuse, 0x20, RZ, 0xfc, !PT ;  /* 0x00000020f1037812 */ /* 0x04afe200078efcff */
[C---:B------:R-:W-:Y:S01]  /*2840*/  VIADD R2, R241.reuse, 0x28 ;  /* 0x00000028f1027836 */ /* 0x040fe20000000000 */
[C---:B------:R-:W-:Y:S01]  /*2850*/  ISETP.GE.AND P3, PT, R241.reuse, UR55, PT ;  /* 0x00000037f1007c0c */ /* 0x040fe2000bf66270 */
[----:B------:R-:W-:Y:S01]  /*2860*/  VIADD R4, R241, 0x8 ;  /* 0x00000008f1047836 */ /* 0x000fe20000000000 */
[----:B------:R-:W-:Y:S02]  /*2870*/  ISETP.GE.AND P1, PT, R3, UR55, PT ;  /* 0x0000003703007c0c */ /* 0x000fe4000bf26270 */
[----:B------:R-:W-:Y:S01]  /*2880*/  ISETP.GE.AND P0, PT, R2, UR55, PT ;  /* 0x0000003702007c0c */ /* 0x000fe2000bf06270 */
[----:B------:R-:W-:Y:S01]  /*2890*/  IMAD.MOV.U32 R2, RZ, RZ, 0x4 ;  /* 0x00000004ff027424 */ /* 0x000fe200078e00ff */
[----:B------:R-:W-:-:S03]  /*28a0*/  ISETP.GE.AND P2, PT, R4, UR55, PT ;  /* 0x0000003704007c0c */ /* 0x000fc6000bf46270 */
[----:B------:R-:W-:-:S05]  /*28b0*/  IMAD.WIDE.U32 R2, R241, R2, UR18 ;  /* 0x00000012f1027e25 */ /* 0x000fca000f8e0002 */
[----:B------:R-:W3:Y:S04]  /*28c0*/  @!P3 LDG.E R10, desc[UR38][R2.64] ;  /* 0x00000026020ab981 */ /* 0x000ee8000c1e1900 */
[----:B------:R-:W2:Y:S04]  /*28d0*/  @!P0 LDG.E R5, desc[UR38][R2.64+0xa0] ;  /* 0x0000a02602058981 */ /* 0x000ea8000c1e1900 */
[----:B------:R-:W4:Y:S04]  /*28e0*/  @!P1 LDG.E R6, desc[UR38][R2.64+0x80] ;  /* 0x0000802602069981 */ /* 0x000f28000c1e1900 */
[----:B------:R1:W4:Y:S01]  /*28f0*/  @!P2 LDG.E R7, desc[UR38][R2.64+0x20] ;  /* 0x000020260207a981 */ /* 0x000322000c1e1900 */
[----:B------:R-:W-:-:S04]  /*2900*/  UIMAD UR13, UR50, UR16, URZ ;  /* 0x00000010320d72a4 */ /* 0x000fc8000f8e02ff */
[----:B------:R-:W-:Y:S01]  /*2910*/  UIMAD UR13, UR34, UR17, UR13 ;  /* 0x00000011220d72a4 */ /* 0x000fe2000f8e020d */
[----:B-----5:R-:W-:Y:S02]  /*2920*/  IMAD R4, R17, UR8, RZ ;  /* 0x0000000811047c24 */ /* 0x020fe4000f8e02ff */
[----:B-1----:R-:W-:-:S04]  /*2930*/  IMAD.U32 R2, RZ, RZ, UR16 ;  /* 0x00000010ff027e24 */ /* 0x002fc8000f8e00ff */
[----:B------:R-:W-:-:S03]  /*2940*/  IMAD.WIDE.U32 R2, R2, UR34, R8 ;  /* 0x0000002202027c25 */ /* 0x000fc6000f8e0008 */
[----:B------:R-:W-:-:S04]  /*2950*/  IADD3 R2, P0, PT, R2, UR54, RZ ;  /* 0x0000003602027c10 */ /* 0x000fc8000ff1e0ff */
[----:B------:R-:W-:Y:S01]  /*2960*/  IADD3.X R3, PT, PT, R18, UR13, R3, P0, !PT ;  /* 0x0000000d12037c10 */ /* 0x000fe200087fe403 */
[----:B------:R-:W-:Y:S01]  /*2970*/  BSSY.RECONVERGENT B0, `(.L_x_146) ;  /* 0x0000029000007945 */ /* 0x000fe20003800200 */
[----:B---3--:R1:W-:Y:S04]  /*2980*/  STL [R1+0xc], R10 ;  /* 0x00000c0a01007387 */ /* 0x0083e80000100800 */
[----:B--2---:R2:W-:Y:S04]  /*2990*/  STL [R1], R5 ;  /* 0x0000000501007387 */ /* 0x0045e80000100800 */
[----:B----4-:R3:W-:Y:S04]  /*29a0*/  STL [R1+0x4], R6 ;  /* 0x0000040601007387 */ /* 0x0107e80000100800 */
[----:B------:R3:W-:Y:S01]  /*29b0*/  STL [R1+0x8], R7 ;  /* 0x0000080701007387 */ /* 0x0007e20000100800 */
[----:B-1----:R-:W-:-:S02]  /*29c0*/  IMAD R10, R13, UR9, R4 ;  /* 0x000000090d0a7c24 */ /* 0x002fc4000f8e0204 */
[----:B--2---:R-:W-:-:S05]  /*29d0*/  IMAD.WIDE.U32 R4, R13, UR8, R2 ;  /* 0x000000080d047c25 */ /* 0x004fca000f8e0002 */
[----:B------:R-:W-:Y:S01]  /*29e0*/  IADD3 R10, PT, PT, R5, R10, RZ ;  /* 0x0000000a050a7210 */ /* 0x000fe20007ffe0ff */
[----:B------:R-:W-:Y:S06]  /*29f0*/  @P5 BRA `(.L_x_147) ;  /* 0x0000000000745947 */ /* 0x000fec0003800000 */
[----:B------:R-:W1:Y:S01]  /*2a00*/  LDCU UR13, c[0x0][0x440] ;  /* 0x00008800ff0d77ac */ /* 0x000e620008000800 */
[----:B------:R-:W-:Y:S02]  /*2a10*/  IMAD.MOV.U32 R2, RZ, RZ, R4 ;  /* 0x000000ffff027224 */ /* 0x000fe400078e0004 */
[----:B------:R-:W-:Y:S01]  /*2a20*/  IMAD.MOV.U32 R3, RZ, RZ, R10 ;  /* 0x000000ffff037224 */ /* 0x000fe200078e000a */
[----:B------:R-:W2:Y:S01]  /*2a30*/  LDCU.64 UR8, c[0x0][0x388] ;  /* 0x00007100ff0877ac */ /* 0x000ea20008000a00 */
[----:B---3--:R-:W-:-:S04]  /*2a40*/  IMAD.WIDE.U32 R6, R19, UR16, R2 ;  /* 0x0000001013067c25 */ /* 0x008fc8000f8e0002 */
        /* <DEDUP_REMOVED lines=22> */
.L_x_148:
[----:B------:R4:W-:Y:S01]  /*2bb0*/  STS.128 [R0+0xd000], RZ ;  /* 0x00d000ff00007388 */ /* 0x0009e20000000c00 */
[----:B------:R-:W-:Y:S05]  /*2bc0*/  BRA `(.L_x_149) ;  /* 0x00000000000c7947 */ /* 0x000fea0003800000 */
.L_x_147:
[----:B------:R1:W-:Y:S04]  /*2bd0*/  STS.128 [R0+0x9000], RZ ;  /* 0x009000ff00007388 */ /* 0x0003e80000000c00 */
[----:B------:R1:W-:Y:S04]  /*2be0*/  STS.128 [R0+0xb000], RZ ;  /* 0x00b000ff00007388 */ /* 0x0003e80000000c00 */
[----:B------:R1:W-:Y:S02]  /*2bf0*/  STS.128 [R0+0xd000], RZ ;  /* 0x00d000ff00007388 */ /* 0x0003e40000000c00 */
.L_x_149:
[----:B------:R-:W-:Y:S05]  /*2c00*/  BSYNC.RECONVERGENT B0 ;  /* 0x0000000000007941 */ /* 0x000fea0003800200 */
.L_x_146:
[----:B------:R1:W-:Y:S01]  /*2c10*/  @P4 STS.128 [R0+0xa000], RZ ;  /* 0x00a000ff00004388 */ /* 0x0003e20000000c00 */
[----:B------:R-:W-:Y:S03]  /*2c20*/  BSSY.RECONVERGENT B0, `(.L_x_150) ;  /* 0x0000021000007945 */ /* 0x000fe60003800200 */
[----:B------:R1:W-:Y:S04]  /*2c30*/  @P4 STS.128 [R0+0xc000], RZ ;  /* 0x00c000ff00004388 */ /* 0x0003e80000000c00 */
[----:B------:R1:W-:Y:S01]  /*2c40*/  @P4 STS.128 [R0+0xe000], RZ ;  /* 0x00e000ff00004388 */ /* 0x0003e20000000c00 */
[----:B------:R-:W-:Y:S05]  /*2c50*/  @P4 BRA `(.L_x_151) ;  /* 0x0000000000744947 */ /* 0x000fea0003800000 */
[----:B------:R-:W5:Y:S01]  /*2c60*/  LDCU UR13, c[0x0][0x440] ;  /* 0x00008800ff0d77ac */ /* 0x000f620008000800 */
[----:B-12---:R-:W-:Y:S02]  /*2c70*/  IMAD R2, R15, UR16, RZ ;  /* 0x000000100f027c24 */ /* 0x006fe4000f8e02ff */
        /* <DEDUP_REMOVED lines=26> */
.L_x_152:
[----:B------:R2:W-:Y:S02]  /*2e20*/  STS.128 [R0+0xe000], RZ ;  /* 0x00e000ff00007388 */ /* 0x0005e40000000c00 */
.L_x_151:
[----:B------:R-:W-:Y:S05]  /*2e30*/  BSYNC.RECONVERGENT B0 ;  /* 0x0000000000007941 */ /* 0x000fea0003800200 */
.L_x_150:
[----:B------:R-:W5:Y:S01]  /*2e40*/  LDCU.64 UR8, c[0x0][0x538] ;  /* 0x0000a700ff0877ac */ /* 0x000f620008000a00 */
[----:B------:R-:W0:Y:S01]  /*2e50*/  LDGDEPBAR ;  /* 0x00000000000079af */ /* 0x000e220000000000 */
[----:B-12---:R-:W-:Y:S01]  /*2e60*/  IMAD.U32 R2, RZ, RZ, UR28 ;  /* 0x0000001cff027e24 */ /* 0x006fe2000f8e00ff */
[----:B------:R-:W1:Y:S01]  /*2e70*/  LDC R250, c[0x0][0x44c] ;  /* 0x00011300fffa7b82 */ /* 0x000e620000000800 */
[----:B------:R-:W2:Y:S01]  /*2e80*/  S2R R227, SR_TID.X ;  /* 0x0000000000e37919 */ /* 0x000ea20000002100 */
[----:B----4-:R-:W-:Y:S01]  /*2e90*/  IMAD.U32 R0, RZ, RZ, UR41 ;  /* 0x00000029ff007e24 */ /* 0x010fe2000f8e00ff */
[----:B------:R-:W4:Y:S01]  /*2ea0*/  LDCU UR14, c[0x0][0x3b0] ;  /* 0x00007600ff0e77ac */ /* 0x000f220008000800 */
[C---:B------:R-:W-:Y:S02]  /*2eb0*/  IMAD.SHL.U32 R10, R21.reuse, 0x20, RZ ;  /* 0x00000020150a7824 */ /* 0x040fe400078e00ff */
[C---:B------:R-:W-:Y:S01]  /*2ec0*/  IMAD.SHL.U32 R11, R21.reuse, 0x4, RZ ;  /* 0x00000004150b7824 */ /* 0x040fe200078e00ff */
[----:B------:R-:W4:Y:S01]  /*2ed0*/  LDCU UR15, c[0x0][0x590] ;  /* 0x0000b200ff0f77ac */ /* 0x000f220008000800 */
[----:B---3--:R-:W-:Y:S01]  /*2ee0*/  IMAD.SHL.U32 R7, R21, 0x2, RZ ;  /* 0x0000000215077824 */ /* 0x008fe200078e00ff */
[----:B------:R-:W-:-:S02]  /*2ef0*/  UIADD3 UR52, UPT, UPT, UR52, 0x80, -UR43 ;  /* 0x0000008034347890 */ /* 0x000fc4000fffe82b */
[----:B------:R-:W-:Y:S01]  /*2f00*/  USHF.L.U32 UR53, UR53, 0x3, URZ ;  /* 0x0000000335357899 */ /* 0x000fe200080006ff */
[----:B-----5:R-:W-:Y:S01]  /*2f10*/  ISETP.NE.U32.AND P1, PT, RZ, UR8, PT ;  /* 0x00000008ff007c0c */ /* 0x020fe2000bf25070 */
[----:B------:R-:W3:Y:S03]  /*2f20*/  LDCU UR13, c[0x0][0x45c] ;  /* 0x00008b80ff0d77ac */ /* 0x000ee60008000800 */
[----:B------:R-:W-:Y:S01]  /*2f30*/  ISETP.NE.AND.EX P1, PT, RZ, UR9, PT, P1 ;  /* 0x00000009ff007c0c */ /* 0x000fe2000bf25310 */
[----:B------:R-:W-:-:S12]  /*2f40*/  DEPBAR.LE SB0, 0x1 ;  /* 0x000080400000791a */ /* 0x000fd80000000000 */
[----:B------:R-:W5:Y:S01]  /*2f50*/  @P1 LDC.64 R4, c[0x0][0x540] ;  /* 0x00015000ff041b82 */ /* 0x000f620000000a00 */
[----:B------:R-:W-:Y:S01]  /*2f60*/  @P1 IMAD.MOV.U32 R3, RZ, RZ, RZ ;  /* 0x000000ffff031224 */ /* 0x000fe200078e00ff */
[----:B------:R-:W-:Y:S02]  /*2f70*/  IADD3 R0, PT, PT, R0, UR43, R241 ;  /* 0x0000002b00007c10 */ /* 0x000fe4000fffe0f1 */
[----:B------:R-:W-:Y:S01]  /*2f80*/  LOP3.LUT R11, R11, 0x18, RZ, 0xc0, !PT ;  /* 0x000000180b0b7812 */ /* 0x000fe200078ec0ff */
[C---:B--2---:R-:W-:Y:S02]  /*2f90*/  IMAD.SHL.U32 R12, R227.reuse, 0x20, RZ ;  /* 0x00000020e30c7824 */ /* 0x044fe400078e00ff */
[----:B------:R-:W-:Y:S01]  /*2fa0*/  IMAD.SHL.U32 R13, R227, 0x4, RZ ;  /* 0x00000004e30d7824 */ /* 0x000fe200078e00ff */
[----:B------:R-:W2:Y:S01]  /*2fb0*/  @P1 LDC R9, c[0x0][0x458] ;  /* 0x00011600ff091b82 */ /* 0x000ea20000000800 */
[----:B-----5:R-:W-:-:S04]  /*2fc0*/  @P1 IMAD.WIDE.U32 R2, R4, UR29, R2 ;  /* 0x0000001d04021c25 */ /* 0x020fc8000f8e0002 */
[----:B------:R-:W-:Y:S01]  /*2fd0*/  @P1 IMAD R5, R5, UR29, R3 ;  /* 0x0000001d05051c24 */ /* 0x000fe2000f8e0203 */
[C---:B------:R-:W-:Y:S02]  /*2fe0*/  @P1 LEA R4, P0, R2.reuse, UR8, 0x2 ;  /* 0x0000000802041c11 */ /* 0x040fe4000f8010ff */
[----:B------:R-:W-:Y:S02]  /*2ff0*/  BAR.SYNC.DEFER_BLOCKING 0x0 ;  /* 0x0000000000007b1d */ /* 0x000fe40000010000 */
[----:B------:R-:W-:Y:S01]  /*3000*/  @P1 LEA.HI.X R5, R2, UR9, R5, 0x2, P0 ;  /* 0x0000000902051c11 */ /* 0x000fe200080f1405 */
[----:B------:R-:W-:Y:S01]  /*3010*/  IMAD.U32 R3, RZ, RZ, UR45 ;  /* 0x0000002dff037e24 */ /* 0x000fe2000f8e00ff */
[----:B------:R-:W-:Y:S01]  /*3020*/  LOP3.LUT R2, R10, 0x20, RZ, 0xc0, !PT ;  /* 0x000000200a027812 */ /* 0x000fe200078ec0ff */
[----:B------:R-:W-:Y:S01]  /*3030*/  IMAD.SHL.U32 R14, R227, 0x2, RZ ;  /* 0x00000002e30e7824 */ /* 0x000fe200078e00ff */
[----:B------:R-:W-:Y:S01]  /*3040*/  LOP3.LUT R6, R12, 0xc0, RZ, 0xc0, !PT ;  /* 0x000000c00c067812 */ /* 0x000fe200078ec0ff */
[----:B------:R-:W-:Y:S01]  /*3050*/  IMAD.MOV.U32 R225, RZ, RZ, 0x20 ;  /* 0x00000020ffe17424 */ /* 0x000fe200078e00ff */
[----:B------:R-:W-:Y:S01]  /*3060*/  SHF.R.U32.HI R228, RZ, 0x1, R227 ;  /* 0x00000001ffe47819 */ /* 0x000fe200000116e3 */
[----:B------:R-:W-:Y:S01]  /*3070*/  IMAD.MOV.U32 R224, RZ, RZ, 0x20 ;  /* 0x00000020ffe07424 */ /* 0x000fe200078e00ff */
[----:B------:R-:W-:Y:S01]  /*3080*/  LOP3.LUT R7, R7, 0x6, RZ, 0xc0, !PT ;  /* 0x0000000607077812 */ /* 0x000fe200078ec0ff */
[----:B------:R-:W-:Y:S01]  /*3090*/  IMAD.MOV.U32 R233, RZ, RZ, R229 ;  /* 0x000000ffffe97224 */ /* 0x000fe200078e00e5 */
        /* <DEDUP_REMOVED lines=10> */
[----:B------:R-:W-:Y:S01]  /*3140*/  CS2R R114, SRZ ;  /* 0x0000000000727805 */ /* 0x000fe2000001ff00 */
[----:B------:R5:W3:Y:S01]  /*3150*/  @P1 LDG.E R8, desc[UR38][R4.64] ;  /* 0x0000002604081981 */ /* 0x000ae2000c1e1900 */
[----:B------:R-:W-:Y:S02]  /*3160*/  IADD3 R232, PT, PT, R0, -0x1f, -R3 ;  /* 0xffffffe100e87810 */ /* 0x000fe40007ffe803 */
[----:B------:R-:W-:-:S02]  /*3170*/  CS2R R112, SRZ ;  /* 0x0000000000707805 */ /* 0x000fc4000001ff00 */
[----:B------:R-:W-:Y:S02]  /*3180*/  SHF.R.U32.HI R0, RZ, 0x4, R21 ;  /* 0x00000004ff007819 */ /* 0x000fe40000011615 */
[----:B------:R-:W-:Y:S02]  /*3190*/  CS2R R106, SRZ ;  /* 0x00000000006a7805 */ /* 0x000fe4000001ff00 */
[----:B------:R-:W-:Y:S02]  /*31a0*/  LOP3.LUT R6, R6, 0x18, R13, 0xf8, !PT ;  /* 0x0000001806067812 */ /* 0x000fe400078ef80d */
[----:B------:R-:W-:Y:S02]  /*31b0*/  CS2R R104, SRZ ;  /* 0x0000000000687805 */ /* 0x000fe4000001ff00 */
[----:B------:R-:W-:Y:S02]  /*31c0*/  LOP3.LUT R0, R0, 0x8, RZ, 0xc0, !PT ;  /* 0x0000000800007812 */ /* 0x000fe400078ec0ff */
[----:B------:R-:W-:-:S02]  /*31d0*/  CS2R R102, SRZ ;  /* 0x0000000000667805 */ /* 0x000fc4000001ff00 */
[----:B------:R-:W-:Y:S02]  /*31e0*/  LOP3.LUT P0, RZ, R21, 0x4, RZ, 0xc0, !PT ;  /* 0x0000000415ff7812 */ /* 0x000fe4000780c0ff */
[----:B------:R-:W-:Y:S02]  /*31f0*/  CS2R R100, SRZ ;  /* 0x0000000000647805 */ /* 0x000fe4000001ff00 */
[----:B------:R-:W-:Y:S02]  /*3200*/  LOP3.LUT R0, R0, 0x10, R21, 0xf8, !PT ;  /* 0x0000001000007812 */ /* 0x000fe400078ef815 */
[----:B------:R-:W-:Y:S02]  /*3210*/  CS2R R94, SRZ ;  /* 0x00000000005e7805 */ /* 0x000fe4000001ff00 */
[----:B------:R-:W-:Y:S02]  /*3220*/  LOP3.LUT R7, R7, 0x1e0, R16, 0xf8, !PT ;  /* 0x000001e007077812 */ /* 0x000fe400078ef810 */
[----:B------:R-:W-:-:S02]  /*3230*/  CS2R R92, SRZ ;  /* 0x00000000005c7805 */ /* 0x000fc4000001ff00 */
[----:B------:R-:W-:Y:S02]  /*3240*/  LOP3.LUT R0, R0, 0xc0, R10, 0xf8, !PT ;  /* 0x000000c000007812 */ /* 0x000fe400078ef80a */
[----:B------:R-:W-:Y:S02]  /*3250*/  CS2R R98, SRZ ;  /* 0x0000000000627805 */ /* 0x000fe4000001ff00 */
[----:B------:R-:W-:Y:S02]  /*3260*/  SEL R225, R225, 0xffffffe0, !P0 ;  /* 0xffffffe0e1e17807 */ /* 0x000fe40004000000 */
[----:B------:R-:W-:Y:S02]  /*3270*/  CS2R R96, SRZ ;  /* 0x0000000000607805 */ /* 0x000fe4000001ff00 */
[----:B------:R-:W-:Y:S02]  /*3280*/  LOP3.LUT R0, R0, R11, RZ, 0x3c, !PT ;  /* 0x0000000b00007212 */ /* 0x000fe400078e3cff */
[----:B------:R-:W-:-:S02]  /*3290*/  CS2R R90, SRZ ;  /* 0x00000000005a7805 */ /* 0x000fc4000001ff00 */
[----:B------:R-:W-:Y:S02]  /*32a0*/  CS2R R88, SRZ ;  /* 0x0000000000587805 */ /* 0x000fe4000001ff00 */
[----:B------:R-:W-:Y:S02]  /*32b0*/  CS2R R86, SRZ ;  /* 0x0000000000567805 */ /* 0x000fe4000001ff00 */
[----:B------:R-:W-:Y:S02]  /*32c0*/  LOP3.LUT R220, R0, 0x120, R10, 0xf8, !PT ;  /* 0x0000012000dc7812 */ /* 0x000fe400078ef80a */
[----:B------:R-:W-:Y:S01]  /*32d0*/  CS2R R84, SRZ ;  /* 0x0000000000547805 */ /* 0x000fe2000001ff00 */
[----:B-----5:R-:W-:Y:S01]  /*32e0*/  IMAD.SHL.U32 R4, R21, 0x10, RZ ;  /* 0x0000001015047824 */ /* 0x020fe200078e00ff */
[----:B------:R-:W-:Y:S02]  /*32f0*/  LOP3.LUT R5, R10, 0x120, RZ, 0xc0, !PT ;  /* 0x000001200a057812 */ /* 0x000fe400078ec0ff */
[----:B------:R-:W-:-:S02]  /*3300*/  CS2R R78, SRZ ;  /* 0x00000000004e7805 */ /* 0x000fc4000001ff00 */
[----:B------:R-:W-:Y:S02]  /*3310*/  LOP3.LUT R0, R6, 0x8, R228, 0x78, !PT ;  /* 0x0000000806007812 */ /* 0x000fe400078e78e4 */
[----:B------:R-:W-:Y:S02]  /*3320*/  CS2R R76, SRZ ;  /* 0x00000000004c7805 */ /* 0x000fe4000001ff00 */
[--C-:B------:R-:W-:Y:S02]  /*3330*/  LOP3.LUT R2, R2, 0x3c00, R4.reuse, 0xf8, !PT ;  /* 0x00003c0002027812 */ /* 0x100fe400078ef804 */
[----:B------:R-:W-:Y:S02]  /*3340*/  CS2R R82, SRZ ;  /* 0x0000000000527805 */ /* 0x000fe4000001ff00 */
[----:B------:R-:W-:Y:S02]  /*3350*/  LOP3.LUT R5, R5, 0x200, R4, 0xf8, !PT ;  /* 0x0000020005057812 */ /* 0x000fe400078ef804 */
[----:B------:R-:W-:-:S02]  /*3360*/  CS2R R80, SRZ ;  /* 0x0000000000507805 */ /* 0x000fc4000001ff00 */
[----:B------:R-:W-:Y:S02]  /*3370*/  LOP3.LUT R2, R2, 0x100, R4, 0xf8, !PT ;  /* 0x0000010002027812 */ /* 0x000fe400078ef804 */
[----:B------:R-:W-:Y:S02]  /*3380*/  CS2R R74, SRZ ;  /* 0x00000000004a7805 */ /* 0x000fe4000001ff00 */
[----:B------:R-:W-:Y:S02]  /*3390*/  LOP3.LUT R4, R11, 0xc0, R10, 0xf8, !PT ;  /* 0x000000c00b047812 */ /* 0x000fe400078ef80a */
[----:B------:R-:W-:Y:S02]  /*33a0*/  CS2R R72, SRZ ;  /* 0x0000000000487805 */ /* 0x000fe4000001ff00 */
[----:B------:R-:W-:Y:S02]  /*33b0*/  LEA R220, R220, UR5, 0x1 ;  /* 0x00000005dcdc7c11 */ /* 0x000fe4000f8e08ff */
[----:B------:R-:W-:-:S02]  /*33c0*/  CS2R R70, SRZ ;  /* 0x0000000000467805 */ /* 0x000fc4000001ff00 */
[C---:B------:R-:W-:Y:S02]  /*33d0*/  LOP3.LUT R3, R4.reuse, 0x8, R21, 0x78, !PT ;  /* 0x0000000804037812 */ /* 0x040fe400078e7815 */
[----:B------:R-:W-:Y:S02]  /*33e0*/  CS2R R68, SRZ ;  /* 0x0000000000447805 */ /* 0x000fe4000001ff00 */
[----:B------:R-:W-:Y:S02]  /*33f0*/  LOP3.LUT R4, R4, 0x8, R16, 0x78, !PT ;  /* 0x0000000804047812 */ /* 0x000fe400078e7810 */
[----:B------:R-:W-:Y:S02]  /*3400*/  CS2R R62, SRZ ;  /* 0x00000000003e7805 */ /* 0x000fe4000001ff00 */
[----:B------:R-:W-:Y:S02]  /*3410*/  LOP3.LUT R3, R2, R3, RZ, 0xfc, !PT ;  /* 0x0000000302037212 */ /* 0x000fe400078efcff */
[----:B------:R-:W-:-:S02]  /*3420*/  CS2R R60, SRZ ;  /* 0x00000000003c7805 */ /* 0x000fc4000001ff00 */
[----:B------:R-:W-:Y:S01]  /*3430*/  LOP3.LUT R221, R5, R4, RZ, 0xfc, !PT ;  /* 0x0000000405dd7212 */ /* 0x000fe200078efcff */
[----:B------:R-:W-:Y:S01]  /*3440*/  IMAD.SHL.U32 R4, R227, 0x10, RZ ;  /* 0x00000010e3047824 */ /* 0x000fe200078e00ff */
[----:B------:R-:W-:Y:S01]  /*3450*/  LOP3.LUT R2, R12, 0x120, RZ, 0xc0, !PT ;  /* 0x000001200c027812 */ /* 0x000fe200078ec0ff */
[----:B--2---:R2:W3:Y:S01]  /*3460*/  @P1 MUFU.RCP R5, R9 ;  /* 0x0000000900051308 */ /* 0x0044e20000001000 */
[----:B------:R-:W-:Y:S02]  /*3470*/  LEA R222, R3, UR5, 0x1 ;  /* 0x0000000503de7c11 */ /* 0x000fe4000f8e08ff */
[----:B------:R-:W-:Y:S02]  /*3480*/  CS2R R66, SRZ ;  /* 0x0000000000427805 */ /* 0x000fe4000001ff00 */
[----:B------:R-:W-:Y:S02]  /*3490*/  LOP3.LUT R2, R2, 0x200, R4, 0xf8, !PT ;  /* 0x0000020002027812 */ /* 0x000fe400078ef804 */
[----:B------:R-:W-:-:S02]  /*34a0*/  CS2R R64, SRZ ;  /* 0x0000000000407805 */ /* 0x000fc4000001ff00 */
[----:B------:R-:W-:Y:S01]  /*34b0*/  LOP3.LUT R4, R4, 0x1c0, RZ, 0xc0, !PT ;  /* 0x000001c004047812 */ /* 0x000fe200078ec0ff */
[----:B------:R-:W-:Y:S01]  /*34c0*/  VIADD R216, R222, 0xf020 ;  /* 0x0000f020ded87836 */ /* 0x000fe20000000000 */
[----:B------:R-:W-:Y:S01]  /*34d0*/  LOP3.LUT R226, R2, R0, RZ, 0xfc, !PT ;  /* 0x0000000002e27212 */ /* 0x000fe200078efcff */
[----:B------:R-:W1:Y:S01]  /*34e0*/  LDSM.16.M88.4 R172, [R222+0xf000] ;  /* 0x00f00000deac783b */ /* 0x000e620000000200 */
[----:B------:R-:W-:Y:S01]  /*34f0*/  LOP3.LUT R0, R4, 0x38, R14, 0xf8, !PT ;  /* 0x0000003804007812 */ /* 0x000fe200078ef80e */
[----:B------:R-:W-:Y:S01]  /*3500*/  VIADD R4, R222, 0xf000 ;  /* 0x0000f000de047836 */ /* 0x000fe20000000000 */
[----:B------:R-:W-:Y:S01]  /*3510*/  LOP3.LUT R12, R12, 0x7400, RZ, 0xc0, !PT ;  /* 0x000074000c0c7812 */ /* 0x000fe200078ec0ff */
[----:B------:R-:W1:Y:S01]  /*3520*/  LDSM.16.M88.4 R176, [R222+0xf400] ;  /* 0x00f40000deb0783b */ /* 0x000e620000000200 */
[----:B------:R-:W-:Y:S01]  /*3530*/  LOP3.LUT R2, R0, 0x20, R228, 0x78, !PT ;  /* 0x0000002000027812 */ /* 0x000fe200078e78e4 */
[----:B------:R-:W-:Y:S01]  /*3540*/  @P0 VIADD R216, R4, 0xffffffe0 ;  /* 0xffffffe004d80836 */ /* 0x000fe20000000000 */
[----:B------:R-:W-:Y:S01]  /*3550*/  LOP3.LUT R3, R12, 0x6, R14, 0xf8, !PT ;  /* 0x000000060c037812 */ /* 0x000fe200078ef80e */
[----:B------:R-:W1:Y:S01]  /*3560*/  LDSM.16.M88.4 R188, [R222+0x11000] ;  /* 0x01100000debc783b */ /* 0x000e620000000200 */
[----:B------:R-:W-:Y:S01]  /*3570*/  IMAD.MOV.U32 R0, RZ, RZ, RZ ;  /* 0x000000ffff007224 */ /* 0x000fe200078e00ff */
[----:B------:R-:W-:-:S02]  /*3580*/  LEA R221, R221, UR5, 0x1 ;  /* 0x00000005dddd7c11 */ /* 0x000fc4000f8e08ff */
[----:B------:R-:W-:Y:S01]  /*3590*/  CS2R R58, SRZ ;  /* 0x00000000003a7805 */ /* 0x000fe2000001ff00 */
[----:B------:R-:W1:Y:S01]  /*35a0*/  LDSM.16.M88.4 R180, [R216] ;  /* 0x00000000d8b4783b */ /* 0x000e620000000200 */
[----:B------:R-:W-:Y:S01]  /*35b0*/  LOP3.LUT R3, R3, R2, RZ, 0xfc, !PT ;  /* 0x0000000203037212 */ /* 0x000fe200078efcff */
[----:B------:R-:W-:Y:S01]  /*35c0*/  VIADD R2, R7, UR34 ;  /* 0x0000002207027c36 */ /* 0x000fe20008000000 */
[----:B------:R-:W-:Y:S01]  /*35d0*/  LOP3.LUT P0, RZ, R227, 0x2, RZ, 0xc0, !PT ;  /* 0x00000002e3ff7812 */ /* 0x000fe2000780c0ff */
[----:B------:R-:W1:Y:S01]  /*35e0*/  LDSM.16.M88.4 R184, [R216+0x400] ;  /* 0x00040000d8b8783b */ /* 0x000e620000000200 */
[----:B------:R-:W-:Y:S01]  /*35f0*/  CS2R R56, SRZ ;  /* 0x0000000000387805 */ /* 0x000fe2000001ff00 */
[C---:B------:R-:W-:Y:S01]  /*3600*/  VIADD R4, R2.reuse, 0x8 ;  /* 0x0000000802047836 */ /* 0x040fe20000000000 */
[----:B------:R-:W-:Y:S01]  /*3610*/  I2FP.F32.S32 R12, R2 ;  /* 0x00000002000c7245 */ /* 0x000fe20000201400 */
[----:B------:R-:W1:Y:S01]  /*3620*/  LDSM.16.M88.4 R196, [R216+0x2000] ;  /* 0x00200000d8c4783b */ /* 0x000e620000000200 */
[C---:B------:R-:W-:Y:S01]  /*3630*/  VIADD R7, R2.reuse, 0x10 ;  /* 0x0000001002077836 */ /* 0x040fe20000000000 */
[----:B------:R-:W-:Y:S01]  /*3640*/  CS2R R54, SRZ ;  /* 0x0000000000367805 */ /* 0x000fe2000001ff00 */
[C---:B--2---:R-:W-:Y:S01]  /*3650*/  VIADD R9, R2.reuse, 0x11 ;  /* 0x0000001102097836 */ /* 0x044fe20000000000 */
[----:B------:R-:W2:Y:S01]  /*3660*/  LDSM.16.M88.4 R200, [R216+0x2400] ;  /* 0x00240000d8c8783b */ /* 0x000ea20000000200 */
[----:B------:R-:W-:Y:S01]  /*3670*/  VIADD R11, R2, 0x18 ;  /* 0x00000018020b7836 */ /* 0x000fe20000000000 */
[----:B------:R-:W-:-:S02]  /*3680*/  CS2R R52, SRZ ;  /* 0x0000000000347805 */ /* 0x000fc4000001ff00 */
[----:B------:R-:W-:Y:S01]  /*3690*/  CS2R R46, SRZ ;  /* 0x00000000002e7805 */ /* 0x000fe2000001ff00 */
[----:B------:R-:W1:Y:S01]  /*36a0*/  LDSM.16.M88.4 R212, [R216+0x4000] ;  /* 0x00400000d8d4783b */ /* 0x000e620000000200 */
[----:B------:R-:W-:Y:S02]  /*36b0*/  CS2R R44, SRZ ;  /* 0x00000000002c7805 */ /* 0x000fe4000001ff00 */
[----:B------:R-:W-:Y:S02]  /*36c0*/  CS2R R50, SRZ ;  /* 0x0000000000327805 */ /* 0x000fe4000001ff00 */
[----:B------:R-:W-:Y:S01]  /*36d0*/  CS2R R48, SRZ ;  /* 0x0000000000307805 */ /* 0x000fe2000001ff00 */
[----:B------:R-:W1:Y:S01]  /*36e0*/  LDSM.16.M88.4 R192, [R222+0x11400] ;  /* 0x01140000dec0783b */ /* 0x000e620000000200 */
[----:B------:R-:W-:Y:S02]  /*36f0*/  CS2R R42, SRZ ;  /* 0x00000000002a7805 */ /* 0x000fe4000001ff00 */
[----:B------:R-:W-:-:S02]  /*3700*/  CS2R R40, SRZ ;  /* 0x0000000000287805 */ /* 0x000fc4000001ff00 */
[----:B------:R-:W-:Y:S01]  /*3710*/  CS2R R38, SRZ ;  /* 0x0000000000267805 */ /* 0x000fe2000001ff00 */
[----:B------:R-:W1:Y:S01]  /*3720*/  LDSM.16.M88.4 R204, [R222+0x13000] ;  /* 0x01300000decc783b */ /* 0x000e620000000200 */
[----:B------:R-:W-:Y:S02]  /*3730*/  CS2R R36, SRZ ;  /* 0x0000000000247805 */ /* 0x000fe4000001ff00 */
[----:B------:R-:W-:Y:S01]  /*3740*/  LOP3.LUT P2, RZ, R227, 0x8, RZ, 0xc0, !PT ;  /* 0x00000008e3ff7812 */ /* 0x000fe2000784c0ff */
[----:B------:R-:W-:Y:S01]  /*3750*/  VIADD R221, R221, UR12 ;  /* 0x0000000cdddd7c36 */ /* 0x000fe20008000000 */
[----:B------:R-:W1:Y:S01]  /*3760*/  LDSM.16.M88.4 R208, [R222+0x13400] ;  /* 0x01340000ded0783b */ /* 0x000e620000000200 */
[----:B------:R-:W-:Y:S01]  /*3770*/  VIADD R220, R220, UR12 ;  /* 0x0000000cdcdc7c36 */ /* 0x000fe20008000000 */
[----:B------:R-:W-:Y:S01]  /*3780*/  SEL R224, R224, 0xffffffe0, !P0 ;  /* 0xffffffe0e0e07807 */ /* 0x000fe20004000000 */
[----:B------:R-:W-:Y:S01]  /*3790*/  IMAD.IADD R223, R222, 0x1, R225 ;  /* 0x00000001dedf7824 */ /* 0x000fe200078e02e1 */
[----:B------:R-:W1:Y:S01]  /*37a0*/  LDSM.16.M88.4 R216, [R216+0x4400] ;  /* 0x00440000d8d8783b */ /* 0x000e620000000200 */
[----:B------:R-:W1:Y:S03]  /*37b0*/  LDCU UR8, c[0x0][0x440] ;  /* 0x00008800ff0877ac */ /* 0x000e660008000800 */
[----:B------:R5:W-:Y:S01]  /*37c0*/  STL [R1+0x10], R3 ;  /* 0x0000100301007387 */ /* 0x000be20000100800 */
[----:B------:R-:W1:Y:S01]  /*37d0*/  LDCU UR9, c[0x0][0x3e0] ;  /* 0x00007c00ff0977ac */ /* 0x000e620008000800 */
[----:B----4-:R-:W-:-:S02]  /*37e0*/  USHF.L.U32 UR14, UR14, 0x6, URZ ;  /* 0x000000060e0e7899 */ /* 0x010fc400080006ff */
[----:B------:R-:W-:Y:S01]  /*37f0*/  USHF.L.U32 UR15, UR15, 0x6, URZ ;  /* 0x000000060f0f7899 */ /* 0x000fe200080006ff */
[----:B-----5:R-:W-:-:S05]  /*3800*/  VIADD R3, R2, 0x9 ;  /* 0x0000000902037836 */ /* 0x020fca0000000000 */
[----:B------:R-:W-:Y:S02]  /*3810*/  I2FP.F32.S32 R6, R3 ;  /* 0x0000000300067245 */ /* 0x000fe40000201400 */
[----:B------:R-:W-:Y:S01]  /*3820*/  I2FP.F32.S32 R3, R11 ;  /* 0x0000000b00037245 */ /* 0x000fe20000201400 */
[----:B---3--:R-:W-:Y:S01]  /*3830*/  @P1 FMUL.FTZ R0, R8, R5 ;  /* 0x0000000508001220 */ /* 0x008fe20000410000 */
[C---:B------:R-:W-:Y:S01]  /*3840*/  VIADD R5, R2.reuse, 0x1 ;  /* 0x0000000102057836 */ /* 0x040fe20000000000 */
[----:B------:R-:W-:Y:S01]  /*3850*/  I2FP.F32.S32 R8, R4 ;  /* 0x0000000400087245 */ /* 0x000fe20000201400 */
[----:B------:R-:W-:Y:S01]  /*3860*/  VIADD R2, R2, 0x19 ;  /* 0x0000001902027836 */ /* 0x000fe20000000000 */
[----:B------:R-:W-:Y:S01]  /*3870*/  I2FP.F32.S32 R4, R9 ;  /* 0x0000000900047245 */ /* 0x000fe20000201400 */
[-C--:B------:R-:W-:Y:S01]  /*3880*/  FMUL.FTZ R247, R6, R0.reuse ;  /* 0x0000000006f77220 */ /* 0x080fe20000410000 */
[----:B------:R-:W-:Y:S01]  /*3890*/  I2FP.F32.S32 R10, R5 ;  /* 0x00000005000a7245 */ /* 0x000fe20000201400 */
[-C--:B------:R-:W-:Y:S01]  /*38a0*/  FMUL.FTZ R248, R8, R0.reuse ;  /* 0x0000000008f87220 */ /* 0x080fe20000410000 */
[----:B------:R-:W-:Y:S01]  /*38b0*/  I2FP.F32.S32 R5, R7 ;  /* 0x0000000700057245 */ /* 0x000fe20000201400 */
[----:B------:R-:W-:Y:S01]  /*38c0*/  FMUL.FTZ R245, R4, R0 ;  /* 0x0000000004f57220 */ /* 0x000fe20000410000 */
[----:B------:R-:W-:Y:S01]  /*38d0*/  I2FP.F32.S32 R2, R2 ;  /* 0x0000000200027245 */ /* 0x000fe20000201400 */
[-C--:B------:R-:W-:Y:S01]  /*38e0*/  FMUL.FTZ R249, R10, R0.reuse ;  /* 0x000000000af97220 */ /* 0x080fe20000410000 */
[-C--:B------:R-:W-:Y:S01]  /*38f0*/  FMUL.FTZ R244, R3, R0.reuse ;  /* 0x0000000003f47220 */ /* 0x080fe20000410000 */
[-C--:B------:R-:W-:Y:S01]  /*3900*/  FMUL.FTZ R246, R5, R0.reuse ;  /* 0x0000000005f67220 */ /* 0x080fe20000410000 */
[-C--:B------:R-:W-:Y:S01]  /*3910*/  FMUL.FTZ R243, R12, R0.reuse ;  /* 0x000000000cf37220 */ /* 0x080fe20000410000 */
[----:B------:R-:W-:Y:S01]  /*3920*/  FMUL.FTZ R242, R2, R0 ;  /* 0x0000000002f27220 */ /* 0x000fe20000410000 */
[----:B------:R-:W-:Y:S01]  /*3930*/  IMAD.MOV.U32 R0, RZ, RZ, 0x10 ;  /* 0x00000010ff007424 */ /* 0x000fe200078e00ff */
[----:B------:R-:W-:-:S04]  /*3940*/  LOP3.LUT P1, RZ, R227, 0x4, RZ, 0xc0, !PT ;  /* 0x00000004e3ff7812 */ /* 0x000fc8000782c0ff */
[----:B-12---:R-:W-:-:S09]  /*3950*/  SEL R0, R0, 0xfffffff0, !P1 ;  /* 0xfffffff000007807 */ /* 0x006fd20004800000 */
.L_x_155:
[----:B------:R-:W0:Y:S01]  /*3960*/  LDGDEPBAR ;  /* 0x00000000000079af */ /* 0x000e220000000000 */
[----:B------:R-:W-:Y:S01]  /*3970*/  IMAD.IADD R0, R221, 0x1, R225 ;  /* 0x00000001dd007824 */ /* 0x000fe200078e02e1 */
[----:B------:R-:W-:Y:S01]  /*3980*/  USHF.L.U32 UR12, UR47, 0x7, URZ ;  /* 0x000000072f0c7899 */ /* 0x000fe200080006ff */
[----:B------:R-:W-:Y:S05]  /*3990*/  IMAD.SHL.U32 R2, R227, 0x2, RZ ;  /* 0x00000002e3027824 */ /* 0x000fea00078e00ff */
[----:B------:R-:W2:Y:S01]  /*39a0*/  LDL R238, [R1] ;  /* 0x0000000001ee7983 */ /* 0x000ea20000100800 */
[----:B------:R-:W-:Y:S02]  /*39b0*/  UIADD3 UR41, UPT, UPT, UR41, -0x40, URZ ;  /* 0xffffffc029297890 */ /* 0x000fe4000fffe0ff */
[----:B------:R-:W-:Y:S01]  /*39c0*/  UIADD3 UR12, UPT, UPT, UR12, 0x80, URZ ;  /* 0x000000800c0c7890 */ /* 0x000fe2000fffe0ff */
[----:B------:R-:W3:Y:S01]  /*39d0*/  LDL R3, [R1+0x10] ;  /* 0x0000100001037983 */ /* 0x000ee20000100800 */
[----:B------:R-:W-:Y:S02]  /*39e0*/  UISETP.GE.AND UP0, UPT, UR41, UR52, UPT ;  /* 0x000000342900728c */ /* 0x000fe4000bf06270 */
[----:B------:R-:W-:Y:S01]  /*39f0*/  UIADD3 UR42, UPT, UPT, UR42, -0x1, URZ ;  /* 0xffffffff2a2a7890 */ /* 0x000fe2000fffe0ff */
[----:B------:R-:W4:Y:S01]  /*3a00*/  LDL R239, [R1+0x4] ;  /* 0x0000040001ef7983 */ /* 0x000f220000100800 */
[----:B------:R-:W-:Y:S03]  /*3a10*/  UISETP.LT.AND UP0, UPT, UR12, UR43, UP0 ;  /* 0x0000002b0c00728c */ /* 0x000fe60008701270 */
[----:B------:R-:W3:Y:S03]  /*3a20*/  LDL R240, [R1+0x8] ;  /* 0x0000080001f07983 */ /* 0x000ee60000100800 */
[----:B------:R-:W-:Y:S01]  /*3a30*/  PLOP3.LUT P0, PT, PT, PT, UP0, 0x80, 0x8 ;  /* 0x000000000008781c */ /* 0x000fe20003f0f008 */
[----:B------:R-:W2:Y:S01]  /*3a40*/  LDL R251, [R1+0xc] ;  /* 0x00000c0001fb7983 */ /* 0x000ea20000100800 */
[----:B------:R-:W-:Y:S01]  /*3a50*/  UISETP.GT.AND UP0, UPT, UR42, UR51, UPT ;  /* 0x000000332a00728c */ /* 0x000fe2000bf04270 */
[----:B--2---:R-:W-:Y:S01]  /*3a60*/  FSETP.NEU.FTZ.AND P6, PT, R251, -INF , PT ;  /* 0xff800000fb00780b */ /* 0x004fe20003fdd000 */
[----:B------:R-:W-:Y:S04]  /*3a70*/  DEPBAR.LE SB0, 0x0 ;  /* 0x000080000000791a */ /* 0x000fe80000000000 */
[----:B------:R-:W-:Y:S01]  /*3a80*/  BAR.SYNC.DEFER_BLOCKING 0x0 ;  /* 0x0000000000007b1d */ /* 0x000fe20000010000 */
[----:B------:R-:W-:Y:S02]  /*3a90*/  FSETP.NEU.FTZ.AND P3, PT, R238, -INF , PT ;  /* 0xff800000ee00780b */ /* 0x000fe40003f7d000 */
[----:B----4-:R-:W-:Y:S02]  /*3aa0*/  FSETP.NEU.FTZ.AND P4, PT, R239, -INF , PT ;  /* 0xff800000ef00780b */ /* 0x010fe40003f9d000 */
[----:B---3--:R-:W-:Y:S01]  /*3ab0*/  FSETP.NEU.FTZ.AND P5, PT, R240, -INF , PT ;  /* 0xff800000f000780b */ /* 0x008fe20003fbd000 */
        /* <DEDUP_REMOVED lines=17> */
[----:B------:R-:W3:Y:S01]  /*3bd0*/  LDSM.16.M88.4 R164, [R222+0xb400] ;  /* 0x00b40000dea4783b */ /* 0x000ee20000000200 */
[-C--:B------:R-:W-:Y:S07]  /*3be0*/  HMMA.16816.F32 R28, R28, R134.reuse, RZ ;  /* 0x000000861c1c723c */ /* 0x080fee00000018ff */
[----:B------:R-:W-:Y:S01]  /*3bf0*/  LDSM.16.M88.4 R168, [R0+0x1800] ;  /* 0x0018000000a8783b */ /* 0x000fe20000000200 */
[----:B------:R-:W-:Y:S07]  /*3c00*/  HMMA.16816.F32 R32, R32, R134, RZ ;  /* 0x000000862020723c */ /* 0x000fee00000018ff */
[----:B------:R-:W-:Y:S01]  /*3c10*/  LDSM.16.M88.4 R132, [R0+0x1000] ;  /* 0x001000000084783b */ /* 0x000fe20000000200 */
[-C--:B----4-:R-:W-:Y:S08]  /*3c20*/  HMMA.16816.F32 R4, R136, R140.reuse, R4 ;  /* 0x0000008c8804723c */ /* 0x090ff00000001804 */
[C---:B-1----:R-:W-:Y:S08]  /*3c30*/  HMMA.16816.F32 R8, R144.reuse, R140, R8 ;  /* 0x0000008c9008723c */ /* 0x042ff00000001808 */
[-C--:B------:R-:W-:Y:S08]  /*3c40*/  HMMA.16816.F32 R12, R144, R142.reuse, R12 ;  /* 0x0000008e900c723c */ /* 0x080ff0000000180c */
[C---:B------:R-:W-:Y:S01]  /*3c50*/  HMMA.16816.F32 R16, R136.reuse, R142, R16 ;  /* 0x0000008e8810723c */ /* 0x040fe20000001810 */
[----:B------:R-:W1:Y:S07]  /*3c60*/  LDSM.16.M88.4 R140, [R223+0xb000] ;  /* 0x00b00000df8c783b */ /* 0x000e6e0000000200 */
[-C--:B--2---:R-:W-:Y:S08]  /*3c70*/  HMMA.16816.F32 R20, R136, R148.reuse, R20 ;  /* 0x000000948814723c */ /* 0x084ff00000001814 */
[C---:B------:R-:W-:Y:S08]  /*3c80*/  HMMA.16816.F32 R24, R144.reuse, R148, R24 ;  /* 0x000000949018723c */ /* 0x040ff00000001818 */
[-C--:B------:R-:W-:Y:S01]  /*3c90*/  HMMA.16816.F32 R28, R144, R150.reuse, R28 ;  /* 0x00000096901c723c */ /* 0x080fe2000000181c */
[----:B------:R-:W2:Y:S07]  /*3ca0*/  LDSM.16.M88.4 R144, [R223+0xb400] ;  /* 0x00b40000df90783b */ /* 0x000eae0000000200 */
[----:B------:R-:W-:Y:S01]  /*3cb0*/  HMMA.16816.F32 R32, R136, R150, R32 ;  /* 0x000000968820723c */ /* 0x000fe20000001820 */
[----:B------:R-:W-:Y:S07]  /*3cc0*/  LDSM.16.M88.4 R136, [R221+0x2000] ;  /* 0x00200000dd88783b */ /* 0x000fee0000000200 */
[-C--:B------:R-:W-:Y:S01]  /*3cd0*/  HMMA.16816.F32 R4, R152, R156.reuse, R4 ;  /* 0x0000009c9804723c */ /* 0x080fe20000001804 */
[----:B------:R-:W4:Y:S07]  /*3ce0*/  LDSM.16.M88.4 R148, [R222+0xd000] ;  /* 0x00d00000de94783b */ /* 0x000f2e0000000200 */
[C---:B---3--:R-:W-:Y:S08]  /*3cf0*/  HMMA.16816.F32 R8, R160.reuse, R156, R8 ;  /* 0x0000009ca008723c */ /* 0x048ff00000001808 */
[-C--:B------:R-:W-:Y:S08]  /*3d00*/  HMMA.16816.F32 R12, R160, R158.reuse, R12 ;  /* 0x0000009ea00c723c */ /* 0x080ff0000000180c */
[C---:B------:R-:W-:Y:S01]  /*3d10*/  HMMA.16816.F32 R16, R152.reuse, R158, R16 ;  /* 0x0000009e9810723c */ /* 0x040fe20000001810 */
[----:B------:R-:W3:Y:S07]  /*3d20*/  LDSM.16.M88.4 R156, [R221+0x2800] ;  /* 0x00280000dd9c783b */ /* 0x000eee0000000200 */
        /* <DEDUP_REMOVED lines=15> */
[-C--:B----4-:R-:W-:Y:S01]  /*3e20*/  HMMA.16816.F32 R4, R136, R148.reuse, R4 ;  /* 0x000000948804723c */ /* 0x090fe20000001804 */
[----:B------:R-:W4:Y:S07]  /*3e30*/  LDSM.16.M88.4 R144, [R223+0xd000] ;  /* 0x00d00000df90783b */ /* 0x000f2e0000000200 */
[C---:B---3--:R-:W-:Y:S08]  /*3e40*/  HMMA.16816.F32 R8, R156.reuse, R148, R8 ;  /* 0x000000949c08723c */ /* 0x048ff00000001808 */
[-C--:B------:R-:W-:Y:S03]  /*3e50*/  HMMA.16816.F32 R12, R156, R150.reuse, R12 ;  /* 0x000000969c0c723c */ /* 0x080fe6000000180c */
[----:B--2---:R-:W-:Y:S04]  /*3e60*/  @!P0 LOP3.LUT R0, R2, 0x6, RZ, 0xc0, !PT ;  /* 0x0000000602008812 */ /* 0x004fe800078ec0ff */
[----:B------:R-:W-:Y:S01]  /*3e70*/  @!P0 LOP3.LUT R0, R0, 0x1e0, R228, 0xf8, !PT ;  /* 0x000001e000008812 */ /* 0x000fe200078ef8e4 */
[C---:B------:R-:W-:Y:S04]  /*3e80*/  HMMA.16816.F32 R16, R136.reuse, R150, R16 ;  /* 0x000000968810723c */ /* 0x040fe80000001810 */
[----:B------:R-:W-:Y:S01]  /*3e90*/  LEA R150, R3, UR4, 0x1 ;  /* 0x0000000403967c11 */ /* 0x000fe2000f8e08ff */
[----:B------:R-:W-:Y:S03]  /*3ea0*/  IMAD.U32 R3, RZ, RZ, UR47 ;  /* 0x0000002fff037e24 */ /* 0x000fe6000f8e00ff */
[-C--:B-1----:R-:W-:Y:S03]  /*3eb0*/  HMMA.16816.F32 R20, R136, R140.reuse, R20 ;  /* 0x0000008c8814723c */ /* 0x082fe60000001814 */
[C---:B------:R-:W-:Y:S02]  /*3ec0*/  VIADD R148, R150.reuse, 0x13020 ;  /* 0x0001302096947836 */ /* 0x040fe40000000000 */
[----:B------:R-:W-:Y:S02]  /*3ed0*/  VIADD R2, R150, 0x13000 ;  /* 0x0001300096027836 */ /* 0x000fe40000000000 */
[----:B------:R-:W-:Y:S01]  /*3ee0*/  @!P0 IMAD R0, R3, 0x80, R0 ;  /* 0x0000008003008824 */ /* 0x000fe200078e0200 */
[C---:B------:R-:W-:Y:S04]  /*3ef0*/  HMMA.16816.F32 R24, R156.reuse, R140, R24 ;  /* 0x0000008c9c18723c */ /* 0x040fe80000001818 */
[----:B------:R-:W-:Y:S01]  /*3f00*/  @P2 IADD3 R148, PT, PT, R2, -0x20, RZ ;  /* 0xffffffe002942810 */ /* 0x000fe20007ffe0ff */
[----:B------:R-:W-:Y:S01]  /*3f10*/  FMUL.FTZ R140, R238, 1.4426950216293334961 ;  /* 0x3fb8aa3bee8c7820 */ /* 0x000fe20000410000 */
[----:B------:R-:W-:Y:S01]  /*3f20*/  @!P0 VIMNMX R3, PT, PT, R232, UR43, PT ;  /* 0x0000002be8038c48 */ /* 0x000fe2000bfe0100 */
[----:B------:R-:W-:Y:S01]  /*3f30*/  FMUL.FTZ R141, R239, 1.4426950216293334961 ;  /* 0x3fb8aa3bef8d7820 */ /* 0x000fe20000410000 */
[-C--:B------:R-:W-:Y:S01]  /*3f40*/  HMMA.16816.F32 R28, R156, R142.reuse, R28 ;  /* 0x0000008e9c1c723c */ /* 0x080fe2000000181c */
[----:B------:R-:W-:Y:S02]  /*3f50*/  IMAD.MOV.U32 R238, RZ, RZ, 0x18 ;  /* 0x00000018ffee7424 */ /* 0x000fe400078e00ff */
[----:B------:R-:W-:Y:S01]  /*3f60*/  FSEL R140, R140, RZ, P3 ;  /* 0x000000ff8c8c7208 */ /* 0x000fe20001800000 */
[----:B------:R-:W-:Y:S01]  /*3f70*/  IMAD.MOV.U32 R239, RZ, RZ, 0x20 ;  /* 0x00000020ffef7424 */ /* 0x000fe200078e00ff */
[----:B------:R-:W-:Y:S02]  /*3f80*/  @!P0 IADD3 R149, PT, PT, R0, 0x1, RZ ;  /* 0x0000000100958810 */ /* 0x000fe40007ffe0ff */
[----:B------:R-:W-:Y:S01]  /*3f90*/  FSEL R141, R141, RZ, P4 ;  /* 0x000000ff8d8d7208 */ /* 0x000fe20002000000 */
[----:B------:R-:W-:Y:S01]  /*3fa0*/  HMMA.16816.F32 R32, R136, R142, R32 ;  /* 0x0000008e8820723c */ /* 0x000fe20000001820 */
[----:B------:R-:W1:Y:S03]  /*3fb0*/  LDSM.16.M88.4 R136, [R223+0xd400] ;  /* 0x00d40000df88783b */ /* 0x000e660000000200 */
[----:B------:R-:W-:Y:S01]  /*3fc0*/  FMUL.FTZ R142, R240, 1.4426950216293334961 ;  /* 0x3fb8aa3bf08e7820 */ /* 0x000fe20000410000 */
[----:B------:R-:W-:Y:S03]  /*3fd0*/  FMUL.FTZ R143, R251, 1.4426950216293334961 ;  /* 0x3fb8aa3bfb8f7820 */ /* 0x000fe60000410000 */
[-C--:B----4-:R-:W-:Y:S05]  /*3fe0*/  HMMA.16816.F32 R4, R132, R144.reuse, R4 ;  /* 0x000000908404723c */ /* 0x090fea0000001804 */
[----:B------:R-:W-:Y:S02]  /*3ff0*/  FSEL R142, R142, RZ, P5 ;  /* 0x000000ff8e8e7208 */ /* 0x000fe40002800000 */
[----:B------:R-:W-:Y:S01]  /*4000*/  FSEL R143, R143, RZ, P6 ;  /* 0x000000ff8f8f7208 */ /* 0x000fe20003000000 */
[C---:B------:R-:W-:Y:S04]  /*4010*/  HMMA.16816.F32 R8, R152.reuse, R144, R8 ;  /* 0x000000909808723c */ /* 0x040fe80000001808 */
[C---:B------:R-:W-:Y:S01]  /*4020*/  @!P0 VIADDMNMX R144, R232.reuse, -R238, UR43, PT ;  /* 0x0000002be8908e46 */ /* 0x040fe2000b8009ee */
[----:B------:R-:W-:Y:S01]  /*4030*/  IMAD.MOV.U32 R238, RZ, RZ, 0x8 ;  /* 0x00000008ffee7424 */ /* 0x000fe200078e00ff */
[----:B------:R-:W-:Y:S02]  /*4040*/  @!P0 VIADDMNMX R145, R232, -R239, UR43, PT ;  /* 0x0000002be8918e46 */ /* 0x000fe4000b8009ef */
[-C--:B------:R-:W-:Y:S03]  /*4050*/  HMMA.16816.F32 R12, R152, R146.reuse, R12 ;  /* 0x00000092980c723c */ /* 0x080fe6000000180c */
[----:B------:R-:W-:Y:S01]  /*4060*/  FADD.FTZ R151, R243, R4 ;  /* 0x00000004f3977221 */ /* 0x000fe20000010000 */
[CC--:B------:R-:W-:Y:S01]  /*4070*/  @!P0 ISETP.GE.AND P5, PT, R0.reuse, R145.reuse, PT ;  /* 0x000000910000820c */ /* 0x0c0fe20003fa6270 */
[----:B------:R-:W-:Y:S01]  /*4080*/  @!P0 VIADD R4, R0, 0x9 ;  /* 0x0000000900048836 */ /* 0x000fe20000000000 */
[----:B------:R-:W-:Y:S01]  /*4090*/  @!P0 VIADDMNMX R2, R232, R238, UR43, PT ;  /* 0x0000002be8028e46 */ /* 0x000fe2000b8001ee */
[----:B------:R-:W-:Y:S01]  /*40a0*/  FADD.FTZ R7, R249, R7 ;  /* 0x00000007f9077221 */ /* 0x000fe20000010000 */
[C---:B------:R-:W-:Y:S04]  /*40b0*/  HMMA.16816.F32 R16, R132.reuse, R146, R16 ;  /* 0x000000928410723c */ /* 0x040fe80000001810 */
[----:B------:R-:W-:Y:S01]  /*40c0*/  @!P0 FSEL R151, R151, -INF , !P5 ;  /* 0xff80000097978808 */ /* 0x000fe20006800000 */
[----:B------:R-:W-:Y:S01]  /*40d0*/  FADD.FTZ R6, R243, R6 ;  /* 0x00000006f3067221 */ /* 0x000fe20000010000 */
[----:B------:R-:W-:Y:S01]  /*40e0*/  @!P0 ISETP.GE.AND P3, PT, R149, R145, PT ;  /* 0x000000919500820c */ /* 0x000fe20003f66270 */
[----:B------:R-:W-:Y:S01]  /*40f0*/  FADD.FTZ R10, R243, R10 ;  /* 0x0000000af30a7221 */ /* 0x000fe20000010000 */
[C---:B------:R-:W-:Y:S01]  /*4100*/  @!P0 ISETP.GE.AND P4, PT, R149.reuse, R144, PT ;  /* 0x000000909500820c */ /* 0x040fe20003f86270 */
[-C--:B-1----:R-:W-:Y:S03]  /*4110*/  HMMA.16816.F32 R20, R132, R136.reuse, R20 ;  /* 0x000000888414723c */ /* 0x082fe60000001814 */
[-C--:B------:R-:W-:Y:S01]  /*4120*/  @!P0 ISETP.GE.AND P6, PT, R149, R3.reuse, PT ;  /* 0x000000039500820c */ /* 0x080fe20003fc6270 */
[----:B------:R-:W-:Y:S01]  /*4130*/  FADD.FTZ R11, R249, R11 ;  /* 0x0000000bf90b7221 */ /* 0x000fe20000010000 */
[----:B------:R-:W-:Y:S01]  /*4140*/  @!P0 ISETP.GE.AND P5, PT, R149, R2, PT ;  /* 0x000000029500820c */ /* 0x000fe20003fa6270 */
[----:B------:R-:W-:Y:S01]  /*4150*/  FADD.FTZ R149, R249, R5 ;  /* 0x00000005f9957221 */ /* 0x000fe20000010000 */
[----:B------:R-:W-:Y:S01]  /*4160*/  @!P0 FSEL R7, R7, -INF , !P4 ;  /* 0xff80000007078808 */ /* 0x000fe20006000000 */
[C---:B------:R-:W-:Y:S01]  /*4170*/  HMMA.16816.F32 R24, R152.reuse, R136, R24 ;  /* 0x000000889818723c */ /* 0x040fe20000001818 */
[----:B------:R-:W-:Y:S03]  /*4180*/  IMAD.MOV.U32 R136, RZ, RZ, 0x10 ;  /* 0x00000010ff887424 */ /* 0x000fe600078e00ff */
[----:B------:R-:W-:Y:S01]  /*4190*/  @!P0 FSEL R149, R149, -INF , !P3 ;  /* 0xff80000095958808 */ /* 0x000fe20005800000 */
[C---:B------:R-:W-:Y:S01]  /*41a0*/  @!P0 VIADD R5, R0.reuse, 0x8 ;  /* 0x0000000800058836 */ /* 0x040fe20000000000 */
[----:B------:R-:W-:Y:S01]  /*41b0*/  @!P0 ISETP.GE.AND P3, PT, R0, R144, PT ;  /* 0x000000900000820c */ /* 0x000fe20003f66270 */
[----:B------:R-:W-:Y:S01]  /*41c0*/  FADD.FTZ R8, R243, R8 ;  /* 0x00000008f3087221 */ /* 0x000fe20000010000 */
[-C--:B------:R-:W-:Y:S03]  /*41d0*/  HMMA.16816.F32 R28, R152, R138.reuse, R28 ;  /* 0x0000008a981c723c */ /* 0x080fe6000000181c */
[----:B------:R-:W-:Y:S01]  /*41e0*/  @!P0 FSEL R6, R6, -INF , !P3 ;  /* 0xff80000006068808 */ /* 0x000fe20005800000 */
[----:B------:R-:W-:Y:S01]  /*41f0*/  FADD.FTZ R9, R249, R9 ;  /* 0x00000009f9097221 */ /* 0x000fe20000010000 */
[-C--:B------:R-:W-:Y:S01]  /*4200*/  @!P0 ISETP.GE.AND P4, PT, R0, R2.reuse, PT ;  /* 0x000000020000820c */ /* 0x080fe20003f86270 */
[----:B------:R-:W-:Y:S01]  /*4210*/  FADD.FTZ R14, R248, R14 ;  /* 0x0000000ef80e7221 */ /* 0x000fe20000010000 */
[-C--:B------:R-:W-:Y:S01]  /*4220*/  @!P0 ISETP.GE.AND P3, PT, R0, R3.reuse, PT ;  /* 0x000000030000820c */ /* 0x080fe20003f66270 */
[----:B------:R-:W-:Y:S04]  /*4230*/  HMMA.16816.F32 R32, R132, R138, R32 ;  /* 0x0000008a8420723c */ /* 0x000fe80000001820 */
[----:B------:R-:W-:Y:S01]  /*4240*/  @!P0 FSEL R10, R10, -INF , !P4 ;  /* 0xff8000000a0a8808 */ /* 0x000fe20006000000 */
[----:B------:R-:W-:Y:S01]  /*4250*/  FADD.FTZ R15, R247, R15 ;  /* 0x0000000ff70f7221 */ /* 0x000fe20000010000 */
[----:B------:R-:W-:Y:S01]  /*4260*/  @!P0 FSEL R11, R11, -INF , !P5 ;  /* 0xff8000000b0b8808 */ /* 0x000fe20006800000 */
[----:B------:R-:W-:Y:S01]  /*4270*/  FADD.FTZ R12, R248, R12 ;  /* 0x0000000cf80c7221 */ /* 0x000fe20000010000 */
[----:B------:R-:W-:Y:S01]  /*4280*/  @!P0 FSEL R8, R8, -INF , !P3 ;  /* 0xff80000008088808 */ /* 0x000fe20005800000 */
[----:B------:R-:W-:Y:S01]  /*4290*/  FADD.FTZ R13, R247, R13 ;  /* 0x0000000df70d7221 */ /* 0x000fe20000010000 */
[----:B------:R-:W-:Y:S01]  /*42a0*/  @!P0 FSEL R9, R9, -INF , !P6 ;  /* 0xff80000009098808 */ /* 0x000fe20007000000 */
[----:B------:R-:W-:Y:S01]  /*42b0*/  FADD.FTZ R16, R248, R16 ;  /* 0x00000010f8107221 */ /* 0x000fe20000010000 */
[-C--:B------:R-:W-:Y:S01]  /*42c0*/  @!P0 ISETP.GE.AND P4, PT, R5, R2.reuse, PT ;  /* 0x000000020500820c */ /* 0x080fe20003f86270 */
[----:B------:R-:W-:Y:S01]  /*42d0*/  FADD.FTZ R17, R247, R17 ;  /* 0x00000011f7117221 */ /* 0x000fe20000010000 */
[----:B------:R-:W-:Y:S01]  /*42e0*/  @!P0 ISETP.GE.AND P5, PT, R4, R2, PT ;  /* 0x000000020400820c */ /* 0x000fe20003fa6270 */
[----:B------:R-:W-:Y:S01]  /*42f0*/  FADD.FTZ R18, R248, R18 ;  /* 0x00000012f8127221 */ /* 0x000fe20000010000 */
[-C--:B------:R-:W-:Y:S01]  /*4300*/  @!P0 ISETP.GE.AND P3, PT, R5, R3.reuse, PT ;  /* 0x000000030500820c */ /* 0x080fe20003f66270 */
[----:B------:R-:W-:Y:S01]  /*4310*/  FADD.FTZ R19, R247, R19 ;  /* 0x00000013f7137221 */ /* 0x000fe20000010000 */
[----:B------:R-:W-:Y:S01]  /*4320*/  @!P0 ISETP.GE.AND P6, PT, R4, R3, PT ;  /* 0x000000030400820c */ /* 0x000fe20003fc6270 */
[----:B------:R-:W-:Y:S01]  /*4330*/  FADD.FTZ R20, R246, R20 ;  /* 0x00000014f6147221 */ /* 0x000fe20000010000 */
[----:B------:R-:W-:Y:S01]  /*4340*/  @!P0 FSEL R14, R14, -INF , !P4 ;  /* 0xff8000000e0e8808 */ /* 0x000fe20006000000 */
[----:B------:R-:W-:Y:S01]  /*4350*/  FADD.FTZ R21, R245, R21 ;  /* 0x00000015f5157221 */ /* 0x000fe20000010000 */
[----:B------:R-:W-:Y:S01]  /*4360*/  @!P0 FSEL R15, R15, -INF , !P5 ;  /* 0xff8000000f0f8808 */ /* 0x000fe20006800000 */
[--C-:B------:R-:W-:Y:S01]  /*4370*/  FFMA.FTZ R6, R6, UR13, -R142.reuse ;  /* 0x0000000d06067c23 */ /* 0x100fe2000801088e */
[----:B------:R-:W-:Y:S01]  /*4380*/  @!P0 FSEL R12, R12, -INF , !P3 ;  /* 0xff8000000c0c8808 */ /* 0x000fe20005800000 */
[----:B------:R-:W-:Y:S01]  /*4390*/  FFMA.FTZ R7, R7, UR13, -R142 ;  /* 0x0000000d07077c23 */ /* 0x000fe2000801088e */
[----:B------:R-:W-:Y:S01]  /*43a0*/  @!P0 FSEL R13, R13, -INF , !P6 ;  /* 0xff8000000d0d8808 */ /* 0x000fe20007000000 */
[----:B------:R-:W-:Y:S01]  /*43b0*/  FADD.FTZ R22, R246, R22 ;  /* 0x00000016f6167221 */ /* 0x000fe20000010000 */
[CC--:B------:R-:W-:Y:S01]  /*43c0*/  @!P0 ISETP.GE.AND P4, PT, R4.reuse, R145.reuse, PT ;  /* 0x000000910400820c */ /* 0x0c0fe20003f86270 */
[----:B------:R-:W-:Y:S01]  /*43d0*/  FADD.FTZ R23, R245, R23 ;  /* 0x00000017f5177221 */ /* 0x000fe20000010000 */
[-C--:B------:R-:W-:Y:S01]  /*43e0*/  @!P0 ISETP.GE.AND P5, PT, R4, R144.reuse, PT ;  /* 0x000000900400820c */ /* 0x080fe20003fa6270 */
[----:B------:R-:W-:Y:S01]  /*43f0*/  @!P0 VIADD R4, R0, 0x10 ;  /* 0x0000001000048836 */ /* 0x000fe20000000000 */
[CC--:B------:R-:W-:Y:S01]  /*4400*/  @!P0 ISETP.GE.AND P3, PT, R5.reuse, R145.reuse, PT ;  /* 0x000000910500820c */ /* 0x0c0fe20003f66270 */
[----:B------:R-:W-:Y:S01]  /*4410*/  MUFU.EX2 R137, R6 ;  /* 0x0000000600897308 */ /* 0x000fe20000000800 */
[-C--:B------:R-:W-:Y:S01]  /*4420*/  @!P0 ISETP.GE.AND P6, PT, R5, R144.reuse, PT ;  /* 0x000000900500820c */ /* 0x080fe20003fc6270 */
[--C-:B------:R-:W-:Y:S01]  /*4430*/  FFMA.FTZ R151, R151, UR13, -R143.reuse ;  /* 0x0000000d97977c23 */ /* 0x100fe2000801088f */
[----:B------:R-:W-:Y:S01]  /*4440*/  @!P0 FSEL R16, R16, -INF , !P3 ;  /* 0xff80000010108808 */ /* 0x000fe20005800000 */
[--C-:B------:R-:W-:Y:S01]  /*4450*/  FFMA.FTZ R149, R149, UR13, -R143.reuse ;  /* 0x0000000d95957c23 */ /* 0x100fe2000801088f */
[----:B------:R-:W-:Y:S05]  /*4460*/  @!P0 FSEL R17, R17, -INF , !P4 ;  /* 0xff80000011118808 */ /* 0x000fea0006000000 */
[----:B------:R-:W1:Y:S01]  /*4470*/  MUFU.EX2 R252, R7 ;  /* 0x0000000700fc7308 */ /* 0x000e620000000800 */
[----:B------:R-:W-:Y:S01]  /*4480*/  @!P0 FSEL R18, R18, -INF , !P6 ;  /* 0xff80000012128808 */ /* 0x000fe20007000000 */
[--C-:B------:R-:W-:Y:S01]  /*4490*/  FFMA.FTZ R16, R16, UR13, -R143.reuse ;  /* 0x0000000d10107c23 */ /* 0x100fe2000801088f */
[----:B------:R-:W-:Y:S07]  /*44a0*/  @!P0 FSEL R19, R19, -INF , !P5 ;  /* 0xff80000013138808 */ /* 0x000fee0006800000 */
[----:B------:R-:W-:Y:S01]  /*44b0*/  MUFU.EX2 R162, R151 ;  /* 0x0000009700a27308 */ /* 0x000fe20000000800 */
[C---:B------:R-:W-:Y:S01]  /*44c0*/  @!P0 ISETP.GE.AND P3, PT, R4.reuse, R145, PT ;  /* 0x000000910400820c */ /* 0x040fe20003f66270 */
[----:B------:R-:W-:Y:S01]  /*44d0*/  FFMA.FTZ R17, R17, UR13, -R143 ;  /* 0x0000000d11117c23 */ /* 0x000fe2000801088f */
[C---:B------:R-:W-:Y:S07]  /*44e0*/  @!P0 ISETP.GE.AND P4, PT, R4.reuse, R144, PT ;  /* 0x000000900400820c */ /* 0x040fee0003f86270 */
[----:B------:R-:W2:Y:S01]  /*44f0*/  MUFU.EX2 R251, R149 ;  /* 0x0000009500fb7308 */ /* 0x000ea20000000800 */
[----:B------:R-:W-:Y:S01]  /*4500*/  @!P0 ISETP.GE.AND P6, PT, R4, R3, PT ;  /* 0x000000030400820c */ /* 0x000fe20003fc6270 */
[----:B------:R-:W-:Y:S01]  /*4510*/  FADD.FTZ R24, R246, R24 ;  /* 0x00000018f6187221 */ /* 0x000fe20000010000 */
[----:B------:R-:W-:Y:S01]  /*4520*/  @!P0 ISETP.GE.AND P5, PT, R4, R2, PT ;  /* 0x000000020400820c */ /* 0x000fe20003fa6270 */
[----:B------:R-:W-:Y:S01]  /*4530*/  @!P0 VIADD R4, R0, 0x11 ;  /* 0x0000001100048836 */ /* 0x000fe20000000000 */
[----:B------:R-:W-:Y:S01]  /*4540*/  @!P0 FSEL R20, R20, -INF , !P3 ;  /* 0xff80000014148808 */ /* 0x000fe20005800000 */
[----:B------:R-:W-:Y:S01]  /*4550*/  FADD.FTZ R25, R245, R25 ;  /* 0x00000019f5197221 */ /* 0x000fe20000010000 */
[----:B------:R-:W-:Y:S03]  /*4560*/  @!P0 FSEL R22, R22, -INF , !P4 ;  /* 0xff80000016168808 */ /* 0x000fe60006000000 */
[----:B------:R-:W-:Y:S01]  /*4570*/  MUFU.EX2 R240, R16 ;  /* 0x0000001000f07308 */ /* 0x000fe20000000800 */
[----:B------:R-:W-:Y:S01]  /*4580*/  @!P0 ISETP.GE.AND P3, PT, R4, R145, PT ;  /* 0x000000910400820c */ /* 0x000fe20003f66270 */
[----:B------:R-:W-:Y:S01]  /*4590*/  FADD.FTZ R26, R246, R26 ;  /* 0x0000001af61a7221 */ /* 0x000fe20000010000 */
[CC--:B------:R-:W-:Y:S07]  /*45a0*/  @!P0 ISETP.GE.AND P4, PT, R4.reuse, R3.reuse, PT ;  /* 0x000000030400820c */ /* 0x0c0fee0003f86270 */
[----:B------:R-:W3:Y:S01]  /*45b0*/  MUFU.EX2 R239, R17 ;  /* 0x0000001100ef7308 */ /* 0x000ee20000000800 */
[----:B------:R-:W-:Y:S01]  /*45c0*/  @!P0 FSEL R21, R21, -INF , !P3 ;  /* 0xff80000015158808 */ /* 0x000fe20005800000 */
[----:B------:R-:W-:Y:S01]  /*45d0*/  FADD.FTZ R27, R245, R27 ;  /* 0x0000001bf51b7221 */ /* 0x000fe20000010000 */
[----:B------:R-:W-:Y:S01]  /*45e0*/  @!P0 ISETP.GE.AND P3, PT, R4, R144, PT ;  /* 0x000000900400820c */ /* 0x000fe20003f66270 */
[----:B------:R-:W-:Y:S01]  /*45f0*/  FADD.FTZ R29, R242, R29 ;  /* 0x0000001df21d7221 */ /* 0x000fe20000010000 */
[----:B------:R-:W-:Y:S01]  /*4600*/  @!P0 FSEL R24, R24, -INF , !P6 ;  /* 0xff80000018188808 */ /* 0x000fe20007000000 */
[----:B------:R-:W-:Y:S01]  /*4610*/  FADD.FTZ R28, R244, R28 ;  /* 0x0000001cf41c7221 */ /* 0x000fe20000010000 */
[----:B------:R-:W-:Y:S01]  /*4620*/  @!P0 FSEL R23, R23, -INF , !P3 ;  /* 0xff80000017178808 */ /* 0x000fe20005800000 */
[----:B------:R-:W-:Y:S01]  /*4630*/  FADD.FTZ R33, R242, R33 ;  /* 0x00000021f2217221 */ /* 0x000fe20000010000 */
[----:B------:R-:W-:Y:S01]  /*4640*/  @!P0 ISETP.GE.AND P3, PT, R4, R2, PT ;  /* 0x000000020400820c */ /* 0x000fe20003f66270 */
[----:B------:R-:W-:Y:S01]  /*4650*/  FADD.FTZ R32, R244, R32 ;  /* 0x00000020f4207221 */ /* 0x000fe20000010000 */
[C---:B------:R-:W-:Y:S01]  /*4660*/  @!P0 IADD3 R4, PT, PT, R0.reuse, 0x18, RZ ;  /* 0x0000001800048810 */ /* 0x040fe20007ffe0ff */
[----:B------:R-:W-:Y:S01]  /*4670*/  @!P0 VIADD R0, R0, 0x19 ;  /* 0x0000001900008836 */ /* 0x000fe20000000000 */
[----:B------:R-:W-:Y:S01]  /*4680*/  @!P0 FSEL R25, R25, -INF , !P4 ;  /* 0xff80000019198808 */ /* 0x000fe20006000000 */
[--C-:B------:R-:W-:Y:S01]  /*4690*/  FFMA.FTZ R18, R18, UR13, -R142.reuse ;  /* 0x0000000d12127c23 */ /* 0x100fe2000801088e */
[-C--:B------:R-:W-:Y:S01]  /*46a0*/  @!P0 ISETP.GE.AND P6, PT, R4, R3.reuse, PT ;  /* 0x000000030400820c */ /* 0x080fe20003fc6270 */
[----:B------:R-:W-:Y:S01]  /*46b0*/  FFMA.FTZ R19, R19, UR13, -R142 ;  /* 0x0000000d13137c23 */ /* 0x000fe2000801088e */
[----:B------:R-:W-:Y:S01]  /*46c0*/  @!P0 ISETP.GE.AND P4, PT, R0, R3, PT ;  /* 0x000000030000820c */ /* 0x000fe20003f86270 */
[--C-:B------:R-:W-:Y:S01]  /*46d0*/  FFMA.FTZ R8, R8, UR13, -R141.reuse ;  /* 0x0000000d08087c23 */ /* 0x100fe2000801088d */
[----:B-1----:R-:W-:Y:S01]  /*46e0*/  F2FP.F16.F32.PACK_AB R3, R252, R137 ;  /* 0x00000089fc03723e */ /* 0x002fe200000000ff */
[--C-:B------:R-:W-:Y:S01]  /*46f0*/  FFMA.FTZ R9, R9, UR13, -R141.reuse ;  /* 0x0000000d09097c23 */ /* 0x100fe2000801088d */
[----:B------:R-:W-:Y:S01]  /*4700*/  @!P0 FSEL R26, R26, -INF , !P5 ;  /* 0xff8000001a1a8808 */ /* 0x000fe20006800000 */
[--C-:B------:R-:W-:Y:S01]  /*4710*/  FFMA.FTZ R10, R10, UR13, -R140.reuse ;  /* 0x0000000d0a0a7c23 */ /* 0x100fe2000801088c */
[----:B------:R-:W-:Y:S01]  /*4720*/  @!P0 FSEL R27, R27, -INF , !P3 ;  /* 0xff8000001b1b8808 */ /* 0x000fe20005800000 */
[----:B------:R1:W-:Y:S01]  /*4730*/  STS [R150+0x13400], R3 ;  /* 0x0134000396007388 */ /* 0x0003e20000000800 */
[----:B------:R-:W-:Y:S01]  /*4740*/  @!P0 FSEL R29, R29, -INF , !P4 ;  /* 0xff8000001d1d8808 */ /* 0x000fe20006000000 */
[----:B------:R-:W-:Y:S01]  /*4750*/  FFMA.FTZ R11, R11, UR13, -R140 ;  /* 0x0000000d0b0b7c23 */ /* 0x000fe2000801088c */
[-C--:B------:R-:W-:Y:S01]  /*4760*/  @!P0 ISETP.GE.AND P5, PT, R4, R145.reuse, PT ;  /* 0x000000910400820c */ /* 0x080fe20003fa6270 */
[----:B------:R-:W-:Y:S01]  /*4770*/  MUFU.EX2 R155, R18 ;  /* 0x00000012009b7308 */ /* 0x000fe20000000800 */
[----:B------:R-:W-:Y:S01]  /*4780*/  @!P0 ISETP.GE.AND P3, PT, R0, R145, PT ;  /* 0x000000910000820c */ /* 0x000fe20003f66270 */
[--C-:B------:R-:W-:Y:S01]  /*4790*/  FFMA.FTZ R12, R12, UR13, -R141.reuse ;  /* 0x0000000d0c0c7c23 */ /* 0x100fe2000801088d */
[----:B------:R-:W-:Y:S07]  /*47a0*/  @!P0 FSEL R28, R28, -INF , !P6 ;  /* 0xff8000001c1c8808 */ /* 0x000fee0007000000 */
[----:B------:R-:W1:Y:S01]  /*47b0*/  MUFU.EX2 R153, R19 ;  /* 0x0000001300997308 */ /* 0x000e620000000800 */
[----:B------:R-:W-:Y:S01]  /*47c0*/  SEL R136, R136, 0xfffffff0, !P1 ;  /* 0xfffffff088887807 */ /* 0x000fe20004800000 */
[----:B------:R-:W-:Y:S01]  /*47d0*/  FFMA.FTZ R13, R13, UR13, -R141 ;  /* 0x0000000d0d0d7c23 */ /* 0x000fe2000801088d */
[C---:B------:R-:W-:Y:S07]  /*47e0*/  @!P0 ISETP.GE.AND P6, PT, R4.reuse, R144, PT ;  /* 0x000000900400820c */ /* 0x040fee0003fc6270 */
[----:B------:R-:W-:Y:S01]  /*47f0*/  MUFU.EX2 R164, R8 ;  /* 0x0000000800a47308 */ /* 0x000fe20000000800 */
[----:B------:R-:W-:Y:S01]  /*4800*/  @!P0 ISETP.GE.AND P4, PT, R4, R2, PT ;  /* 0x000000020400820c */ /* 0x000fe20003f86270 */
[----:B------:R-:W-:Y:S01]  /*4810*/  FADD.FTZ R34, R244, R34 ;  /* 0x00000022f4227221 */ /* 0x000fe20000010000 */
[----:B--2---:R-:W-:Y:S07]  /*4820*/  F2FP.F16.F32.PACK_AB R4, R251, R162 ;  /* 0x000000a2fb04723e */ /* 0x004fee00000000ff */
[----:B------:R-:W2:Y:S01]  /*4830*/  MUFU.EX2 R166, R9 ;  /* 0x0000000900a67308 */ /* 0x000ea20000000800 */
[----:B------:R-:W-:Y:S01]  /*4840*/  @!P0 FSEL R33, R33, -INF , !P3 ;  /* 0xff80000021218808 */ /* 0x000fe20005800000 */
[----:B------:R-:W-:Y:S01]  /*4850*/  FADD.FTZ R35, R242, R35 ;  /* 0x00000023f2237221 */ /* 0x000fe20000010000 */
[----:B------:R-:W-:Y:S01]  /*4860*/  @!P0 FSEL R32, R32, -INF , !P5 ;  /* 0xff80000020208808 */ /* 0x000fe20006800000 */
[----:B------:R4:W-:Y:S01]  /*4870*/  STS [R150+0x13000], R4 ;  /* 0x0130000496007388 */ /* 0x0009e20000000800 */
[C---:B------:R-:W-:Y:S05]  /*4880*/  @!P0 ISETP.GE.AND P5, PT, R0.reuse, R144, PT ;  /* 0x000000900000820c */ /* 0x040fea0003fa6270 */
[----:B------:R-:W-:Y:S01]  /*4890*/  MUFU.EX2 R168, R10 ;  /* 0x0000000a00a87308 */ /* 0x000fe20000000800 */
[----:B------:R-:W-:Y:S01]  /*48a0*/  @!P0 ISETP.GE.AND P3, PT, R0, R2, PT ;  /* 0x000000020000820c */ /* 0x000fe20003f66270 */
[----:B------:R-:W-:Y:S01]  /*48b0*/  IMAD.IADD R0, R136, 0x1, R150 ;  /* 0x0000000188007824 */ /* 0x000fe200078e0296 */
[----:B---3--:R-:W-:Y:S07]  /*48c0*/  F2FP.F16.F32.PACK_AB R2, R239, R240 ;  /* 0x000000f0ef02723e */ /* 0x008fee00000000ff */
[----:B------:R-:W4:Y:S01]  /*48d0*/  MUFU.EX2 R167, R11 ;  /* 0x0000000b00a77308 */ /* 0x000f220000000800 */
[----:B-1----:R-:W-:Y:S01]  /*48e0*/  F2FP.F16.F32.PACK_AB R3, R153, R155 ;  /* 0x0000009b9903723e */ /* 0x002fe200000000ff */
[--C-:B------:R-:W-:Y:S01]  /*48f0*/  FFMA.FTZ R14, R14, UR13, -R140.reuse ;  /* 0x0000000d0e0e7c23 */ /* 0x100fe2000801088c */
[----:B------:R-:W-:Y:S01]  /*4900*/  FFMA.FTZ R15, R15, UR13, -R140 ;  /* 0x0000000d0f0f7c23 */ /* 0x000fe2000801088c */
[----:B------:R1:W-:Y:S06]  /*4910*/  STS [R0+0x13000], R2 ;  /* 0x0130000200007388 */ /* 0x0003ec0000000800 */
[----:B------:R-:W-:Y:S01]  /*4920*/  MUFU.EX2 R161, R12 ;  /* 0x0000000c00a17308 */ /* 0x000fe20000000800 */
[----:B--2---:R-:W-:Y:S01]  /*4930*/  F2FP.F16.F32.PACK_AB R5, R166, R164 ;  /* 0x000000a4a605723e */ /* 0x004fe200000000ff */
[--C-:B------:R-:W-:Y:S01]  /*4940*/  FFMA.FTZ R20, R20, UR13, -R143.reuse ;  /* 0x0000000d14147c23 */ /* 0x100fe2000801088f */
[----:B------:R-:W-:Y:S07]  /*4950*/  STS [R0+0x13400], R3 ;  /* 0x0134000300007388 */ /* 0x000fee0000000800 */
[----:B------:R-:W1:Y:S01]  /*4960*/  MUFU.EX2 R160, R13 ;  /* 0x0000000d00a07308 */ /* 0x000e620000000800 */
[----:B------:R-:W-:Y:S01]  /*4970*/  @!P0 FSEL R34, R34, -INF , !P6 ;  /* 0xff80000022228808 */ /* 0x000fe20007000000 */
[--C-:B------:R-:W-:Y:S01]  /*4980*/  FFMA.FTZ R21, R21, UR13, -R143.reuse ;  /* 0x0000000d15157c23 */ /* 0x100fe2000801088f */
[----:B------:R2:W-:Y:S01]  /*4990*/  STS [R150+0x14000], R5 ;  /* 0x0140000596007388 */ /* 0x0005e20000000800 */
[----:B------:R-:W-:Y:S06]  /*49a0*/  @!P0 FSEL R35, R35, -INF , !P5 ;  /* 0xff80000023238808 */ /* 0x000fec0006800000 */
[----:B------:R-:W-:Y:S01]  /*49b0*/  MUFU.EX2 R165, R14 ;  /* 0x0000000e00a57308 */ /* 0x000fe20000000800 */
[--C-:B------:R-:W-:Y:S01]  /*49c0*/  FFMA.FTZ R22, R22, UR13, -R142.reuse ;  /* 0x0000000d16167c23 */ /* 0x100fe2000801088e */
[--C-:B------:R-:W-:Y:S01]  /*49d0*/  FFMA.FTZ R23, R23, UR13, -R142.reuse ;  /* 0x0000000d17177c23 */ /* 0x100fe2000801088e */
[--C-:B------:R-:W-:Y:S07]  /*49e0*/  FFMA.FTZ R32, R32, UR13, -R143.reuse ;  /* 0x0000000d20207c23 */ /* 0x100fee000801088f */
[----:B------:R-:W3:Y:S01]  /*49f0*/  MUFU.EX2 R163, R15 ;  /* 0x0000000f00a37308 */ /* 0x000ee20000000800 */
[----:B----4-:R-:W-:Y:S01]  /*4a00*/  F2FP.F16.F32.PACK_AB R4, R167, R168 ;  /* 0x000000a8a704723e */ /* 0x010fe200000000ff */
[--C-:B------:R-:W-:Y:S01]  /*4a10*/  FFMA.FTZ R34, R34, UR13, -R142.reuse ;  /* 0x0000000d22227c23 */ /* 0x100fe2000801088e */
[----:B------:R-:W-:Y:S01]  /*4a20*/  FFMA.FTZ R143, R33, UR13, -R143 ;  /* 0x0000000d218f7c23 */ /* 0x000fe2000801088f */
[----:B------:R-:W-:Y:S06]  /*4a30*/  FFMA.FTZ R142, R35, UR13, -R142 ;  /* 0x0000000d238e7c23 */ /* 0x000fec000801088e */
[----:B------:R-:W-:Y:S01]  /*4a40*/  MUFU.EX2 R238, R20 ;  /* 0x0000001400ee7308 */ /* 0x000fe20000000800 */
[----:B------:R4:W-:Y:S01]  /*4a50*/  STS [R150+0x14400], R4 ;  /* 0x0144000496007388 */ /* 0x0009e20000000800 */
[----:B------:R-:W-:Y:S01]  /*4a60*/  FADD.FTZ R30, R244, R30 ;  /* 0x0000001ef41e7221 */ /* 0x000fe20000010000 */
[----:B------:R-:W-:Y:S07]  /*4a70*/  FADD.FTZ R31, R242, R31 ;  /* 0x0000001ff21f7221 */ /* 0x000fee0000010000 */
[----:B------:R-:W2:Y:S01]  /*4a80*/  MUFU.EX2 R171, R21 ;  /* 0x0000001500ab7308 */ /* 0x000ea20000000800 */
[--C-:B------:R-:W-:Y:S01]  /*4a90*/  FFMA.FTZ R24, R24, UR13, -R141.reuse ;  /* 0x0000000d18187c23 */ /* 0x100fe2000801088d */
[----:B-1----:R-:W-:Y:S01]  /*4aa0*/  F2FP.F16.F32.PACK_AB R2, R160, R161 ;  /* 0x000000a1a002723e */ /* 0x002fe200000000ff */
[--C-:B------:R-:W-:Y:S07]  /*4ab0*/  FFMA.FTZ R25, R25, UR13, -R141.reuse ;  /* 0x0000000d19197c23 */ /* 0x100fee000801088d */
[----:B------:R-:W-:Y:S01]  /*4ac0*/  MUFU.EX2 R149, R22 ;  /* 0x0000001600957308 */ /* 0x000fe20000000800 */
[----:B---3--:R-:W-:Y:S01]  /*4ad0*/  F2FP.F16.F32.PACK_AB R7, R163, R165 ;  /* 0x000000a5a307723e */ /* 0x008fe200000000ff */
[--C-:B------:R-:W-:Y:S01]  /*4ae0*/  FFMA.FTZ R26, R26, UR13, -R140.reuse ;  /* 0x0000000d1a1a7c23 */ /* 0x100fe2000801088c */
[----:B------:R1:W-:Y:S07]  /*4af0*/  STS [R0+0x14000], R2 ;  /* 0x0140000200007388 */ /* 0x0003ee0000000800 */
[----:B------:R-:W3:Y:S01]  /*4b00*/  MUFU.EX2 R147, R23 ;  /* 0x0000001700937308 */ /* 0x000ee20000000800 */
[----:B------:R-:W-:Y:S01]  /*4b10*/  @!P0 FSEL R30, R30, -INF , !P4 ;  /* 0xff8000001e1e8808 */ /* 0x000fe20006000000 */
[--C-:B------:R-:W-:Y:S01]  /*4b20*/  FFMA.FTZ R27, R27, UR13, -R140.reuse ;  /* 0x0000000d1b1b7c23 */ /* 0x100fe2000801088c */
[----:B------:R1:W-:Y:S07]  /*4b30*/  STS [R0+0x14400], R7 ;  /* 0x0144000700007388 */ /* 0x0003ee0000000800 */
[----:B------:R-:W-:Y:S01]  /*4b40*/  MUFU.EX2 R169, R143 ;  /* 0x0000008f00a97308 */ /* 0x000fe20000000800 */
[----:B------:R-:W-:Y:S01]  /*4b50*/  @!P0 FSEL R31, R31, -INF , !P3 ;  /* 0xff8000001f1f8808 */ /* 0x000fe20005800000 */
[--C-:B------:R-:W-:Y:S01]  /*4b60*/  FFMA.FTZ R28, R28, UR13, -R141.reuse ;  /* 0x0000000d1c1c7c23 */ /* 0x100fe2000801088d */
[----:B--2---:R-:W-:Y:S07]  /*4b70*/  F2FP.F16.F32.PACK_AB R6, R171, R238 ;  /* 0x000000eeab06723e */ /* 0x004fee00000000ff */
[----:B------:R-:W4:Y:S01]  /*4b80*/  MUFU.EX2 R170, R32 ;  /* 0x0000002000aa7308 */ /* 0x000f220000000800 */
[--C-:B------:R-:W-:Y:S01]  /*4b90*/  FFMA.FTZ R30, R30, UR13, -R140.reuse ;  /* 0x0000000d1e1e7c23 */ /* 0x100fe2000801088c */
[----:B------:R-:W-:Y:S01]  /*4ba0*/  FFMA.FTZ R141, R29, UR13, -R141 ;  /* 0x0000000d1d8d7c23 */ /* 0x000fe2000801088d */
[----:B------:R-:W-:Y:S07]  /*4bb0*/  FFMA.FTZ R140, R31, UR13, -R140 ;  /* 0x0000000d1f8c7c23 */ /* 0x000fee000801088c */
[----:B------:R-:W-:Y:S01]  /*4bc0*/  MUFU.EX2 R144, R142 ;  /* 0x0000008e00907308 */ /* 0x000fe20000000800 */
[----:B------:R2:W-:Y:S01]  /*4bd0*/  STS [R148], R6 ;  /* 0x0000000694007388 */ /* 0x0005e20000000800 */
[----:B---3--:R-:W-:Y:S08]  /*4be0*/  F2FP.F16.F32.PACK_AB R5, R147, R149 ;  /* 0x000000959305723e */ /* 0x008ff000000000ff */
[----:B------:R-:W3:Y:S01]  /*4bf0*/  MUFU.EX2 R145, R34 ;  /* 0x0000002200917308 */ /* 0x000ee20000000800 */
[----:B------:R2:W-:Y:S09]  /*4c00*/  STS [R148+0x400], R5 ;  /* 0x0004000594007388 */ /* 0x0005f20000000800 */
[----:B------:R-:W-:Y:S01]  /*4c10*/  MUFU.EX2 R157, R24 ;  /* 0x00000018009d7308 */ /* 0x000fe20000000800 */
[----:B----4-:R-:W-:Y:S02]  /*4c20*/  F2FP.F16.F32.PACK_AB R4, R169, R170 ;  /* 0x000000aaa904723e */ /* 0x010fe400000000ff */
[----:B-1----:R-:W-:Y:S07]  /*4c30*/  IADD3 R2, PT, PT, R136, R148, RZ ;  /* 0x0000009488027210 */ /* 0x002fee0007ffe0ff */
[----:B------:R-:W2:Y:S01]  /*4c40*/  MUFU.EX2 R156, R25 ;  /* 0x00000019009c7308 */ /* 0x000ea20000000800 */
[----:B------:R-:W-:Y:S01]  /*4c50*/  LEA R0, R226, UR4, 0x1 ;  /* 0x00000004e2007c11 */ /* 0x000fe2000f8e08ff */
[----:B------:R1:W-:Y:S01]  /*4c60*/  STS [R2], R4 ;  /* 0x0000000402007388 */ /* 0x0003e20000000800 */
[----:B---3--:R-:W-:Y:S07]  /*4c70*/  F2FP.F16.F32.PACK_AB R3, R144, R145 ;  /* 0x000000919003723e */ /* 0x008fee00000000ff */
[----:B------:R-:W-:Y:S01]  /*4c80*/  MUFU.EX2 R159, R26 ;  /* 0x0000001a009f7308 */ /* 0x000fe20000000800 */
[----:B------:R3:W-:Y:S09]  /*4c90*/  STS [R2+0x400], R3 ;  /* 0x0004000302007388 */ /* 0x0007f20000000800 */
[----:B------:R-:W4:Y:S01]  /*4ca0*/  MUFU.EX2 R158, R27 ;  /* 0x0000001b009e7308 */ /* 0x000f220000000800 */
[----:B--2---:R-:W-:Y:S09]  /*4cb0*/  F2FP.F16.F32.PACK_AB R6, R156, R157 ;  /* 0x0000009d9c06723e */ /* 0x004ff200000000ff */
[----:B------:R-:W-:Y:S10]  /*4cc0*/  MUFU.EX2 R151, R28 ;  /* 0x0000001c00977308 */ /* 0x000ff40000000800 */
[----:B------:R-:W-:Y:S01]  /*4cd0*/  MUFU.EX2 R154, R30 ;  /* 0x0000001e009a7308 */ /* 0x000fe20000000800 */
[----:B------:R-:W-:Y:S09]  /*4ce0*/  STS [R148+0x1000], R6 ;  /* 0x0010000694007388 */ /* 0x000ff20000000800 */
[----:B------:R-:W1:Y:S01]  /*4cf0*/  MUFU.EX2 R146, R141 ;  /* 0x0000008d00927308 */ /* 0x000e620000000800 */
[----:B----4-:R-:W-:Y:S09]  /*4d00*/  F2FP.F16.F32.PACK_AB R5, R158, R159 ;  /* 0x0000009f9e05723e */ /* 0x010ff200000000ff */
[----:B------:R-:W3:Y:S01]  /*4d10*/  MUFU.EX2 R152, R140 ;  /* 0x0000008c00987308 */ /* 0x000ee20000000800 */
[----:B------:R2:W-:Y:S01]  /*4d20*/  STS [R148+0x1400], R5 ;  /* 0x0014000594007388 */ /* 0x0005e20000000800 */
[----:B-1----:R-:W-:Y:S01]  /*4d30*/  F2FP.F16.F32.PACK_AB R4, R146, R151 ;  /* 0x000000979204723e */ /* 0x002fe200000000ff */
[----:B------:R-:W-:Y:S01]  /*4d40*/  IMAD.U32 R141, RZ, RZ, UR11 ;  /* 0x0000000bff8d7e24 */ /* 0x000fe2000f8e00ff */
[----:B---3--:R-:W-:Y:S03]  /*4d50*/  F2FP.F16.F32.PACK_AB R3, R152, R154 ;  /* 0x0000009a9803723e */ /* 0x008fe600000000ff */
[----:B------:R-:W-:Y:S01]  /*4d60*/  STS [R2+0x1000], R4 ;  /* 0x0010000402007388 */ /* 0x000fe20000000800 */
[----:B------:R-:W-:Y:S03]  /*4d70*/  IMAD.U32 R140, RZ, RZ, UR10 ;  /* 0x0000000aff8c7e24 */ /* 0x000fe6000f8e00ff */
[----:B------:R1:W-:Y:S04]  /*4d80*/  STS [R2+0x1400], R3 ;  /* 0x0014000302007388 */ /* 0x0003e80000000800 */
[----:B------:R-:W3:Y:S01]  /*4d90*/  LDSM.16.M88.4 R32, [R0+0x6000] ;  /* 0x006000000020783b */ /* 0x000ee20000000200 */
[----:B--2---:R-:W-:Y:S07]  /*4da0*/  IMAD.MOV.U32 R148, RZ, RZ, R137 ;  /* 0x000000ffff947224 */ /* 0x004fee00078e0089 */
[----:B------:R-:W2:Y:S01]  /*4db0*/  LDSM.16.M88.4 R28, [R0+0x6800] ;  /* 0x00680000001c783b */ /* 0x000ea20000000200 */
[C---:B-1----:R-:W-:Y:S02]  /*4dc0*/  VIADD R3, R0.reuse, 0x6000 ;  /* 0x0000600000037836 */ /* 0x042fe40000000000 */
[----:B------:R-:W-:Y:S03]  /*4dd0*/  VIADD R2, R0, 0x6020 ;  /* 0x0000602000027836 */ /* 0x000fe60000000000 */
[----:B------:R-:W-:Y:S02]  /*4de0*/  @P1 IADD3 R2, PT, PT, R3, -0x20, RZ ;  /* 0xffffffe003021810 */ /* 0x000fe40007ffe0ff */
[----:B------:R-:W-:Y:S03]  /*4df0*/  LOP3.LUT R3, R228, 0x30, RZ, 0xc0, !PT ;  /* 0x00000030e4037812 */ /* 0x000fe600078ec0ff */
[----:B------:R-:W1:Y:S01]  /*4e00*/  LDSM.16.M88.4 R132, [R2] ;  /* 0x000000000284783b */ /* 0x000e620000000200 */
[----:B------:R-:W-:Y:S07]  /*4e10*/  LOP3.LUT R3, R3, 0x8, R227, 0xf8, !PT ;  /* 0x0000000803037812 */ /* 0x000fee00078ef8e3 */
[----:B------:R-:W4:Y:S01]  /*4e20*/  LDSM.16.M88.4 R136, [R2+0x800] ;  /* 0x000800000288783b */ /* 0x000f220000000200 */
[-C--:B---3--:R-:W-:Y:S08]  /*4e30*/  HMMA.16816.F32 R4, R32, R172.reuse, RZ ;  /* 0x000000ac2004723c */ /* 0x088ff000000018ff */
[C---:B--2---:R-:W-:Y:S08]  /*4e40*/  HMMA.16816.F32 R8, R28.reuse, R172, RZ ;  /* 0x000000ac1c08723c */ /* 0x044ff000000018ff */
        /* <DEDUP_REMOVED lines=51> */
[----:B-1----:R-:W1:Y:S02]  /*5180*/  LDSM.16.M88.4 R132, [R2+0x2000] ;  /* 0x002000000284783b */ /* 0x002e640000000200 */
[-C--:B-1----:R-:W-:Y:S08]  /*5190*/  HMMA.16816.F32 R4, R132, R212.reuse, R4 ;  /* 0x000000d48404723c */ /* 0x082ff00000001804 */
[C---:B------:R-:W-:Y:S08]  /*51a0*/  HMMA.16816.F32 R8, R136.reuse, R212, R8 ;  /* 0x000000d48808723c */ /* 0x040ff00000001808 */
[-C--:B------:R-:W-:Y:S08]  /*51b0*/  HMMA.16816.F32 R12, R136, R214.reuse, R12 ;  /* 0x000000d6880c723c */ /* 0x080ff0000000180c */
[C---:B------:R-:W-:Y:S08]  /*51c0*/  HMMA.16816.F32 R16, R132.reuse, R214, R16 ;  /* 0x000000d68410723c */ /* 0x040ff00000001810 */
[-C--:B------:R-:W-:Y:S08]  /*51d0*/  HMMA.16816.F32 R20, R132, R216.reuse, R20 ;  /* 0x000000d88414723c */ /* 0x080ff00000001814 */
[C---:B------:R-:W-:Y:S08]  /*51e0*/  HMMA.16816.F32 R24, R136.reuse, R216, R24 ;  /* 0x000000d88818723c */ /* 0x040ff00000001818 */
[-C--:B------:R-:W-:Y:S03]  /*51f0*/  HMMA.16816.F32 R28, R136, R218.reuse, R28 ;  /* 0x000000da881c723c */ /* 0x080fe6000000181c */
[----:B------:R-:W-:Y:S01]  /*5200*/  IMAD.MOV.U32 R139, RZ, RZ, R148 ;  /* 0x000000ffff8b7224 */ /* 0x000fe200078e0094 */
[----:B------:R-:W-:Y:S04]  /*5210*/  SHF.L.U32 R148, R227, 0x6, RZ ;  /* 0x00000006e3947819 */ /* 0x000fe800000006ff */
[----:B------:R-:W-:Y:S04]  /*5220*/  HMMA.16816.F32 R32, R132, R218, R32 ;  /* 0x000000da8420723c */ /* 0x000fe80000001820 */
[----:B------:R-:W-:Y:S02]  /*5230*/  LOP3.LUT R3, R3, 0x1c0, R148, 0xf8, !PT ;  /* 0x000001c003037812 */ /* 0x000fe400078ef894 */
[----:B------:R-:W-:Y:S01]  /*5240*/  LOP3.LUT R0, R148, 0x400, RZ, 0xc0, !PT ;  /* 0x0000040094007812 */ /* 0x000fe200078ec0ff */
[C---:B--2---:R-:W-:Y:S01]  /*5250*/  FADD.FTZ R4, -R141.reuse, R4 ;  /* 0x000000048d047221 */ /* 0x044fe20000010100 */
[C---:B------:R-:W-:Y:S01]  /*5260*/  FADD.FTZ R2, -R141.reuse, R5 ;  /* 0x000000058d027221 */ /* 0x040fe20000010100 */
[C---:B------:R-:W-:Y:S10]  /*5270*/  FADD.FTZ R21, -R141.reuse, R21 ;  /* 0x000000158d157221 */ /* 0x040ff40000010100 */
[----:B------:R-:W-:Y:S01]  /*5280*/  FADD.FTZ R32, -R141, R32 ;  /* 0x000000208d207221 */ /* 0x000fe20000010100 */
[----:B------:R-:W-:Y:S01]  /*5290*/  FMUL.FTZ R4, R162, R4 ;  /* 0x00000004a2047220 */ /* 0x000fe20000410000 */
[----:B------:R-:W-:Y:S02]  /*52a0*/  IMAD.SHL.U32 R162, R227, 0x8, RZ ;  /* 0x00000008e3a27824 */ /* 0x000fe400078e00ff */
[----:B------:R-:W-:Y:S01]  /*52b0*/  FMUL.FTZ R2, R251, R2 ;  /* 0x00000002fb027220 */ /* 0x000fe20000410000 */
[----:B------:R-:W-:Y:S01]  /*52c0*/  FMUL.FTZ R21, R171, R21 ;  /* 0x00000015ab157220 */ /* 0x000fe20000410000 */
[C---:B---3--:R-:W-:Y:S01]  /*52d0*/  FADD.FTZ R6, -R140.reuse, R6 ;  /* 0x000000068c067221 */ /* 0x048fe20000010100 */
[----:B------:R-:W-:Y:S01]  /*52e0*/  FADD.FTZ R7, -R140, R7 ;  /* 0x000000078c077221 */ /* 0x000fe20000010100 */
[----:B------:R-:W-:Y:S02]  /*52f0*/  LOP3.LUT R3, R3, 0x38, R162, 0x78, !PT ;  /* 0x0000003803037812 */ /* 0x000fe400078e78a2 */
[----:B------:R-:W-:Y:S01]  /*5300*/  F2FP.F16.F32.PACK_AB R2, R2, R4 ;  /* 0x000000040202723e */ /* 0x000fe200000000ff */
[C---:B------:R-:W-:Y:S01]  /*5310*/  FADD.FTZ R4, -R141.reuse, R20 ;  /* 0x000000148d047221 */ /* 0x040fe20000010100 */
[----:B------:R-:W-:Y:S01]  /*5320*/  FADD.FTZ R20, -R141, R33 ;  /* 0x000000218d147221 */ /* 0x000fe20000010100 */
[----:B------:R-:W-:Y:S02]  /*5330*/  IMAD R3, R3, 0x2, R0 ;  /* 0x0000000203037824 */ /* 0x000fe400078e0200 */
        /* <DEDUP_REMOVED lines=8> */
[----:B------:R-:W-:Y:S02]  /*53c0*/  FMUL.FTZ R7, R252, R7 ;  /* 0x00000007fc077220 */ /* 0x000fe40000410000 */
[----:B------:R-:W-:Y:S01]  /*53d0*/  F2FP.F16.F32.PACK_AB R16, R16, R0 ;  /* 0x000000001010723e */ /* 0x000fe200000000ff */
        /* <DEDUP_REMOVED lines=42> */
.L_x_153:
[----:B------:R-:W2:Y:S01]  /*5680*/  LDL R4, [R1+0x10] ;  /* 0x0000100001047983 */ /* 0x000ea20000100800 */
[C---:B------:R-:W-:Y:S01]  /*5690*/  FADD.FTZ R19, -R140.reuse, R19 ;  /* 0x000000138c137221 */ /* 0x040fe20000010100 */
[----:B------:R-:W-:Y:S01]  /*56a0*/  FADD.FTZ R18, -R140, R18 ;  /* 0x000000128c127221 */ /* 0x000fe20000010100 */
[----:B------:R-:W-:Y:S02]  /*56b0*/  F2FP.F16.F32.PACK_AB R5, R7, R6 ;  /* 0x000000060705723e */ /* 0x000fe400000000ff */
[----:B------:R3:W-:Y:S01]  /*56c0*/  STS [R150+0xf000], R2 ;  /* 0x00f0000296007388 */ /* 0x0007e20000000800 */
[----:B------:R-:W-:Y:S01]  /*56d0*/  FMUL.FTZ R0, R153, R19 ;  /* 0x0000001399007220 */ /* 0x000fe20000410000 */
[----:B------:R-:W-:Y:S01]  /*56e0*/  MOV R19, 0x10 ;  /* 0x0000001000137802 */ /* 0x000fe20000000f00 */
[C---:B-----5:R-:W-:Y:S02]  /*56f0*/  FADD.FTZ R7, -R143.reuse, R12 ;  /* 0x0000000c8f077221 */ /* 0x060fe40000010100 */
[----:B------:R4:W-:Y:S01]  /*5700*/  STS [R150+0xf400], R5 ;  /* 0x00f4000596007388 */ /* 0x0009e20000000800 */
[----:B------:R-:W-:Y:S01]  /*5710*/  FADD.FTZ R12, -R143, R13 ;  /* 0x0000000d8f0c7221 */ /* 0x000fe20000010100 */
[----:B------:R-:W-:Y:S01]  /*5720*/  SEL R19, R19, 0xfffffff0, !P1 ;  /* 0xfffffff013137807 */ /* 0x000fe20004800000 */
[----:B------:R-:W-:Y:S01]  /*5730*/  FMUL.FTZ R7, R161, R7 ;  /* 0x00000007a1077220 */ /* 0x000fe20000410000 */
[C---:B------:R-:W-:Y:S01]  /*5740*/  FADD.FTZ R8, -R143.reuse, R8 ;  /* 0x000000088f087221 */ /* 0x040fe20000010100 */
[----:B------:R-:W-:Y:S01]  /*5750*/  FMUL.FTZ R12, R160, R12 ;  /* 0x0000000ca00c7220 */ /* 0x000fe20000410000 */
[C---:B------:R-:W-:Y:S01]  /*5760*/  FADD.FTZ R6, -R143.reuse, R9 ;  /* 0x000000098f067221 */ /* 0x040fe20000010100 */
[----:B------:R-:W-:Y:S01]  /*5770*/  FADD.FTZ R11, -R142, R11 ;  /* 0x0000000b8e0b7221 */ /* 0x000fe20000010100 */
[----:B------:R-:W-:Y:S01]  /*5780*/  FMUL.FTZ R8, R164, R8 ;  /* 0x00000008a4087220 */ /* 0x000fe20000410000 */
[----:B------:R-:W-:Y:S01]  /*5790*/  FADD.FTZ R14, -R142, R14 ;  /* 0x0000000e8e0e7221 */ /* 0x000fe20000010100 */
[----:B------:R-:W-:Y:S01]  /*57a0*/  F2FP.F16.F32.PACK_AB R12, R12, R7 ;  /* 0x000000070c0c723e */ /* 0x000fe200000000ff */
[----:B------:R-:W-:Y:S01]  /*57b0*/  FADD.FTZ R7, -R143, R24 ;  /* 0x000000188f077221 */ /* 0x000fe20000010100 */
[----:B------:R-:W-:Y:S01]  /*57c0*/  FMUL.FTZ R6, R166, R6 ;  /* 0x00000006a6067220 */ /* 0x000fe20000410000 */
[----:B------:R-:W-:Y:S01]  /*57d0*/  FADD.FTZ R15, -R142, R15 ;  /* 0x0000000f8e0f7221 */ /* 0x000fe20000010100 */
[C---:B------:R-:W-:Y:S01]  /*57e0*/  FADD.FTZ R22, -R140.reuse, R22 ;  /* 0x000000168c167221 */ /* 0x040fe20000010100 */
[----:B------:R-:W-:Y:S01]  /*57f0*/  FMUL.FTZ R7, R157, R7 ;  /* 0x000000079d077220 */ /* 0x000fe20000410000 */
[----:B------:R-:W-:Y:S01]  /*5800*/  FMUL.FTZ R14, R165, R14 ;  /* 0x0000000ea50e7220 */ /* 0x000fe20000410000 */
[----:B------:R-:W-:Y:S01]  /*5810*/  FMUL.FTZ R15, R163, R15 ;  /* 0x0000000fa30f7220 */ /* 0x000fe20000410000 */
[----:B------:R-:W-:Y:S01]  /*5820*/  FMUL.FTZ R22, R149, R22 ;  /* 0x0000001695167220 */ /* 0x000fe20000410000 */
[C---:B------:R-:W-:Y:S01]  /*5830*/  FADD.FTZ R34, -R140.reuse, R34 ;  /* 0x000000228c227221 */ /* 0x040fe20000010100 */
[C---:B------:R-:W-:Y:S01]  /*5840*/  FADD.FTZ R35, -R140.reuse, R35 ;  /* 0x000000238c237221 */ /* 0x040fe20000010100 */
[----:B---3--:R-:W-:Y:S01]  /*5850*/  FMUL.FTZ R2, R155, R18 ;  /* 0x000000129b027220 */ /* 0x008fe20000410000 */
[----:B------:R-:W-:Y:S01]  /*5860*/  FADD.FTZ R18, -R140, R23 ;  /* 0x000000178c127221 */ /* 0x000fe20000010100 */
[----:B------:R-:W-:Y:S01]  /*5870*/  FMUL.FTZ R34, R145, R34 ;  /* 0x0000002291227220 */ /* 0x000fe20000410000 */
[----:B------:R-:W-:Y:S01]  /*5880*/  FMUL.FTZ R17, R144, R35 ;  /* 0x0000002390117220 */ /* 0x000fe20000410000 */
[----:B----4-:R-:W-:Y:S01]  /*5890*/  FADD.FTZ R5, -R143, R25 ;  /* 0x000000198f057221 */ /* 0x010fe20000010100 */
[----:B------:R-:W-:Y:S01]  /*58a0*/  F2FP.F16.F32.PACK_AB R0, R0, R2 ;  /* 0x000000020000723e */ /* 0x000fe200000000ff */
[----:B------:R-:W-:Y:S01]  /*58b0*/  FMUL.FTZ R18, R147, R18 ;  /* 0x0000001293127220 */ /* 0x000fe20000410000 */
[C---:B------:R-:W-:Y:S01]  /*58c0*/  FADD.FTZ R28, -R143.reuse, R28 ;  /* 0x0000001c8f1c7221 */ /* 0x040fe20000010100 */
[----:B------:R-:W-:Y:S01]  /*58d0*/  FMUL.FTZ R5, R156, R5 ;  /* 0x000000059c057220 */ /* 0x000fe20000410000 */
[----:B------:R-:W-:Y:S01]  /*58e0*/  FADD.FTZ R29, -R143, R29 ;  /* 0x0000001d8f1d7221 */ /* 0x000fe20000010100 */
[----:B------:R-:W-:Y:S01]  /*58f0*/  FADD.FTZ R30, -R142, R30 ;  /* 0x0000001e8e1e7221 */ /* 0x000fe20000010100 */
[----:B------:R-:W-:Y:S01]  /*5900*/  F2FP.F16.F32.PACK_AB R18, R18, R22 ;  /* 0x000000161212723e */ /* 0x000fe200000000ff */
[----:B------:R-:W-:Y:S01]  /*5910*/  FADD.FTZ R31, -R142, R31 ;  /* 0x0000001f8e1f7221 */ /* 0x000fe20000010100 */
        /* <DEDUP_REMOVED lines=8> */
[----:B------:R-:W-:Y:S02]  /*59a0*/  SHF.L.U32 R164, R227, 0x2, RZ ;  /* 0x00000002e3a47819 */ /* 0x000fe400000006ff */
[----:B--2---:R-:W-:Y:S04]  /*59b0*/  LEA R4, R4, UR40, 0x1 ;  /* 0x0000002804047c11 */ /* 0x004fe8000f8e08ff */
[C---:B------:R-:W-:Y:S02]  /*59c0*/  IADD3 R2, PT, PT, R4.reuse, 0x20, RZ ;  /* 0x0000002004027810 */ /* 0x040fe40007ffe0ff */
[----:B------:R-:W-:Y:S02]  /*59d0*/  @P2 IADD3 R2, PT, PT, R4, -0x20, RZ ;  /* 0xffffffe004022810 */ /* 0x000fe40007ffe0ff */
[----:B------:R-:W-:Y:S05]  /*59e0*/  IADD3 R4, PT, PT, R19, R4, RZ ;  /* 0x0000000413047210 */ /* 0x000fea0007ffe0ff */
[----:B------:R2:W-:Y:S05]  /*59f0*/  STS [R4+-0x3c00], R0 ;  /* 0xffc4000004007388 */ /* 0x0005ea0000000800 */
[----:B------:R-:W-:Y:S01]  /*5a00*/  STS [R4+-0x4000], R16 ;  /* 0xffc0001004007388 */ /* 0x000fe20000000800 */
[----:B--2---:R-:W-:Y:S01]  /*5a10*/  F2FP.F16.F32.PACK_AB R0, R6, R8 ;  /* 0x000000080600723e */ /* 0x004fe200000000ff */
[C---:B------:R-:W-:Y:S01]  /*5a20*/  FADD.FTZ R6, -R142.reuse, R10 ;  /* 0x0000000a8e067221 */ /* 0x040fe20000010100 */
[----:B------:R-:W-:Y:S01]  /*5a30*/  F2FP.F16.F32.PACK_AB R10, R5, R7 ;  /* 0x00000007050a723e */ /* 0x000fe200000000ff */
[----:B------:R-:W-:Y:S01]  /*5a40*/  FMUL.FTZ R5, R167, R11 ;  /* 0x0000000ba7057220 */ /* 0x000fe20000410000 */
[----:B------:R-:W-:Y:S01]  /*5a50*/  FADD.FTZ R8, -R142, R26 ;  /* 0x0000001a8e087221 */ /* 0x000fe20000010100 */
[----:B------:R-:W-:Y:S01]  /*5a60*/  FMUL.FTZ R6, R168, R6 ;  /* 0x00000006a8067220 */ /* 0x000fe20000410000 */
[----:B------:R2:W-:Y:S01]  /*5a70*/  STS [R150+0x10000], R0 ;  /* 0x0100000096007388 */ /* 0x0005e20000000800 */
[----:B------:R-:W-:Y:S01]  /*5a80*/  FADD.FTZ R7, -R142, R27 ;  /* 0x0000001b8e077221 */ /* 0x000fe20000010100 */
[----:B------:R-:W-:Y:S02]  /*5a90*/  FMUL.FTZ R8, R159, R8 ;  /* 0x000000089f087220 */ /* 0x000fe40000410000 */
[----:B------:R-:W-:Y:S01]  /*5aa0*/  F2FP.F16.F32.PACK_AB R5, R5, R6 ;  /* 0x000000060505723e */ /* 0x000fe200000000ff */
[----:B------:R-:W-:Y:S01]  /*5ab0*/  FMUL.FTZ R7, R158, R7 ;  /* 0x000000079e077220 */ /* 0x000fe20000410000 */
[----:B------:R-:W-:Y:S03]  /*5ac0*/  F2FP.F16.F32.PACK_AB R6, R15, R14 ;  /* 0x0000000e0f06723e */ /* 0x000fe600000000ff */
[----:B------:R3:W-:Y:S01]  /*5ad0*/  STS [R150+0x10400], R5 ;  /* 0x0104000596007388 */ /* 0x0007e20000000800 */
[----:B------:R-:W-:Y:S02]  /*5ae0*/  F2FP.F16.F32.PACK_AB R7, R7, R8 ;  /* 0x000000080707723e */ /* 0x000fe400000000ff */
[----:B------:R-:W-:Y:S02]  /*5af0*/  F2FP.F16.F32.PACK_AB R8, R31, R30 ;  /* 0x0000001e1f08723e */ /* 0x000fe400000000ff */
[----:B------:R-:W-:Y:S05]  /*5b00*/  STS [R4+-0x3000], R12 ;  /* 0xffd0000c04007388 */ /* 0x000fea0000000800 */
[----:B------:R-:W-:Y:S05]  /*5b10*/  STS [R4+-0x2c00], R6 ;  /* 0xffd4000604007388 */ /* 0x000fea0000000800 */
[----:B------:R-:W-:Y:S05]  /*5b20*/  STS [R2+-0x4000], R21 ;  /* 0xffc0001502007388 */ /* 0x000fea0000000800 */
[----:B------:R-:W-:Y:S01]  /*5b30*/  STS [R2+-0x3c00], R18 ;  /* 0xffc4001202007388 */ /* 0x000fe20000000800 */
[--C-:B--2---:R-:W-:Y:S04]  /*5b40*/  SHF.R.U32.HI R0, RZ, 0x4, R227.reuse ;  /* 0x00000004ff007819 */ /* 0x104fe800000116e3 */
[----:B------:R-:W-:Y:S02]  /*5b50*/  LOP3.LUT R163, R0, 0x8, RZ, 0xc0, !PT ;  /* 0x0000000800a37812 */ /* 0x000fe400078ec0ff */
[----:B---3--:R-:W-:Y:S02]  /*5b60*/  IADD3 R5, PT, PT, R19, R2, RZ ;  /* 0x0000000213057210 */ /* 0x008fe40007ffe0ff */
[----:B------:R-:W-:Y:S03]  /*5b70*/  LOP3.LUT R0, R163, 0x10, R227, 0xf8, !PT ;  /* 0x00000010a3007812 */ /* 0x000fe600078ef8e3 */
[----:B------:R-:W-:Y:S01]  /*5b80*/  STS [R5+-0x4000], R20 ;  /* 0xffc0001405007388 */ /* 0x000fe20000000800 */
[--C-:B------:R-:W-:Y:S04]  /*5b90*/  LOP3.LUT R0, R0, 0xc0, R149.reuse, 0xf8, !PT ;  /* 0x000000c000007812 */ /* 0x100fe800078ef895 */
[----:B------:R-:W-:Y:S01]  /*5ba0*/  STS [R5+-0x3c00], R17 ;  /* 0xffc4001105007388 */ /* 0x000fe20000000800 */
[----:B------:R-:W-:Y:S04]  /*5bb0*/  LOP3.LUT R0, R0, 0x18, R164, 0x78, !PT ;  /* 0x0000001800007812 */ /* 0x000fe800078e78a4 */
[----:B------:R-:W-:Y:S01]  /*5bc0*/  STS [R2+-0x3000], R10 ;  /* 0xffd0000a02007388 */ /* 0x000fe20000000800 */
[----:B------:R-:W-:Y:S04]  /*5bd0*/  LOP3.LUT R0, R0, 0x120, R149, 0xf8, !PT ;  /* 0x0000012000007812 */ /* 0x000fe800078ef895 */
[----:B------:R2:W-:Y:S01]  /*5be0*/  STS [R2+-0x2c00], R7 ;  /* 0xffd4000702007388 */ /* 0x0005e20000000800 */
[----:B------:R-:W-:Y:S04]  /*5bf0*/  LEA R0, R0, UR4, 0x1 ;  /* 0x0000000400007c11 */ /* 0x000fe8000f8e08ff */
        /* <DEDUP_REMOVED lines=113> */
.L_x_154:
        /* <DEDUP_REMOVED lines=22> */
[C---:B------:R-:W-:Y:S01]  /*6470*/  VIADD R160, R2.reuse, 0xf040 ;  /* 0x0000f04002a07836 */ /* 0x040fe20000000000 */
[----:B------:R-:W-:Y:S02]  /*6480*/  @UP0 UIADD3.X UR11, UPT, UPT, UR11, -0x1, URZ, UP1, !UPT ;  /* 0xffffffff0b0b0890 */ /* 0x000fe40008ffe4ff */
[----:B------:R-:W2:Y:S01]  /*6490*/  LDL R239, [R1+0xc] ;  /* 0x00000c0001ef7983 */ /* 0x000ea20000100800 */
[----:B------:R-:W-:Y:S03]  /*64a0*/  UISETP.NE.U32.AND UP1, UPT, UR12, 0x1, UPT ;  /* 0x000000010c00788c */ /* 0x000fe6000bf25070 */
[----:B------:R-:W3:Y:S03]  /*64b0*/  LDSM.16.M88.4 R32, [R156+0xf000] ;  /* 0x00f000009c20783b */ /* 0x000ee60000000200 */
[----:B------:R-:W-:Y:S01]  /*64c0*/  PLOP3.LUT P3, PT, PT, PT, UP1, 0x80, 0x8 ;  /* 0x000000000008781c */ /* 0x000fe20003f6f018 */
[----:B------:R-:W4:Y:S04]  /*64d0*/  LDL R238, [R1+0x8] ;  /* 0x0000080001ee7983 */ /* 0x000f280000100800 */
[----:B------:R-:W5:Y:S04]  /*64e0*/  LDSM.16.MT88.4 R140, [R0+0xd400] ;  /* 0x00d40000008c783b */ /* 0x000f680000004200 */
[----:B------:R-:W4:Y:S04]  /*64f0*/  LDL R171, [R1+0x4] ;  /* 0x0000040001ab7983 */ /* 0x000f280000100800 */
[----:B------:R-:W-:Y:S04]  /*6500*/  LDSM.16.MT88.4 R144, [R0+0x9800] ;  /* 0x009800000090783b */ /* 0x000fe80000004200 */
[----:B------:R-:W4:Y:S04]  /*6510*/  LDL R170, [R1] ;  /* 0x0000000001aa7983 */ /* 0x000f280000100800 */
        /* <DEDUP_REMOVED lines=12> */
[C---:B---3--:R-:W-:Y:S08]  /*65e0*/  HMMA.16816.F32 R4, R32.reuse, R132, R4 ;  /* 0x000000842004723c */ /* 0x048ff00000001804 */
[C---:B------:R-:W-:Y:S01]  /*65f0*/  HMMA.16816.F32 R8, R32.reuse, R134, R8 ;  /* 0x000000862008723c */ /* 0x040fe20000001808 */
[----:B------:R-:W3:Y:S07]  /*6600*/  LDSM.16.MT88.4 R132, [R0+0xd800] ;  /* 0x00d800000084783b */ /* 0x000eee0000004200 */
[C---:B------:R-:W-:Y:S08]  /*6610*/  HMMA.16816.F32 R12, R32.reuse, R136, R12 ;  /* 0x00000088200c723c */ /* 0x040ff0000000180c */
[C---:B------:R-:W-:Y:S01]  /*6620*/  HMMA.16816.F32 R16, R32.reuse, R138, R16 ;  /* 0x0000008a2010723c */ /* 0x040fe20000001810 */
[----:B------:R-:W3:Y:S07]  /*6630*/  LDSM.16.M88.4 R136, [R161] ;  /* 0x00000000a188783b */ /* 0x000eee0000000200 */
[C---:B-----5:R-:W-:Y:S08]  /*6640*/  HMMA.16816.F32 R20, R32.reuse, R140, R20 ;  /* 0x0000008c2014723c */ /* 0x060ff00000001814 */
[----:B------:R-:W-:Y:S01]  /*6650*/  HMMA.16816.F32 R24, R32, R142, R24 ;  /* 0x0000008e2018723c */ /* 0x000fe20000001818 */
[----:B------:R-:W5:Y:S04]  /*6660*/  LDSM.16.MT88.4 R32, [R0+0xbc00] ;  /* 0x00bc00000020783b */ /* 0x000f680000004200 */
[----:B------:R-:W5:Y:S03]  /*6670*/  LDSM.16.MT88.4 R140, [R0+0xdc00] ;  /* 0x00dc0000008c783b */ /* 0x000f660000004200 */
[C---:B-1----:R-:W-:Y:S08]  /*6680*/  HMMA.16816.F32 R4, R28.reuse, R144, R4 ;  /* 0x000000901c04723c */ /* 0x042ff00000001804 */
[C---:B------:R-:W-:Y:S01]  /*6690*/  HMMA.16816.F32 R8, R28.reuse, R146, R8 ;  /* 0x000000921c08723c */ /* 0x040fe20000001808 */
[----:B------:R1:W-:Y:S07]  /*66a0*/  LDSM.16.M88.4 R144, [R2+0x11000] ;  /* 0x011000000290783b */ /* 0x0003ee0000000200 */
[C---:B------:R-:W-:Y:S08]  /*66b0*/  HMMA.16816.F32 R12, R28.reuse, R148, R12 ;  /* 0x000000941c0c723c */ /* 0x040ff0000000180c */
[C---:B------:R-:W-:Y:S01]  /*66c0*/  HMMA.16816.F32 R16, R28.reuse, R150, R16 ;  /* 0x000000961c10723c */ /* 0x040fe20000001810 */
[----:B------:R-:W5:Y:S07]  /*66d0*/  LDSM.16.MT88.4 R148, [R0+0xa000] ;  /* 0x00a000000094783b */ /* 0x000f6e0000004200 */
[C---:B---3--:R-:W-:Y:S01]  /*66e0*/  HMMA.16816.F32 R20, R28.reuse, R132, R20 ;  /* 0x000000841c14723c */ /* 0x048fe20000001814 */
[----:B-1----:R-:W-:Y:S05]  /*66f0*/  IMAD.U32 R2, RZ, RZ, UR53 ;  /* 0x00000035ff027e24 */ /* 0x002fea000f8e00ff */
[----:B------:R-:W-:Y:S02]  /*6700*/  LEA.HI.X.SX32 R167, R2, R231, 0x2, P0 ;  /* 0x000000e702a77211 */ /* 0x000fe400000f16ff */
[----:B------:R-:W-:Y:S01]  /*6710*/  HMMA.16816.F32 R24, R28, R134, R24 ;  /* 0x000000861c18723c */ /* 0x000fe20000001818 */
[----:B------:R-:W1:Y:S02]  /*6720*/  LDSM.16.MT88.4 R28, [R0+0xc000] ;  /* 0x00c00000001c783b */ /* 0x000e640000004200 */
[----:B------:R-:W-:Y:S02]  /*6730*/  @P4 SHF.R.U32.HI R2, RZ, 0x2, R227 ;  /* 0x00000002ff024819 */ /* 0x000fe400000116e3 */
[----:B------:R-:W-:Y:S03]  /*6740*/  LDSM.16.M88.4 R132, [R156+0x11000] ;  /* 0x011000009c84783b */ /* 0x000fe60000000200 */
[C---:B------:R-:W-:Y:S01]  /*6750*/  HMMA.16816.F32 R4, R136.reuse, R152, R4 ;  /* 0x000000988804723c */ /* 0x040fe20000001804 */
[----:B------:R-:W-:Y:S07]  /*6760*/  LDSM.16.MT88.4 R156, [R0+0xc400] ;  /* 0x00c40000009c783b */ /* 0x000fee0000004200 */
[C---:B------:R-:W-:Y:S01]  /*6770*/  HMMA.16816.F32 R8, R136.reuse, R154, R8 ;  /* 0x0000009a8808723c */ /* 0x040fe20000001808 */
[----:B------:R-:W-:Y:S07]  /*6780*/  LDSM.16.MT88.4 R152, [R0+0xa400] ;  /* 0x00a400000098783b */ /* 0x000fee0000004200 */
[C---:B-----5:R-:W-:Y:S08]  /*6790*/  HMMA.16816.F32 R12, R136.reuse, R32, R12 ;  /* 0x00000020880c723c */ /* 0x060ff0000000180c */
[C---:B------:R-:W-:Y:S01]  /*67a0*/  HMMA.16816.F32 R16, R136.reuse, R34, R16 ;  /* 0x000000228810723c */ /* 0x040fe20000001810 */
[----:B------:R-:W3:Y:S07]  /*67b0*/  LDSM.16.MT88.4 R32, [R0+0xe000] ;  /* 0x00e000000020783b */ /* 0x000eee0000004200 */
[C---:B------:R-:W-:Y:S08]  /*67c0*/  HMMA.16816.F32 R20, R136.reuse, R140, R20 ;  /* 0x0000008c8814723c */ /* 0x040ff00000001814 */
[----:B------:R-:W-:Y:S01]  /*67d0*/  HMMA.16816.F32 R24, R136, R142, R24 ;  /* 0x0000008e8818723c */ /* 0x000fe20000001818 */
[----:B------:R-:W5:Y:S04]  /*67e0*/  LDSM.16.MT88.4 R136, [R0+0xe400] ;  /* 0x00e400000088783b */ /* 0x000f680000004200 */
[----:B------:R-:W-:Y:S03]  /*67f0*/  LDSM.16.MT88.4 R140, [R0+0xc800] ;  /* 0x00c80000008c783b */ /* 0x000fe60000004200 */
[C---:B------:R-:W-:Y:S08]  /*6800*/  HMMA.16816.F32 R4, R144.reuse, R148, R4 ;  /* 0x000000949004723c */ /* 0x040ff00000001804 */
[C---:B------:R-:W-:Y:S08]  /*6810*/  HMMA.16816.F32 R8, R144.reuse, R150, R8 ;  /* 0x000000969008723c */ /* 0x040ff00000001808 */
[C---:B-1----:R-:W-:Y:S08]  /*6820*/  HMMA.16816.F32 R12, R144.reuse, R28, R12 ;  /* 0x0000001c900c723c */ /* 0x042ff0000000180c */
[C---:B------:R-:W-:Y:S01]  /*6830*/  HMMA.16816.F32 R16, R144.reuse, R30, R16 ;  /* 0x0000001e9010723c */ /* 0x040fe20000001810 */
[----:B------:R-:W-:Y:S07]  /*6840*/  LDSM.16.M88.4 R28, [R160+0x2000] ;  /* 0x00200000a01c783b */ /* 0x000fee0000000200 */
[C---:B---3--:R-:W-:Y:S08]  /*6850*/  HMMA.16816.F32 R20, R144.reuse, R32, R20 ;  /* 0x000000209014723c */ /* 0x048ff00000001814 */
[----:B------:R-:W-:Y:S01]  /*6860*/  HMMA.16816.F32 R24, R144, R34, R24 ;  /* 0x000000229018723c */ /* 0x000fe20000001818 */
[----:B------:R-:W1:Y:S07]  /*6870*/  LDSM.16.MT88.4 R32, [R0+0xa800] ;  /* 0x00a800000020783b */ /* 0x000e6e0000004200 */
[C---:B------:R-:W-:Y:S08]  /*6880*/  HMMA.16816.F32 R4, R132.reuse, R152, R4 ;  /* 0x000000988404723c */ /* 0x040ff00000001804 */
[C---:B------:R-:W-:Y:S08]  /*6890*/  HMMA.16816.F32 R8, R132.reuse, R154, R8 ;  /* 0x0000009a8408723c */ /* 0x040ff00000001808 */
[C---:B------:R-:W-:Y:S08]  /*68a0*/  HMMA.16816.F32 R12, R132.reuse, R156, R12 ;  /* 0x0000009c840c723c */ /* 0x040ff0000000180c */
[C---:B------:R-:W-:Y:S03]  /*68b0*/  HMMA.16816.F32 R16, R132.reuse, R158, R16 ;  /* 0x0000009e8410723c */ /* 0x040fe60000001810 */
[C---:B------:R-:W-:Y:S04]  /*68c0*/  LEA R158, P0, R165.reuse, R166, 0x5 ;  /* 0x000000a6a59e7211 */ /* 0x040fe800078028ff */
[C---:B------:R-:W-:Y:S01]  /*68d0*/  LEA.HI.X.SX32 R159, R165.reuse, R167, 0x5, P0 ;  /* 0x000000a7a59f7211 */ /* 0x040fe200000f2eff */
[C---:B-----5:R-:W-:Y:S03]  /*68e0*/  HMMA.16816.F32 R20, R132.reuse, R136, R20 ;  /* 0x000000888414723c */ /* 0x060fe60000001814 */
[C---:B------:R-:W-:Y:S04]  /*68f0*/  LEA R156, P0, R165.reuse, R158, 0x5 ;  /* 0x0000009ea59c7211 */ /* 0x040fe800078028ff */
[C---:B------:R-:W-:Y:S01]  /*6900*/  LEA.HI.X.SX32 R157, R165.reuse, R159, 0x5, P0 ;  /* 0x0000009fa59d7211 */ /* 0x040fe200000f2eff */
[----:B------:R-:W-:Y:S01]  /*6910*/  HMMA.16816.F32 R24, R132, R138, R24 ;  /* 0x0000008a8418723c */ /* 0x000fe20000001818 */
[----:B------:R-:W3:Y:S02]  /*6920*/  LDSM.16.MT88.4 R132, [R0+0xe800] ;  /* 0x00e800000084783b */ /* 0x000ee40000004200 */
[C---:B------:R-:W-:Y:S02]  /*6930*/  LEA R154, P0, R165.reuse, R156, 0x5 ;  /* 0x0000009ca59a7211 */ /* 0x040fe400078028ff */
[----:B------:R-:W-:Y:S02]  /*6940*/  LDSM.16.MT88.4 R136, [R0+0xac00] ;  /* 0x00ac00000088783b */ /* 0x000fe40000004200 */
[C---:B------:R-:W-:Y:S01]  /*6950*/  LEA.HI.X.SX32 R155, R165.reuse, R157, 0x5, P0 ;  /* 0x0000009da59b7211 */ /* 0x040fe200000f2eff */
[C---:B-1----:R-:W-:Y:S05]  /*6960*/  HMMA.16816.F32 R4, R28.reuse, R32, R4 ;  /* 0x000000201c04723c */ /* 0x042fea0000001804 */
[C---:B------:R-:W-:Y:S03]  /*6970*/  LEA R152, P0, R165.reuse, R154, 0x5 ;  /* 0x0000009aa5987211 */ /* 0x040fe600078028ff */
[C---:B------:R-:W-:Y:S01]  /*6980*/  HMMA.16816.F32 R8, R28.reuse, R34, R8 ;  /* 0x000000221c08723c */ /* 0x040fe20000001808 */
[----:B------:R1:W5:Y:S02]  /*6990*/  LDSM.16.M88.4 R32, [R161+0x2000] ;  /* 0x00200000a120783b */ /* 0x0003640000000200 */
[C---:B------:R-:W-:Y:S02]  /*69a0*/  LEA.HI.X.SX32 R153, R165.reuse, R155, 0x5, P0 ;  /* 0x0000009ba5997211 */ /* 0x040fe400000f2eff */
[C---:B------:R-:W-:Y:S03]  /*69b0*/  LEA R150, P0, R165.reuse, R152, 0x5 ;  /* 0x00000098a5967211 */ /* 0x040fe600078028ff */
[C---:B------:R-:W-:Y:S03]  /*69c0*/  HMMA.16816.F32 R12, R28.reuse, R140, R12 ;  /* 0x0000008c1c0c723c */ /* 0x040fe6000000180c */
[C---:B------:R-:W-:Y:S02]  /*69d0*/  LEA.HI.X.SX32 R151, R165.reuse, R153, 0x5, P0 ;  /* 0x00000099a5977211 */ /* 0x040fe400000f2eff */
[C---:B------:R-:W-:Y:S03]  /*69e0*/  LEA R160, P0, R165.reuse, R150, 0x5 ;  /* 0x00000096a5a07211 */ /* 0x040fe600078028ff */
[C---:B------:R-:W-:Y:S01]  /*69f0*/  HMMA.16816.F32 R16, R28.reuse, R142, R16 ;  /* 0x0000008e1c10723c */ /* 0x040fe20000001810 */
[----:B------:R-:W2:Y:S02]  /*6a00*/  LDSM.16.MT88.4 R140, [R0+0xcc00] ;  /* 0x00cc0000008c783b */ /* 0x000ea40000004200 */
[C---:B-1----:R-:W-:Y:S05]  /*6a10*/  LEA.HI.X.SX32 R161, R165.reuse, R151, 0x5, P0 ;  /* 0x00000097a5a17211 */ /* 0x042fea00000f2eff */
[C---:B---3--:R-:W-:Y:S03]  /*6a20*/  HMMA.16816.F32 R20, R28.reuse, R132, R20 ;  /* 0x000000841c14723c */ /* 0x048fe60000001814 */
[C---:B------:R-:W-:Y:S05]  /*6a30*/  IMAD.WIDE R168, R165.reuse, -0xc0, R160 ;  /* 0xffffff40a5a87825 */ /* 0x040fea00078e02a0 */
[----:B------:R-:W-:Y:S01]  /*6a40*/  HMMA.16816.F32 R24, R28, R134, R24 ;  /* 0x000000861c18723c */ /* 0x000fe20000001818 */
[----:B------:R1:W3:Y:S02]  /*6a50*/  LDSM.16.MT88.4 R28, [R0+0xec00] ;  /* 0x00ec0000001c783b */ /* 0x0002e40000004200 */
[C---:B------:R-:W-:Y:S04]  /*6a60*/  LEA R148, P0, R165.reuse, R168, 0x5 ;  /* 0x000000a8a5947211 */ /* 0x040fe800078028ff */
[C---:B------:R-:W-:Y:S01]  /*6a70*/  LEA.HI.X.SX32 R149, R165.reuse, R169, 0x5, P0 ;  /* 0x000000a9a5957211 */ /* 0x040fe200000f2eff */
[C---:B-----5:R-:W-:Y:S05]  /*6a80*/  HMMA.16816.F32 R4, R32.reuse, R136, R4 ;  /* 0x000000882004723c */ /* 0x060fea0000001804 */
[C---:B------:R-:W-:Y:S03]  /*6a90*/  LEA R146, P0, R165.reuse, R148, 0x5 ;  /* 0x00000094a5927211 */ /* 0x040fe600078028ff */
[C---:B------:R-:W-:Y:S03]  /*6aa0*/  HMMA.16816.F32 R8, R32.reuse, R138, R8 ;  /* 0x0000008a2008723c */ /* 0x040fe60000001808 */
[C---:B------:R-:W-:Y:S02]  /*6ab0*/  LEA.HI.X.SX32 R147, R165.reuse, R149, 0x5, P0 ;  /* 0x00000095a5937211 */ /* 0x040fe400000f2eff */
[C---:B------:R-:W-:Y:S03]  /*6ac0*/  LEA R144, P0, R165.reuse, R146, 0x5 ;  /* 0x00000092a5907211 */ /* 0x040fe600078028ff */
[C---:B--2---:R-:W-:Y:S03]  /*6ad0*/  HMMA.16816.F32 R12, R32.reuse, R140, R12 ;  /* 0x0000008c200c723c */ /* 0x044fe6000000180c */
[C---:B------:R-:W-:Y:S02]  /*6ae0*/  LEA.HI.X.SX32 R145, R165.reuse, R147, 0x5, P0 ;  /* 0x00000093a5917211 */ /* 0x040fe400000f2eff */
[C---:B------:R-:W-:Y:S02]  /*6af0*/  LEA R136, P0, R165.reuse, R144, 0x5 ;  /* 0x00000090a5887211 */ /* 0x040fe400078028ff */
[----:B-1----:R-:W-:Y:S01]  /*6b00*/  @P4 LOP3.LUT R0, R228, 0x10, RZ, 0xc0, !PT ;  /* 0x00000010e4004812 */ /* 0x002fe200078ec0ff */
[C---:B------:R-:W-:Y:S03]  /*6b10*/  HMMA.16816.F32 R16, R32.reuse, R142, R16 ;  /* 0x0000008e2010723c */ /* 0x040fe60000001810 */
[----:B------:R-:W-:Y:S01]  /*6b20*/  @P4 LOP3.LUT R241, R0, 0x7, R2, 0xf8, !PT ;  /* 0x0000000700f14812 */ /* 0x000fe200078ef802 */
[C---:B------:R-:W-:Y:S01]  /*6b30*/  VIADD R0, R220.reuse, 0xffffd000 ;  /* 0xffffd000dc007836 */ /* 0x040fe20000000000 */
[C---:B------:R-:W-:Y:S01]  /*6b40*/  LEA.HI.X.SX32 R137, R165.reuse, R145, 0x5, P0 ;  /* 0x00000091a5897211 */ /* 0x040fe200000f2eff */
[----:B------:R-:W-:Y:S01]  /*6b50*/  @P3 VIADD R0, R220, 0x3000 ;  /* 0x00003000dc003836 */ /* 0x000fe20000000000 */
[----:B------:R-:W-:Y:S01]  /*6b60*/  LEA R134, P0, R165, R136, 0x5 ;  /* 0x00000088a5867211 */ /* 0x000fe200078028ff */
[C---:B---3--:R-:W-:Y:S03]  /*6b70*/  HMMA.16816.F32 R20, R32.reuse, R28, R20 ;  /* 0x0000001c2014723c */ /* 0x048fe60000001814 */
[----:B------:R-:W-:Y:S01]  /*6b80*/  @P4 IMAD.WIDE.U32 R28, R241, R240, UR18 ;  /* 0x00000012f11c4e25 */ /* 0x000fe2000f8e00f0 */
[C---:B------:R-:W-:Y:S01]  /*6b90*/  LEA.HI.X.SX32 R135, R165.reuse, R137, 0x5, P0 ;  /* 0x00000089a5877211 */ /* 0x040fe200000f2eff */
[----:B------:R-:W-:Y:S01]  /*6ba0*/  @UP0 UMOV UR18, UR17 ;  /* 0x0000001100120c82 */ /* 0x000fe20008000000 */
[C---:B------:R-:W-:Y:S01]  /*6bb0*/  LEA R138, P0, R165.reuse, R134, 0x5 ;  /* 0x00000086a58a7211 */ /* 0x040fe200078028ff */
[----:B------:R-:W-:Y:S01]  /*6bc0*/  @UP0 UMOV UR19, UR16 ;  /* 0x0000001000130c82 */ /* 0x000fe20008000000 */
[----:B------:R-:W-:Y:S01]  /*6bd0*/  HMMA.16816.F32 R24, R32, R30, R24 ;  /* 0x0000001e2018723c */ /* 0x000fe20000001818 */
[----:B------:R-:W2:Y:S01]  /*6be0*/  @P4 LDG.E R239, desc[UR38][R28.64+-0x100] ;  /* 0xffff00261cef4981 */ /* 0x000ea2000c1e1900 */
[----:B------:R-:W-:Y:S01]  /*6bf0*/  UISETP.GT.AND UP0, UPT, UR42, UR51, UPT ;  /* 0x000000332a00728c */ /* 0x000fe2000bf04270 */
[C---:B------:R-:W-:Y:S02]  /*6c00*/  LEA.HI.X.SX32 R139, R165.reuse, R135, 0x5, P0 ;  /* 0x00000087a58b7211 */ /* 0x040fe400000f2eff */
[----:B----4-:R-:W3:Y:S01]  /*6c10*/  @P4 LDG.E R238, desc[UR38][R28.64+-0xe0] ;  /* 0xffff20261cee4981 */ /* 0x010ee2000c1e1900 */
[C---:B------:R-:W-:Y:S03]  /*6c20*/  IMAD.WIDE R140, R165.reuse, -0xc0, R138 ;  /* 0xffffff40a58c7825 */ /* 0x040fe600078e028a */
[----:B------:R-:W4:Y:S04]  /*6c30*/  @P4 LDG.E R171, desc[UR38][R28.64+-0x80] ;  /* 0xffff80261cab4981 */ /* 0x000f28000c1e1900 */
[----:B------:R1:W5:Y:S01]  /*6c40*/  @P4 LDG.E R170, desc[UR38][R28.64+-0x60] ;  /* 0xffffa0261caa4981 */ /* 0x000362000c1e1900 */
        /* <DEDUP_REMOVED lines=8> */
[----:B------:R1:W-:Y:S01]  /*6cd0*/  REDG.E.ADD.F32.FTZ.RN.STRONG.GPU desc[UR38][R156.64], R7 ;  /* 0x000000079c0079a6 */ /* 0x0003e2000c12f326 */
[C---:B------:R-:W-:Y:S03]  /*6ce0*/  LEA.HI.X.SX32 R31, R165.reuse, R33, 0x5, P0 ;  /* 0x00000021a51f7211 */ /* 0x040fe600000f2eff */
[----:B------:R-:W-:Y:S04]  /*6cf0*/  REDG.E.ADD.F32.FTZ.RN.STRONG.GPU desc[UR38][R154.64], R8 ;  /* 0x000000089a0079a6 */ /* 0x000fe8000c12f326 */
[----:B------:R-:W-:Y:S01]  /*6d00*/  REDG.E.ADD.F32.FTZ.RN.STRONG.GPU desc[UR38][R152.64], R9 ;  /* 0x00000009980079a6 */ /* 0x000fe2000c12f326 */
[C---:B-1----:R-:W-:Y:S03]  /*6d10*/  LEA R28, P0, R165.reuse, R30, 0x5 ;  /* 0x0000001ea51c7211 */ /* 0x042fe600078028ff */
[----:B------:R-:W-:Y:S01]  /*6d20*/  REDG.E.ADD.F32.FTZ.RN.STRONG.GPU desc[UR38][R150.64], R10 ;  /* 0x0000000a960079a6 */ /* 0x000fe2000c12f326 */
[C---:B------:R-:W-:Y:S02]  /*6d30*/  LEA.HI.X.SX32 R29, R165.reuse, R31, 0x5, P0 ;  /* 0x0000001fa51d7211 */ /* 0x040fe400000f2eff */
[C---:B------:R-:W-:Y:S01]  /*6d40*/  LEA R4, P0, R165.reuse, R28, 0x5 ;  /* 0x0000001ca5047211 */ /* 0x040fe200078028ff */
[----:B------:R-:W-:Y:S03]  /*6d50*/  REDG.E.ADD.F32.FTZ.RN.STRONG.GPU desc[UR38][R160.64], R11 ;  /* 0x0000000ba00079a6 */ /* 0x000fe6000c12f326 */
[C---:B------:R-:W-:Y:S01]  /*6d60*/  LEA.HI.X.SX32 R5, R165.reuse, R29, 0x5, P0 ;  /* 0x0000001da5057211 */ /* 0x040fe200000f2eff */
[----:B------:R-:W-:Y:S01]  /*6d70*/  REDG.E.ADD.F32.FTZ.RN.STRONG.GPU desc[UR38][R230.64+0x80], R12 ;  /* 0x0000800ce60079a6 */ /* 0x000fe2000c12f326 */
[C---:B------:R-:W-:Y:S03]  /*6d80*/  LEA R6, P0, R165.reuse, R4, 0x5 ;  /* 0x00000004a5067211 */ /* 0x040fe600078028ff */
        /* <DEDUP_REMOVED lines=18> */
[----:B------:R-:W1:Y:S04]  /*6eb0*/  LDSM.16.MT88.4 R12, [R3+UR4+0x11000] ;  /* 0x01100004030c783b */ /* 0x000e680008004200 */
[----:B------:R-:W1:Y:S04]  /*6ec0*/  LDSM.16.MT88.4 R16, [R220+0x1000] ;  /* 0x00100000dc10783b */ /* 0x000e680000004200 */
[----:B------:R-:W1:Y:S04]  /*6ed0*/  LDSM.16.MT88.4 R28, [R220+0x2000] ;  /* 0x00200000dc1c783b */ /* 0x000e680000004200 */
[----:B------:R-:W-:Y:S04]  /*6ee0*/  LDSM.16.MT88.4 R32, [R3+UR4+0xf800] ;  /* 0x00f800040320783b */ /* 0x000fe80008004200 */
[----:B------:R-:W1:Y:S04]  /*6ef0*/  LDSM.16.MT88.4 R20, [R220+0x400] ;  /* 0x00040000dc14783b */ /* 0x000e680000004200 */
[----:B------:R-:W1:Y:S04]  /*6f00*/  LDSM.16.MT88.4 R132, [R3+UR4+0x11800] ;  /* 0x011800040384783b */ /* 0x000e680008004200 */
[----:B------:R-:W2:Y:S04]  /*6f10*/  LDSM.16.MT88.4 R24, [R220+0x1400] ;  /* 0x00140000dc18783b */ /* 0x000ea80000004200 */
[----:B------:R-:W-:Y:S04]  /*6f20*/  LDSM.16.MT88.4 R136, [R220+0xc00] ;  /* 0x000c0000dc88783b */ /* 0x000fe80000004200 */
[----:B------:R-:W-:Y:S01]  /*6f30*/  LDSM.16.MT88.4 R140, [R3+UR4+0x12800] ;  /* 0x01280004038c783b */ /* 0x000fe20008004200 */
[-C--:B-1----:R-:W-:Y:S03]  /*6f40*/  HMMA.16816.F32 R84, R4, R8.reuse, R84 ;  /* 0x000000080454723c */ /* 0x082fe60000001854 */
[----:B------:R-:W-:Y:S05]  /*6f50*/  LDSM.16.MT88.4 R144, [R220+0x2c00] ;  /* 0x002c0000dc90783b */ /* 0x000fea0000004200 */
        /* <DEDUP_REMOVED lines=8> */
[----:B------:R-:W-:Y:S07]  /*6fe0*/  LDSM.16.MT88.4 R16, [R3+UR4+0x12000] ;  /* 0x012000040310783b */ /* 0x000fee0008004200 */
[-C--:B------:R-:W-:Y:S08]  /*6ff0*/  HMMA.16816.F32 R116, R4, R28.reuse, R116 ;  /* 0x0000001c0474723c */ /* 0x080ff00000001874 */
[C---:B------:R-:W-:Y:S08]  /*7000*/  HMMA.16816.F32 R120, R12.reuse, R28, R120 ;  /* 0x0000001c0c78723c */ /* 0x040ff00000001878 */
[-C--:B------:R-:W-:Y:S01]  /*7010*/  HMMA.16816.F32 R124, R12, R30.reuse, R124 ;  /* 0x0000001e0c7c723c */ /* 0x080fe2000000187c */
[----:B------:R-:W-:Y:S07]  /*7020*/  LDSM.16.MT88.4 R12, [R220+0x800] ;  /* 0x00080000dc0c783b */ /* 0x000fee0000004200 */
[----:B------:R-:W-:Y:S01]  /*7030*/  HMMA.16816.F32 R128, R4, R30, R128 ;  /* 0x0000001e0480723c */ /* 0x000fe20000001880 */
[----:B------:R-:W5:Y:S04]  /*7040*/  LDSM.16.MT88.4 R4, [R3+UR4+0x10000] ;  /* 0x010000040304783b */ /* 0x000f680008004200 */
[----:B------:R-:W-:Y:S03]  /*7050*/  LDSM.16.MT88.4 R28, [R220+0x2800] ;  /* 0x00280000dc1c783b */ /* 0x000fe60000004200 */
[-C--:B------:R-:W-:Y:S08]  /*7060*/  HMMA.16816.F32 R84, R32, R20.reuse, R84 ;  /* 0x000000142054723c */ /* 0x080ff00000001854 */
[C---:B------:R-:W-:Y:S08]  /*7070*/  HMMA.16816.F32 R88, R132.reuse, R20, R88 ;  /* 0x000000148458723c */ /* 0x040ff00000001858 */
[-C--:B------:R-:W-:Y:S08]  /*7080*/  HMMA.16816.F32 R92, R132, R22.reuse, R92 ;  /* 0x00000016845c723c */ /* 0x080ff0000000185c */
[C---:B------:R-:W-:Y:S01]  /*7090*/  HMMA.16816.F32 R96, R32.reuse, R22, R96 ;  /* 0x000000162060723c */ /* 0x040fe20000001860 */
[----:B------:R-:W5:Y:S07]  /*70a0*/  LDSM.16.MT88.4 R20, [R220+0x1800] ;  /* 0x00180000dc14783b */ /* 0x000f6e0000004200 */
[-C--:B--2---:R-:W-:Y:S08]  /*70b0*/  HMMA.16816.F32 R100, R32, R24.reuse, R100 ;  /* 0x000000182064723c */ /* 0x084ff00000001864 */
[C---:B------:R-:W-:Y:S08]  /*70c0*/  HMMA.16816.F32 R104, R132.reuse, R24, R104 ;  /* 0x000000188468723c */ /* 0x040ff00000001868 */
[-C--:B------:R-:W-:Y:S01]  /*70d0*/  HMMA.16816.F32 R108, R132, R26.reuse, R108 ;  /* 0x0000001a846c723c */ /* 0x080fe2000000186c */
[----:B------:R-:W-:Y:S04]  /*70e0*/  @P4 STL [R1+0xc], R239 ;  /* 0x00000cef01004387 */ /* 0x000fe80000100800 */
[----:B---3--:R-:W-:Y:S03]  /*70f0*/  @P4 STL [R1+0x8], R238 ;  /* 0x000008ee01004387 */ /* 0x008fe60000100800 */
[C---:B------:R-:W-:Y:S01]  /*7100*/  HMMA.16816.F32 R112, R32.reuse, R26, R112 ;  /* 0x0000001a2070723c */ /* 0x040fe20000001870 */
[----:B------:R-:W2:Y:S04]  /*7110*/  LDSM.16.MT88.4 R24, [R3+UR4+0x10800] ;  /* 0x010800040318783b */ /* 0x000ea80008004200 */
[----:B----4-:R-:W-:Y:S03]  /*7120*/  @P4 STL [R1+0x4], R171 ;  /* 0x000004ab01004387 */ /* 0x010fe60000100800 */
[-C--:B-1----:R-:W-:Y:S01]  /*7130*/  HMMA.16816.F32 R116, R32, R8.reuse, R116 ;  /* 0x000000082074723c */ /* 0x082fe20000001874 */
[----:B-----5:R-:W-:Y:S07]  /*7140*/  @P4 STL [R1], R170 ;  /* 0x000000aa01004387 */ /* 0x020fee0000100800 */
[C---:B------:R-:W-:Y:S08]  /*7150*/  HMMA.16816.F32 R120, R132.reuse, R8, R120 ;  /* 0x000000088478723c */ /* 0x040ff00000001878 */
[-C--:B------:R-:W-:Y:S01]  /*7160*/  HMMA.16816.F32 R124, R132, R10.reuse, R124 ;  /* 0x0000000a847c723c */ /* 0x080fe2000000187c */
[----:B------:R1:W3:Y:S07]  /*7170*/  LDSM.16.MT88.4 R132, [R220+0x1c00] ;  /* 0x001c0000dc84783b */ /* 0x0002ee0000004200 */
[----:B------:R-:W-:Y:S08]  /*7180*/  HMMA.16816.F32 R128, R32, R10, R128 ;  /* 0x0000000a2080723c */ /* 0x000ff00000001880 */
[-C--:B------:R-:W-:Y:S08]  /*7190*/  HMMA.16816.F32 R84, R4, R12.reuse, R84 ;  /* 0x0000000c0454723c */ /* 0x080ff00000001854 */
[C---:B------:R-:W-:Y:S04]  /*71a0*/  HMMA.16816.F32 R88, R16.reuse, R12, R88 ;  /* 0x0000000c1058723c */ /* 0x040fe80000001858 */
[----:B-1----:R-:W-:Y:S04]  /*71b0*/  IMAD.MOV.U32 R220, RZ, RZ, R0 ;  /* 0x000000ffffdc7224 */ /* 0x002fe800078e0000 */
        /* <DEDUP_REMOVED lines=9> */
[----:B------:R-:W-:Y:S08]  /*7250*/  HMMA.16816.F32 R128, R4, R30, R128 ;  /* 0x0000001e0480723c */ /* 0x000ff00000001880 */
[-C--:B--2---:R-:W-:Y:S08]  /*7260*/  HMMA.16816.F32 R84, R24, R136.reuse, R84 ;  /* 0x000000881854723c */ /* 0x084ff00000001854 */
[C---:B------:R-:W-:Y:S08]  /*7270*/  HMMA.16816.F32 R88, R140.reuse, R136, R88 ;  /* 0x000000888c58723c */ /* 0x040ff00000001858 */
        /* <DEDUP_REMOVED lines=188> */
.L_x_156:
        /* <DEDUP_REMOVED lines=12> */
.L_x_157:
[----:B------:R-:W2:Y:S01]  /*7f00*/  LDCU.64 UR8, c[0x0][0x5c8] ;  /* 0x0000b900ff0877ac */ /* 0x000ea20008000a00 */
[----:B------:R-:W-:-:S04]  /*7f10*/  UIADD3 UR12, UPT, UPT, UR44, UR46, URZ ;  /* 0x0000002e2c0c7290 */ /* 0x000fc8000fffe0ff */
[----:B--2---:R-:W-:Y:S02]  /*7f20*/  UIMAD.WIDE.U32 UR20, UR12, UR8, URZ ;  /* 0x000000080c1472a5 */ /* 0x004fe4000f8e00ff */
[----:B------:R-:W-:-:S04]  /*7f30*/  UIMAD UR12, UR12, UR9, URZ ;  /* 0x000000090c0c72a4 */ /* 0x000fc8000f8e02ff */
[----:B------:R-:W-:-:S06]  /*7f40*/  UIADD3 UR12, UPT, UPT, UR21, UR12, URZ ;  /* 0x0000000c150c7290 */ /* 0x000fcc000fffe0ff */
[----:B-1----:R-:W-:-:S07]  /*7f50*/  MOV R23, UR12 ;  /* 0x0000000c00177c02 */ /* 0x002fce0008000f00 */
.L_x_158:
[----:B------:R-:W-:Y:S01]  /*7f60*/  BAR.SYNC.DEFER_BLOCKING 0x0 ;  /* 0x0000000000007b1d */ /* 0x000fe20000010000 */
[----:B------:R-:W-:Y:S01]  /*7f70*/  LOP3.LUT R0, R162, 0xd8, RZ, 0xc0, !PT ;  /* 0x000000d8a2007812 */ /* 0x000fe200078ec0ff */
[----:B------:R-:W-:Y:S01]  /*7f80*/  USHF.L.U32 UR14, UR47, 0x7, URZ ;  /* 0x000000072f0e7899 */ /* 0x000fe200080006ff */
[----:B------:R-:W-:Y:S02]  /*7f90*/  IMAD.U32 R56, RZ, RZ, UR8 ;  /* 0x00000008ff387e24 */ /* 0x000fe4000f8e00ff */
[--C-:B------:R-:W-:Y:S01]  /*7fa0*/  LOP3.LUT R0, R0, 0x18, R227.reuse, 0x78, !PT ;  /* 0x0000001800007812 */ /* 0x100fe200078e78e3 */
        /* <DEDUP_REMOVED lines=38> */
[----:B------:R-:W5:Y:S01]  /*8210*/  LDS.128 R16, [R0+0xb000] ;  /* 0x00b0000000107984 */ /* 0x000f620000000c00 */
[----:B------:R-:W-:Y:S01]  /*8220*/  IMAD.MOV.U32 R2, RZ, RZ, R6 ;  /* 0x000000ffff027224 */ /* 0x000fe200078e0006 */
[----:B------:R-:W2:Y:S02]  /*8230*/  LDCU.64 UR12, c[0x0][0x560] ;  /* 0x0000ac00ff0c77ac */ /* 0x000ea40008000a00 */
[----:B------:R-:W3:Y:S01]  /*8240*/  LDS.128 R12, [R0+0xd000] ;  /* 0x00d00000000c7984 */ /* 0x000ee20000000c00 */
[----:B------:R-:W-:Y:S02]  /*8250*/  IMAD.MOV.U32 R3, RZ, RZ, R20 ;  /* 0x000000ffff037224 */ /* 0x000fe400078e0014 */
[----:B------:R-:W-:-:S04]  /*8260*/  IMAD.WIDE.U32 R4, R227, UR10, R2 ;  /* 0x0000000ae3047c25 */ /* 0x000fc8000f8e0002 */
[----:B------:R-:W-:Y:S01]  /*8270*/  IMAD R3, R227, UR11, R5 ;  /* 0x0000000be3037c24 */ /* 0x000fe2000f8e0205 */
[----:B----4-:R-:W-:Y:S02]  /*8280*/  ISETP.GE.AND P2, PT, R162, UR16, PT ;  /* 0x00000010a2007c0c */ /* 0x010fe4000bf46270 */
[----:B------:R-:W-:Y:S02]  /*8290*/  ISETP.GE.AND P1, PT, R57, UR16, PT ;  /* 0x0000001039007c0c */ /* 0x000fe4000bf26270 */
[----:B------:R-:W-:Y:S02]  /*82a0*/  ISETP.GE.AND P0, PT, R60, UR16, PT ;  /* 0x000000103c007c0c */ /* 0x000fe4000bf06270 */
[----:B--2---:R-:W-:-:S04]  /*82b0*/  LEA R2, P4, R4, UR12, 0x1 ;  /* 0x0000000c04027c11 */ /* 0x004fc8000f8808ff */
[----:B------:R-:W-:-:S03]  /*82c0*/  LEA.HI.X R3, R4, UR13, R3, 0x1, P4 ;  /* 0x0000000d04037c11 */ /* 0x000fc6000a0f0c03 */
[----:B------:R-:W2:Y:S04]  /*82d0*/  @!P2 LDS.128 R8, [R0+0x9000] ;  /* 0x009000000008a984 */ /* 0x000ea80000000c00 */
[----:B-----5:R4:W-:Y:S04]  /*82e0*/  @!P1 STG.E.128 desc[UR38][R2.64+0x40], R16 ;  /* 0x0000401002009986 */ /* 0x0209e8000c101d26 */
[----:B---3--:R4:W-:Y:S04]  /*82f0*/  @!P0 STG.E.128 desc[UR38][R2.64+0x80], R12 ;  /* 0x0000800c02008986 */ /* 0x0089e8000c101d26 */
[----:B--2---:R4:W-:Y:S02]  /*8300*/  @!P2 STG.E.128 desc[UR38][R2.64], R8 ;  /* 0x000000080200a986 */ /* 0x0049e4000c101d26 */
.L_x_160:
[----:B------:R-:W-:Y:S05]  /*8310*/  BSYNC.RECONVERGENT B0 ;  /* 0x0000000000007941 */ /* 0x000fea0003800200 */
.L_x_159:
[----:B----4-:R4:W1:Y:S01]  /*8320*/  LDS.128 R8, [R0+0xe000] ;  /* 0x00e0000000087984 */ /* 0x0108620000000c00 */
[----:B------:R-:W-:Y:S04]  /*8330*/  BSSY.RECONVERGENT B0, `(.L_x_161) ;  /* 0x0000012000007945 */ /* 0x000fe80003800200 */
[----:B------:R-:W-:Y:S05]  /*8340*/  @P5 BRA `(.L_x_162) ;  /* 0x0000000000405947 */ /* 0x000fea0003800000 */
[----:B------:R-:W5:Y:S01]  /*8350*/  LDCU UR16, c[0x0][0x440] ;  /* 0x00008800ff1077ac */ /* 0x000f620008000800 */
[----:B------:R-:W-:Y:S01]  /*8360*/  MOV R3, R20 ;  /* 0x0000001400037202 */ /* 0x000fe20000000f00 */
[----:B---34-:R-:W-:Y:S01]  /*8370*/  IMAD R0, R22, UR10, RZ ;  /* 0x0000000a16007c24 */ /* 0x018fe2000f8e02ff */
[----:B------:R-:W3:Y:S01]  /*8380*/  LDCU.64 UR12, c[0x0][0x560] ;  /* 0x0000ac00ff0c77ac */ /* 0x000ee20008000a00 */
[----:B------:R-:W-:Y:S02]  /*8390*/  IMAD.MOV.U32 R2, RZ, RZ, R6 ;  /* 0x000000ffff027224 */ /* 0x000fe400078e0006 */
[C---:B------:R-:W-:Y:S02]  /*83a0*/  IMAD R0, R21.reuse, UR11, R0 ;  /* 0x0000000b15007c24 */ /* 0x040fe4000f8e0200 */
[----:B------:R-:W-:-:S04]  /*83b0*/  IMAD.WIDE.U32 R4, R21, UR10, R2 ;  /* 0x0000000a15047c25 */ /* 0x000fc8000f8e0002 */
[----:B------:R-:W-:Y:S01]  /*83c0*/  IMAD.IADD R0, R0, 0x1, R5 ;  /* 0x0000000100007824 */ /* 0x000fe200078e0205 */
[----:B-----5:R-:W-:Y:S02]  /*83d0*/  ISETP.GE.AND P2, PT, R162, UR16, PT ;  /* 0x00000010a2007c0c */ /* 0x020fe4000bf46270 */
[----:B------:R-:W-:Y:S02]  /*83e0*/  ISETP.GE.AND P1, PT, R57, UR16, PT ;  /* 0x0000001039007c0c */ /* 0x000fe4000bf26270 */
[----:B------:R-:W-:Y:S02]  /*83f0*/  ISETP.GE.AND P0, PT, R60, UR16, PT ;  /* 0x000000103c007c0c */ /* 0x000fe4000bf06270 */
[----:B---3--:R-:W-:-:S04]  /*8400*/  LEA R2, P4, R4, UR12, 0x1 ;  /* 0x0000000c04027c11 */ /* 0x008fc8000f8808ff */
[----:B------:R-:W-:-:S05]  /*8410*/  LEA.HI.X R3, R4, UR13, R0, 0x1, P4 ;  /* 0x0000000d04037c11 */ /* 0x000fca000a0f0c00 */
[----:B------:R3:W-:Y:S04]  /*8420*/  @!P2 STG.E.128 desc[UR38][R2.64], R28 ;  /* 0x0000001c0200a986 */ /* 0x0007e8000c101d26 */
[----:B--2---:R3:W-:Y:S04]  /*8430*/  @!P1 STG.E.128 desc[UR38][R2.64+0x40], R24 ;  /* 0x0000401802009986 */ /* 0x0047e8000c101d26 */
[----:B-1----:R3:W-:Y:S02]  /*8440*/  @!P0 STG.E.128 desc[UR38][R2.64+0x80], R8 ;  /* 0x0000800802008986 */ /* 0x0027e4000c101d26 */
.L_x_162:
[----:B------:R-:W-:Y:S05]  /*8450*/  BSYNC.RECONVERGENT B0 ;  /* 0x0000000000007941 */ /* 0x000fea0003800200 */
.L_x_161:
[----:B---3--:R-:W-:Y:S01]  /*8460*/  MOV R2, R162 ;  /* 0x000000a200027202 */ /* 0x008fe20000000f00 */
[----:B------:R-:W-:Y:S01]  /*8470*/  UIMAD UR15, UR15, UR8, URZ ;  /* 0x000000080f0f72a4 */ /* 0x000fe2000f8e02ff */
[----:B------:R-:W-:Y:S01]  /*8480*/  MOV R3, RZ ;  /* 0x000000ff00037202 */ /* 0x000fe20000000f00 */
[----:B------:R-:W-:Y:S02]  /*8490*/  BSSY.RECONVERGENT B0, `(.L_x_163) ;  /* 0x0000016000007945 */ /* 0x000fe40003800200 */
[----:B------:R-:W-:Y:S01]  /*84a0*/  UIMAD UR15, UR14, UR9, UR15 ;  /* 0x000000090e0f72a4 */ /* 0x000fe2000f8e020f */
[----:B------:R-:W-:-:S03]  /*84b0*/  IMAD.WIDE.U32 R2, R56, UR14, R2 ;  /* 0x0000000e38027c25 */ /* 0x000fc6000f8e0002 */
[----:B------:R-:W-:-:S04]  /*84c0*/  IADD3 R2, P0, PT, R2, UR20, RZ ;  /* 0x0000001402027c10 */ /* 0x000fc8000ff1e0ff */
[----:B------:R-:W-:-:S03]  /*84d0*/  IADD3.X R3, PT, PT, R23, UR15, R3, P0, !PT ;  /* 0x0000000f17037c10 */ /* 0x000fc600087fe403 */
[----:B--2---:R-:W-:-:S04]  /*84e0*/  IMAD.WIDE.U32 R4, R58, UR25, R2 ;  /* 0x000000193a047c25 */ /* 0x004fc8000f8e0002 */
[----:B----4-:R-:W-:Y:S01]  /*84f0*/  IMAD R0, R59, UR25, R5 ;  /* 0x000000193b007c24 */ /* 0x010fe2000f8e0205 */
        /* <DEDUP_REMOVED lines=15> */
.L_x_164:
[----:B------:R-:W-:Y:S05]  /*85f0*/  BSYNC.RECONVERGENT B0 ;  /* 0x0000000000007941 */ /* 0x000fea0003800200 */
.L_x_163:
        /* <DEDUP_REMOVED lines=17> */
.L_x_130:
[----:B------:R-:W-:Y:S05]  /*8710*/  BSYNC.RECONVERGENT B1 ;  /* 0x0000000000017941 */ /* 0x000fea0003800200 */
.L_x_108:
[----:B------:R-:W5:Y:S01]  /*8720*/  LDCU UR9, c[0x0][0x438] ;  /* 0x00008700ff0977ac */ /* 0x000f620008000800 */
[----:B------:R-:W4:Y:S01]  /*8730*/  LDCU UR10, c[0x0][0x370] ;  /* 0x00006e00ff0a77ac */ /* 0x000f220008000800 */
[----:B-----5:R-:W-:-:S04]  /*8740*/  UIADD3 UR9, UPT, UPT, UR9, 0x7f, URZ ;  /* 0x0000007f09097890 */ /* 0x020fc8000fffe0ff */
[----:B------:R-:W-:Y:S02]  /*8750*/  USHF.R.S32.HI UR8, URZ, 0x1f, UR9 ;  /* 0x0000001fff087899 */ /* 0x000fe40008011409 */
[----:B----4-:R-:W-:Y:S02]  /*8760*/  UIADD3 UR47, UPT, UPT, UR10, UR47, URZ ;  /* 0x0000002f0a2f7290 */ /* 0x010fe4000fffe0ff */
[----:B------:R-:W-:Y:S01]  /*8770*/  ULEA.HI UR8, UR8, UR9, URZ, 0x7 ;  /* 0x0000000908087291 */ /* 0x000fe2000f8f38ff */
[----:B------:R-:W-:-:S03]  /*8780*/  UMOV UR10, UR24 ;  /* 0x00000018000a7c82 */ /* 0x000fc60008000000 */
[----:B------:R-:W-:-:S04]  /*8790*/  USHF.R.S32.HI UR8, URZ, 0x7, UR8 ;  /* 0x00000007ff087899 */ /* 0x000fc80008011408 */
[----:B------:R-:W-:-:S09]  /*87a0*/  UISETP.GE.AND UP0, UPT, UR47, UR8, UPT ;  /* 0x000000082f00728c */ /* 0x000fd2000bf06270 */
[----:B------:R-:W-:Y:S05]  /*87b0*/  BRA.U !UP0, `(.L_x_165) ;  /* 0xffffff7908dc7547 */ /* 0x000fea000b83ffff */
[----:B------:R-:W-:Y:S05]  /*87c0*/  EXIT ;  /* 0x000000000000794d */ /* 0x000fea0003800000 */
.L_x_166:
        /* <DEDUP_REMOVED lines=11> */
.L_x_878:


//--------------------- .text._ZN5flash27flash_bwd_convert_dq_kernelI23Flash_bwd_kernel_traitsILi96ELi64ELi128ELi8ELi2ELi4ELi4ELb1ELb0EN7cutlass6half_tE19Flash_kernel_traitsILi96ELi64ELi128ELi8ES3_EEEEvNS_16Flash_bwd_paramsEi --------------------------
	.section	.text._ZN5flash27flash_bwd_convert_dq_kernelI23Flash_bwd_kernel_traitsILi96ELi64ELi128ELi8ELi2ELi4ELi4ELb1ELb0EN7cutlass6half_tE19Flash_kernel_traitsILi96ELi64ELi128ELi8ES3_EEEEvNS_16Flash_bwd_paramsEi,"ax",@progbits
	.align	128
        .global         _ZN5flash27flash_bwd_convert_dq_kernelI23Flash_bwd_kernel_traitsILi96ELi64ELi128ELi8ELi2ELi4ELi4ELb1ELb0EN7cutlass6half_tE19Flash_kernel_traitsILi96ELi64ELi128ELi8ES3_EEEEvNS_16Flash_bwd_paramsEi
        .type           _ZN5flash27flash_bwd_convert_dq_kernelI23Flash_bwd_kernel_traitsILi96ELi64ELi128ELi8ELi2ELi4ELi4ELb1ELb0EN7cutlass6half_tE19Flash_kernel_traitsILi96ELi64ELi128ELi8ES3_EEEEvNS_16Flash_bwd_paramsEi,@function
        .size           _ZN5flash27flash_bwd_convert_dq_kernelI23Flash_bwd_kernel_traitsILi96ELi64ELi128ELi8ELi2ELi4ELi4ELb1ELb0EN7cutlass6half_tE19Flash_kernel_traitsILi96ELi64ELi128ELi8ES3_EEEEvNS_16Flash_bwd_paramsEi,(.L_x_879 - _ZN5flash27flash_bwd_convert_dq_kernelI23Flash_bwd_kernel_traitsILi96ELi64ELi128ELi8ELi2ELi4ELi4ELb1ELb0EN7cutlass6half_tE19Flash_kernel_traitsILi96ELi64ELi128ELi8ES3_EEEEvNS_16Flash_bwd_paramsEi)
        .other          _ZN5flash27flash_bwd_convert_dq_kernelI23Flash_bwd_kernel_traitsILi96ELi64ELi128ELi8ELi2ELi4ELi4ELb1ELb0EN7cutlass6half_tE19Flash_kernel_traitsILi96ELi64ELi128ELi8ES3_EEEEvNS_16Flash_bwd_paramsEi,@"STO_CUDA_ENTRY STV_DEFAULT"
_ZN5flash27flash_bwd_convert_dq_kernelI23Flash_bwd_kernel_traitsILi96ELi64ELi128ELi8ELi2ELi4ELi4ELb1ELb0EN7cutlass6half_tE19Flash_kernel_traitsILi96ELi64ELi128ELi8ES3_EEEEvNS_16Flash_bwd_paramsEi:
.text._ZN5flash27flash_bwd_convert_dq_kernelI23Flash_bwd_kernel_traitsILi96ELi64ELi128ELi8ELi2ELi4ELi4ELb1ELb0EN7cutlass6half_tE19Flash_kernel_traitsILi96ELi64ELi128ELi8ES3_EEEEvNS_16Flash_bwd_paramsEi:
[----:B------:R-:W-:Y:S01]  /*0000*/  LDC R1, c[0x0][0x37c] ;  /* 0x0000df00ff017b82 */ /* 0x000fe20000000800 */
[----:B------:R-:W0:Y:S07]  /*0010*/  LDCU.64 UR6, c[0x0][0x460] ;  /* 0x00008c00ff0677ac */ /* 0x000e2e0008000a00 */
[----:B------:R-:W1:Y:S01]  /*0020*/  S2UR UR13, SR_CTAID.Y ;  /* 0x00000000000d79c3 */ /* 0x000e620000002600 */
[----:B------:R-:W1:Y:S01]  /*0030*/  LDCU.64 UR4, c[0x0][0x460] ;  /* 0x00008c00ff0477ac */ /* 0x000e620008000a00 */
[----:B------:R-:W2:Y:S01]  /*0040*/  LDCU.64 UR14, c[0x0][0x358] ;  /* 0x00006b00ff0e77ac */ /* 0x000ea20008000a00 */
[----:B0-----:R-:W-:-:S02]  /*0050*/  UISETP.NE.U32.AND UP0, UPT, UR6, URZ, UPT ;  /* 0x000000ff0600728c */ /* 0x001fc4000bf05070 */
[----:B------:R-:W-:Y:S02]  /*0060*/  UISETP.NE.U32.AND UP1, UPT, UR6, URZ, UPT ;  /* 0x000000ff0600728c */ /* 0x000fe4000bf25070 */
[----:B------:R-:W-:Y:S02]  /*0070*/  UISETP.NE.AND.EX UP0, UPT, UR7, URZ, UPT, UP0 ;  /* 0x000000ff0700728c */ /* 0x000fe4000bf05300 */
[----:B------:R-:W-:Y:S02]  /*0080*/  UISETP.NE.AND.EX UP1, UPT, UR7, URZ, UPT, UP1 ;  /* 0x000000ff0700728c */ /* 0x000fe4000bf25310 */
[----:B-1----:R-:W-:Y:S02]  /*0090*/  UIMAD.WIDE.U32 UR4, UR13, 0x4, UR4 ;  /* 0x000000040d0478a5 */ /* 0x002fe4000f8e0004 */
[----:B------:R-:W-:Y:S02]  /*00a0*/  PLOP3.LUT P0, PT, PT, PT, UP0, 0x80, 0x8 ;  /* 0x000000000008781c */ /* 0x000fe40003f0f008 */
[----:B------:R-:W-:-:S02]  /*00b0*/  PLOP3.LUT P1, PT, PT, PT, UP1, 0x80, 0x8 ;  /* 0x000000000008781c */ /* 0x000fc40003f2f018 */
[----:B------:R-:W-:Y:S01]  /*00c0*/  IMAD.U32 R2, RZ, RZ, UR4 ;  /* 0x00000004ff027e24 */ /* 0x000fe2000f8e00ff */
[----:B------:R-:W-:-:S08]  /*00d0*/  MOV R3, UR5 ;  /* 0x0000000500037c02 */ /* 0x000fd00008000f00 */
[----:B--2---:R-:W2:Y:S04]  /*00e0*/  @P0 LDG.E R4, desc[UR14][R2.64] ;  /* 0x0000000e02040981 */ /* 0x004ea8000c1e1900 */
[----:B------:R-:W3:Y:S01]  /*00f0*/  @P1 LDG.E R0, desc[UR14][R2.64+0x4] ;  /* 0x0000040e02001981 */ /* 0x000ee2000c1e1900 */
[----:B------:R-:W0:Y:S01]  /*0100*/  S2UR UR12, SR_CTAID.X ;  /* 0x00000000000c79c3 */ /* 0x000e220000002500 */
[----:B------:R-:W1:Y:S01]  /*0110*/  @!UP1 LDCU UR11, c[0x0][0x434] ;  /* 0x00008680ff0b97ac */ /* 0x000e620008000800 */
[----:B------:R-:W-:Y:S01]  /*0120*/  UMOV UR10, 0xffffffff ;  /* 0xffffffff000a7882 */ /* 0x000fe20000000000 */
[----:B0-----:R-:W-:Y:S01]  /*0130*/  USHF.L.U32 UR12, UR12, 0x6, URZ ;  /* 0x000000060c0c7899 */ /* 0x001fe200080006ff */
[----:B--2---:R-:W-:Y:S02]  /*0140*/  @P0 R2UR UR10, R4 ;  /* 0x00000000040a02ca */ /* 0x004fe400000e0000 */
[----:B---3--:R-:W-:-:S13]  /*0150*/  @P1 R2UR UR4, R0 ;  /* 0x00000000000412ca */ /* 0x008fda00000e0000 */
[----:B-1----:R-:W-:-:S04]  /*0160*/  @UP1 UIADD3 UR11, UPT, UPT, UR4, -UR10, URZ ;  /* 0x8000000a040b1290 */ /* 0x002fc8000fffe0ff */
[----:B------:R-:W-:-:S06]  /*0170*/  UISETP.GT.AND UP1, UPT, UR11, UR12, UPT ;  /* 0x0000000c0b00728c */ /* 0x000fcc000bf24270 */
[----:B------:R-:W-:-:S13]  /*0180*/  PLOP3.LUT P0, PT, PT, PT, UP1, 0x80, 0x8 ;  /* 0x000000000008781c */ /* 0x000fda0003f0f018 */
[----:B------:R-:W-:Y:S05]  /*0190*/  @!P0 EXIT ;  /* 0x000000000000894d */ /* 0x000fea0003800000 */
[----:B------:R-:W-:Y:S01]  /*01a0*/  UISETP.NE.AND UP1, UPT, UR10, -0x1, UPT ;  /* 0xffffffff0a00788c */ /* 0x000fe2000bf25270 */
[----:B------:R-:W0:Y:S01]  /*01b0*/  S2UR UR22, SR_CTAID.Z ;  /* 0x00000000001679c3 */ /* 0x000e220000002700 */
[----:B------:R-:W1:Y:S01]  /*01c0*/  LDCU UR20, c[0x0][0x3e0] ;  /* 0x00007c00ff1477ac */ /* 0x000e620008000800 */
[----:B------:R-:W1:Y:S08]  /*01d0*/  LDCU UR21, c[0x0][0x44c] ;  /* 0x00008980ff1577ac */ /* 0x000e700008000800 */
[----:B------:R-:W2:Y:S01]  /*01e0*/  @!UP1 LDCU.64 UR16, c[0x0][0x5a0] ;  /* 0x0000b400ff1097ac */ /* 0x000ea20008000a00 */
[----:B------:R-:W3:Y:S01]  /*01f0*/  @UP1 LDCU.64 UR18, c[0x0][0x5b8] ;  /* 0x0000b700ff1217ac */ /* 0x000ee20008000a00 */
[----:B-1----:R-:W-:-:S02]  /*0200*/  UIMAD.WIDE UR4, UR20, UR21, URZ ;  /* 0x00000015140472a5 */ /* 0x002fc4000f8e02ff */
[----:B--2---:R-:W-:Y:S02]  /*0210*/  @!UP1 UIMAD.WIDE.U32 UR6, UR13, UR16, URZ ;  /* 0x000000100d0692a5 */ /* 0x004fe4000f8e00ff */
[----:B---3--:R-:W-:Y:S02]  /*0220*/  @UP1 UIMAD.WIDE.U32 UR8, UR10, UR18, URZ ;  /* 0x000000120a0812a5 */ /* 0x008fe4000f8e00ff */
[----:B------:R-:W-:-:S03]  /*0230*/  @!UP1 UIMAD UR17, UR13, UR17, UR7 ;  /* 0x000000110d1192a4 */ /* 0x000fc6000f8e0207 */
[----:B------:R-:W-:Y:S01]  /*0240*/  @!UP1 UMOV UR16, UR6 ;  /* 0x0000000600109c82 */ /* 0x000fe20008000000 */
[----:B------:R-:W-:Y:S01]  /*0250*/  @UP1 UIMAD UR17, UR10, UR19, UR9 ;  /* 0x000000130a1112a4 */ /* 0x000fe2000f8e0209 */
[----:B------:R-:W-:Y:S01]  /*0260*/  @UP1 UMOV UR16, UR8 ;  /* 0x0000000800101c82 */ /* 0x000fe20008000000 */
[----:B0-----:R-:W-:Y:S10]  /*0270*/  BRA.U UP1, `(.L_x_167) ;  /* 0x0000000101447547 */ /* 0x001ff4000b800000 */
[----:B------:R-:W0:Y:S02]  /*0280*/  LDCU UR6, c[0x0][0x444] ;  /* 0x00008880ff0677ac */ /* 0x000e240008000800 */
[----:B0-----:R-:W-:Y:S02]  /*0290*/  USHF.R.S32.HI UR8, URZ, 0x1f, UR6 ;  /* 0x0000001fff087899 */ /* 0x001fe40008011406 */
[----:B------:R-:W-:Y:S02]  /*02a0*/  UIMAD.WIDE.U32 UR6, UR13, UR6, URZ ;  /* 0x000000060d0672a5 */ /* 0x000fe4000f8e00ff */
[----:B------:R-:W-:-:S04]  /*02b0*/  UIMAD UR8, UR8, UR13, URZ ;  /* 0x0000000d080872a4 */ /* 0x000fc8000f8e02ff */
[----:B------:R-:W-:Y:S02]  /*02c0*/  UIADD3 UR8, UPT, UPT, UR7, UR8, URZ ;  /* 0x0000000807087290 */ /* 0x000fe4000fffe0ff */
[----:B------:R-:W-:Y:S02]  /*02d0*/  USHF.R.S32.HI UR7, URZ, 0x1f, UR20 ;  /* 0x0000001fff077899 */ /* 0x000fe40008011414 */
[----:B------:R-:W-:Y:S02]  /*02e0*/  UIMAD UR10, UR8, UR20, URZ ;  /* 0x00000014080a72a4 */ /* 0x000fe4000f8e02ff */
[----:B------:R-:W-:Y:S02]  /*02f0*/  UIMAD.WIDE.U32 UR8, UR6, UR20, URZ ;  /* 0x00000014060872a5 */ /* 0x000fe4000f8e00ff */
[----:B------:R-:W-:-:S04]  /*0300*/  UIMAD UR6, UR7, UR6, UR10 ;  /* 0x00000006070672a4 */ /* 0x000fc8000f8e020a */
[----:B------:R-:W-:Y:S02]  /*0310*/  UIADD3 UR6, UPT, UPT, UR9, UR6, URZ ;  /* 0x0000000609067290 */ /* 0x000fe4000fffe0ff */
[----:B------:R-:W-:Y:S02]  /*0320*/  USHF.R.S32.HI UR9, URZ, 0x1f, UR21 ;  /* 0x0000001fff097899 */ /* 0x000fe40008011415 */
[----:B------:R-:W-:Y:S02]  /*0330*/  UIMAD UR10, UR6, UR21, URZ ;  /* 0x00000015060a72a4 */ /* 0x000fe4000f8e02ff */
[----:B------:R-:W-:Y:S02]  /*0340*/  UIMAD.WIDE.U32 UR6, UR8, UR21, URZ ;  /* 0x00000015080672a5 */ /* 0x000fe4000f8e00ff */
[----:B------:R-:W-:-:S04]  /*0350*/  UIMAD UR9, UR9, UR8, UR10 ;  /* 0x00000008090972a4 */ /* 0x000fc8000f8e020a */
[----:B------:R-:W-:-:S03]  /*0360*/  UIADD3 UR10, UPT, UPT, UR7, UR9, URZ ;  /* 0x00000009070a7290 */ /* 0x000fc6000fffe0ff */
[----:B------:R-:W-:Y:S01]  /*0370*/  UMOV UR9, UR6 ;  /* 0x0000000600097c82 */ /* 0x000fe20008000000 */
[----:B------:R-:W-:Y:S08]  /*0380*/  BRA `(.L_x_168) ;  /* 0x0000000000107947 */ /* 0x000ff00003800000 */
.L_x_167:
[----:B------:R-:W-:Y:S02]  /*0390*/  UIMAD.WIDE.U32 UR6, UR4, UR10, URZ ;  /* 0x0000000a040672a5 */ /* 0x000fe4000f8e00ff */
[----:B------:R-:W-:-:S04]  /*03a0*/  UIMAD UR10, UR5, UR10, URZ ;  /* 0x0000000a050a72a4 */ /* 0x000fc8000f8e02ff */
[----:B------:R-:W-:Y:S01]  /*03b0*/  UIADD3 UR10, UPT, UPT, UR7, UR10, URZ ;  /* 0x0000000a070a7290 */ /* 0x000fe2000fffe0ff */
[----:B------:R-:W-:-:S11]  /*03c0*/  UMOV UR9, UR6 ;  /* 0x0000000600097c82 */ /* 0x000fd60008000000 */
.L_x_168:
[----:B------:R-:W0:Y:S01]  /*03d0*/  LDCU UR18, c[0x0][0x600] ;  /* 0x0000c000ff1277ac */ /* 0x000e220008000800 */
[----:B------:R-:W1:Y:S01]  /*03e0*/  S2R R17, SR_TID.X ;  /* 0x0000000000117919 */ /* 0x000e620000002100 */
[----:B------:R-:W-:Y:S01]  /*03f0*/  HFMA2 R0, -RZ, RZ, 0, 0 ;  /* 0x00000000ff007431 */ /* 0x000fe200000001ff */
[----:B------:R-:W-:Y:S01]  /*0400*/  CS2R R10, SRZ ;  /* 0x00000000000a7805 */ /* 0x000fe2000001ff00 */
[----:B------:R-:W-:Y:S01]  /*0410*/  USHF.L.U32 UR6, UR13, 0x7, URZ ;  /* 0x000000070d067899 */ /* 0x000fe200080006ff */
[----:B------:R-:W-:Y:S02]  /*0420*/  CS2R R8, SRZ ;  /* 0x0000000000087805 */ /* 0x000fe4000001ff00 */
[----:B------:R-:W-:Y:S02]  /*0430*/  CS2R R26, SRZ ;  /* 0x00000000001a7805 */ /* 0x000fe4000001ff00 */
[----:B------:R-:W-:Y:S01]  /*0440*/  CS2R R12, SRZ ;  /* 0x00000000000c7805 */ /* 0x000fe2000001ff00 */
[----:B------:R-:W-:Y:S01]  /*0450*/  USEL UR6, UR6, URZ, UP0 ;  /* 0x000000ff06067287 */ /* 0x000fe20008000000 */
[----:B------:R-:W-:-:S02]  /*0460*/  CS2R R14, SRZ ;  /* 0x00000000000e7805 */ /* 0x000fc4000001ff00 */
[----:B------:R-:W-:Y:S02]  /*0470*/  CS2R R24, SRZ ;  /* 0x0000000000187805 */ /* 0x000fe4000001ff00 */
[----:B------:R-:W-:Y:S01]  /*0480*/  CS2R R30, SRZ ;  /* 0x00000000001e7805 */ /* 0x000fe2000001ff00 */
[----:B------:R-:W-:Y:S01]  /*0490*/  UIADD3 UR8, UP0, UPT, UR12, UR6, URZ ;  /* 0x000000060c087290 */ /* 0x000fe2000ff1e0ff */
[----:B------:R-:W-:Y:S01]  /*04a0*/  IMAD.MOV.U32 R32, RZ, RZ, RZ ;  /* 0x000000ffff207224 */ /* 0x000fe200078e00ff */
[----:B------:R-:W-:Y:S02]  /*04b0*/  CS2R R6, SRZ ;  /* 0x0000000000067805 */ /* 0x000fe4000001ff00 */
[----:B------:R-:W-:Y:S01]  /*04c0*/  CS2R R28, SRZ ;  /* 0x00000000001c7805 */ /* 0x000fe2000001ff00 */
[----:B------:R-:W-:Y:S01]  /*04d0*/  UIADD3.X UR6, UPT, UPT, URZ, URZ, URZ, UP0, !UPT ;  /* 0x000000ffff067290 */ /* 0x000fe200087fe4ff */
[----:B------:R-:W-:Y:S01]  /*04e0*/  CS2R R2, SRZ ;  /* 0x0000000000027805 */ /* 0x000fe2000001ff00 */
[----:B0-----:R-:W-:Y:S01]  /*04f0*/  UISETP.GE.AND UP0, UPT, UR18, 0x1, UPT ;  /* 0x000000011200788c */ /* 0x001fe2000bf06270 */
[----:B------:R-:W-:Y:S01]  /*0500*/  CS2R R4, SRZ ;  /* 0x0000000000047805 */ /* 0x000fe2000001ff00 */
[----:B------:R-:W-:-:S02]  /*0510*/  UIMAD UR13, UR6, UR4, URZ ;  /* 0x00000004060d72a4 */ /* 0x000fc4000f8e02ff */
[----:B------:R-:W-:Y:S02]  /*0520*/  UIMAD.WIDE.U32 UR6, UR8, UR4, URZ ;  /* 0x00000004080672a5 */ /* 0x000fe4000f8e00ff */
[----:B------:R-:W-:-:S03]  /*0530*/  UIMAD UR13, UR5, UR8, UR13 ;  /* 0x00000008050d72a4 */ /* 0x000fc6000f8e020d */
[----:B------:R-:W-:Y:S09]  /*0540*/  BRA.U !UP0, `(.L_x_169) ;  /* 0x00000005086c7547 */ /* 0x000ff2000b800000 */
[----:B------:R-:W0:Y:S01]  /*0550*/  LDCU.64 UR24, c[0x0][0x570] ;  /* 0x0000ae00ff1877ac */ /* 0x000e220008000a00 */
[----:B-1----:R-:W-:Y:S02]  /*0560*/  SHF.R.U32.HI R10, RZ, 0x5, R17 ;  /* 0x00000005ff0a7819 */ /* 0x002fe40000011611 */
[----:B------:R-:W-:Y:S01]  /*0570*/  LOP3.LUT R17, R17, 0x1f, RZ, 0xc0, !PT ;  /* 0x0000001f11117812 */ /* 0x000fe200078ec0ff */
[----:B------:R-:W-:Y:S02]  /*0580*/  UIMAD UR4, UR22, UR21, URZ ;  /* 0x00000015160472a4 */ /* 0x000fe4000f8e02ff */
[----:B------:R-:W-:Y:S02]  /*0590*/  UIMAD UR5, UR20, UR21, URZ ;  /* 0x00000015140572a4 */ /* 0x000fe4000f8e02ff */
[----:B------:R-:W-:Y:S02]  /*05a0*/  UIADD3 UR6, UP0, UP1, UR4, UR9, UR6 ;  /* 0x0000000904067290 */ /* 0x000fe4000f91e006 */
[----:B------:R-:W-:-:S02]  /*05b0*/  UIADD3 UR7, UPT, UPT, UR7, UR13, URZ ;  /* 0x0000000d07077290 */ /* 0x000fc4000fffe0ff */
[----:B------:R-:W-:Y:S01]  /*05c0*/  USHF.R.S32.HI UR4, URZ, 0x1f, UR4 ;  /* 0x0000001fff047899 */ /* 0x000fe20008011404 */
[----:B------:R-:W-:Y:S01]  /*05d0*/  IMAD R10, R10, UR5, R17 ;  /* 0x000000050a0a7c24 */ /* 0x000fe2000f8e0211 */
[----:B------:R-:W1:Y:S02]  /*05e0*/  LDCU.64 UR20, c[0x0][0x5f8] ;  /* 0x0000bf00ff1477ac */ /* 0x000e640008000a00 */
[----:B------:R-:W-:Y:S02]  /*05f0*/  UIADD3.X UR7, UPT, UPT, UR4, UR10, UR7, UP0, UP1 ;  /* 0x0000000a04077290 */ /* 0x000fe400087e2407 */
[----:B------:R-:W-:Y:S01]  /*0600*/  IADD3 R34, P0, PT, R10, UR6, RZ ;  /* 0x000000060a227c10 */ /* 0x000fe2000ff1e0ff */
[----:B------:R-:W-:-:S03]  /*0610*/  UIADD3 UR4, UPT, UPT, -UR18, URZ, URZ ;  /* 0x000000ff12047290 */ /* 0x000fc6000fffe1ff */
[----:B0-----:R-:W-:Y:S02]  /*0620*/  LEA R19, P1, R34, UR24, 0x2 ;  /* 0x0000001822137c11 */ /* 0x001fe4000f8210ff */
[----:B------:R-:W-:Y:S01]  /*0630*/  LEA.HI.X.SX32 R17, R10, UR7, 0x1, P0 ;  /* 0x000000070a117c11 */ /* 0x000fe200080f0eff */
[----:B------:R-:W-:Y:S01]  /*0640*/  IMAD.MOV.U32 R10, RZ, RZ, RZ ;  /* 0x000000ffff0a7224 */ /* 0x000fe200078e00ff */
[----:B------:R-:W-:Y:S01]  /*0650*/  IADD3 R19, P0, PT, R19, 0x100, RZ ;  /* 0x0000010013137810 */ /* 0x000fe20007f1e0ff */
[----:B------:R-:W-:Y:S01]  /*0660*/  USHF.L.U32 UR7, UR5, 0x3, URZ ;  /* 0x0000000305077899 */ /* 0x000fe200080006ff */
[----:B------:R-:W-:Y:S01]  /*0670*/  LEA.HI.X R34, R34, UR25, R17, 0x2, P1 ;  /* 0x0000001922227c11 */ /* 0x000fe200088f1411 */
[----:B-1----:R-:W-:-:S03]  /*0680*/  USHF.L.U64.HI UR6, UR20, 0x2, UR21 ;  /* 0x0000000214067899 */ /* 0x002fc60008010215 */
[----:B------:R-:W-:-:S09]  /*0690*/  IADD3.X R34, PT, PT, RZ, R34, RZ, P0, !PT ;  /* 0x00000022ff227210 */ /* 0x000fd200007fe4ff */
.L_x_170:
[----:B------:R-:W-:Y:S01]  /*06a0*/  MOV R16, R19 ;  /* 0x0000001300107202 */ /* 0x000fe20000000f00 */
[----:B------:R-:W-:Y:S01]  /*06b0*/  IMAD.U32 R21, RZ, RZ, UR7 ;  /* 0x00000007ff157e24 */ /* 0x000fe2000f8e00ff */
[----:B------:R-:W-:Y:S01]  /*06c0*/  MOV R19, UR5 ;  /* 0x0000000500137c02 */ /* 0x000fe20008000f00 */
[----:B------:R-:W-:Y:S02]  /*06d0*/  IMAD.MOV.U32 R17, RZ, RZ, R34 ;  /* 0x000000ffff117224 */ /* 0x000fe400078e0022 */
[----:B------:R-:W-:-:S05]  /*06e0*/  IMAD.WIDE R20, R21, 0x4, R16 ;  /* 0x0000000415147825 */ /* 0x000fca00078e0210 */
[----:B------:R-:W2:Y:S01]  /*06f0*/  LDG.E R23, desc[UR14][R20.64+-0x100] ;  /* 0xffff000e14177981 */ /* 0x000ea2000c1e1900 */
[----:B------:R-:W-:-:S03]  /*0700*/  IMAD.WIDE R18, R19, 0x20, R20 ;  /* 0x0000002013127825 */ /* 0x000fc600078e0214 */
[----:B------:R-:W3:Y:S04]  /*0710*/  LDG.E R36, desc[UR14][R20.64+-0x80] ;  /* 0xffff800e14247981 */ /* 0x000ee8000c1e1900 */
[----:B------:R0:W4:Y:S04]  /*0720*/  LDG.E R37, desc[UR14][R20.64] ;  /* 0x0000000e14257981 */ /* 0x000128000c1e1900 */
[----:B------:R-:W5:Y:S04]  /*0730*/  LDG.E R35, desc[UR14][R18.64+-0x100] ;  /* 0xffff000e12237981 */ /* 0x000f68000c1e1900 */
[----:B------:R-:W5:Y:S01]  /*0740*/  LDG.E R33, desc[UR14][R18.64] ;  /* 0x0000000e12217981 */ /* 0x000f62000c1e1900 */
[----:B0-----:R-:W-:-:S03]  /*0750*/  MOV R21, UR5 ;  /* 0x0000000500157c02 */ /* 0x001fc60008000f00 */
[----:B------:R-:W5:Y:S01]  /*0760*/  LDG.E R34, desc[UR14][R18.64+-0x80] ;  /* 0xffff800e12227981 */ /* 0x000f62000c1e1900 */
[----:B--2---:R-:W-:Y:S01]  /*0770*/  FADD.FTZ R0, R23, R0 ;  /* 0x0000000017007221 */ /* 0x004fe20000010000 */
[----:B------:R-:W-:-:S04]  /*0780*/  IMAD.U32 R23, RZ, RZ, UR5 ;  /* 0x00000005ff177e24 */ /* 0x000fc8000f8e00ff */
[----:B------:R-:W-:-:S05]  /*0790*/  IMAD.WIDE R22, R23, 0x20, R18 ;  /* 0x0000002017167825 */ /* 0x000fca00078e0212 */
[----:B------:R-:W2:Y:S01]  /*07a0*/  LDG.E R19, desc[UR14][R22.64+-0x100] ;  /* 0xffff000e16137981 */ /* 0x000ea2000c1e1900 */
[----:B------:R-:W-:-:S04]  /*07b0*/  IMAD.WIDE R20, R21, 0x20, R22 ;  /* 0x0000002015147825 */ /* 0x000fc800078e0216 */
[----:B---3--:R-:W-:Y:S01]  /*07c0*/  FADD.FTZ R29, R36, R29 ;  /* 0x0000001d241d7221 */ /* 0x008fe20000010000 */
[----:B----4-:R-:W-:Y:S01]  /*07d0*/  FADD.FTZ R15, R37, R15 ;  /* 0x0000000f250f7221 */ /* 0x010fe20000010000 */
[----:B-----5:R-:W-:Y:S01]  /*07e0*/  FADD.FTZ R8, R35, R8 ;  /* 0x0000000823087221 */ /* 0x020fe20000010000 */
[----:B------:R-:W3:Y:S04]  /*07f0*/  LDG.E R36, desc[UR14][R22.64] ;  /* 0x0000000e16247981 */ /* 0x000ee8000c1e1900 */
[----:B------:R0:W4:Y:S04]  /*0800*/  LDG.E R35, desc[UR14][R22.64+-0x80] ;  /* 0xffff800e16237981 */ /* 0x000128000c1e1900 */
[----:B------:R-:W5:Y:S01]  /*0810*/  LDG.E R37, desc[UR14][R20.64+-0x100] ;  /* 0xffff000e14257981 */ /* 0x000f62000c1e1900 */
[----:B------:R-:W-:Y:S01]  /*0820*/  FADD.FTZ R14, R33, R14 ;  /* 0x0000000e210e7221 */ /* 0x000fe20000010000 */
[----:B------:R-:W-:Y:S01]  /*0830*/  IMAD.U32 R33, RZ, RZ, UR5 ;  /* 0x00000005ff217e24 */ /* 0x000fe2000f8e00ff */
[----:B0-----:R-:W-:Y:S01]  /*0840*/  MOV R23, UR5 ;  /* 0x0000000500177c02 */ /* 0x001fe20008000f00 */
[----:B------:R-:W-:-:S02]  /*0850*/  FADD.FTZ R7, R34, R7 ;  /* 0x0000000722077221 */ /* 0x000fc40000010000 */
[----:B------:R-:W5:Y:S01]  /*0860*/  LDG.E R34, desc[UR14][R20.64] ;  /* 0x0000000e14227981 */ /* 0x000f62000c1e1900 */
[----:B--2---:R-:W-:Y:S01]  /*0870*/  FADD.FTZ R28, R19, R28 ;  /* 0x0000001c131c7221 */ /* 0x004fe20000010000 */
[----:B------:R-:W-:Y:S02]  /*0880*/  IMAD.WIDE R18, R33, 0x20, R20 ;  /* 0x0000002021127825 */ /* 0x000fe400078e0214 */
[----:B------:R0:W2:Y:S02]  /*0890*/  LDG.E R33, desc[UR14][R20.64+-0x80] ;  /* 0xffff800e14217981 */ /* 0x0000a4000c1e1900 */
[----:B------:R-:W-:-:S04]  /*08a0*/  IMAD.WIDE R22, R23, 0x20, R18 ;  /* 0x0000002017167825 */ /* 0x000fc800078e0212 */
[----:B---3--:R-:W-:Y:S01]  /*08b0*/  FADD.FTZ R27, R36, R27 ;  /* 0x0000001b241b7221 */ /* 0x008fe20000010000 */
[----:B----4-:R-:W-:Y:S01]  /*08c0*/  FADD.FTZ R32, R35, R32 ;  /* 0x0000002023207221 */ /* 0x010fe20000010000 */
[----:B------:R-:W3:Y:S01]  /*08d0*/  LDG.E R36, desc[UR14][R18.64+-0x80] ;  /* 0xffff800e12247981 */ /* 0x000ee2000c1e1900 */
[----:B-----5:R-:W-:-:S03]  /*08e0*/  FADD.FTZ R6, R37, R6 ;  /* 0x0000000625067221 */ /* 0x020fc60000010000 */
[----:B------:R-:W4:Y:S04]  /*08f0*/  LDG.E R35, desc[UR14][R18.64+-0x100] ;  /* 0xffff000e12237981 */ /* 0x000f28000c1e1900 */
[----:B------:R-:W5:Y:S01]  /*0900*/  LDG.E R37, desc[UR14][R22.64+-0x100] ;  /* 0xffff000e16257981 */ /* 0x000f62000c1e1900 */
[----:B0-----:R-:W-:-:S03]  /*0910*/  IMAD.U32 R21, RZ, RZ, UR5 ;  /* 0x00000005ff157e24 */ /* 0x001fc6000f8e00ff */
[----:B------:R-:W5:Y:S01]  /*0920*/  LDG.E R19, desc[UR14][R18.64] ;  /* 0x0000000e12137981 */ /* 0x000f62000c1e1900 */
[----:B------:R-:W-:-:S04]  /*0930*/  IMAD.WIDE R20, R21, 0x20, R22 ;  /* 0x0000002015147825 */ /* 0x000fc800078e0216 */
[----:B------:R-:W-:Y:S02]  /*0940*/  FADD.FTZ R13, R34, R13 ;  /* 0x0000000d220d7221 */ /* 0x000fe40000010000 */
[----:B------:R-:W5:Y:S04]  /*0950*/  LDG.E R34, desc[UR14][R22.64+-0x80] ;  /* 0xffff800e16227981 */ /* 0x000f68000c1e1900 */
[----:B------:R-:W5:Y:S01]  /*0960*/  LDG.E R18, desc[UR14][R20.64+-0x80] ;  /* 0xffff800e14127981 */ /* 0x000f62000c1e1900 */
[----:B--2---:R-:W-:-:S03]  /*0970*/  FADD.FTZ R12, R33, R12 ;  /* 0x0000000c210c7221 */ /* 0x004fc60000010000 */
[----:B------:R-:W2:Y:S01]  /*0980*/  LDG.E R33, desc[UR14][R22.64] ;  /* 0x0000000e16217981 */ /* 0x000ea2000c1e1900 */
[----:B---3--:R-:W-:-:S03]  /*0990*/  FADD.FTZ R11, R36, R11 ;  /* 0x0000000b240b7221 */ /* 0x008fc60000010000 */
[----:B------:R-:W3:Y:S01]  /*09a0*/  LDG.E R36, desc[UR14][R20.64+-0x100] ;  /* 0xffff000e14247981 */ /* 0x000ee2000c1e1900 */
[----:B----4-:R-:W-:-:S03]  /*09b0*/  FADD.FTZ R5, R35, R5 ;  /* 0x0000000523057221 */ /* 0x010fc60000010000 */
[----:B------:R-:W4:Y:S01]  /*09c0*/  LDG.E R35, desc[UR14][R20.64] ;  /* 0x0000000e14237981 */ /* 0x000f22000c1e1900 */
[----:B-----5:R-:W-:-:S03]  /*09d0*/  FADD.FTZ R4, R37, R4 ;  /* 0x0000000425047221 */ /* 0x020fc60000010000 */
[----:B------:R-:W5:Y:S04]  /*09e0*/  LDG.E R37, desc[UR14][R16.64+-0x100] ;  /* 0xffff000e10257981 */ /* 0x000f68000c1e1900 */
[----:B------:R-:W5:Y:S04]  /*09f0*/  LDG.E R23, desc[UR14][R16.64+-0x80] ;  /* 0xffff800e10177981 */ /* 0x000f68000c1e1900 */
[----:B------:R-:W5:Y:S01]  /*0a00*/  LDG.E R22, desc[UR14][R16.64] ;  /* 0x0000000e10167981 */ /* 0x000f62000c1e1900 */
[----:B------:R-:W-:Y:S01]  /*0a10*/  UIADD3 UR4, UPT, UPT, UR4, 0x1, URZ ;  /* 0x0000000104047890 */ /* 0x000fe2000fffe0ff */
[----:B------:R-:W-:-:S03]  /*0a20*/  FADD.FTZ R26, R19, R26 ;  /* 0x0000001a131a7221 */ /* 0x000fc60000010000 */
[----:B------:R-:W-:Y:S01]  /*0a30*/  UISETP.NE.AND UP0, UPT, UR4, URZ, UPT ;  /* 0x000000ff0400728c */ /* 0x000fe2000bf05270 */
[----:B------:R-:W-:Y:S01]  /*0a40*/  MOV R19, UR20 ;  /* 0x0000001400137c02 */ /* 0x000fe20008000f00 */
[----:B------:R-:W-:-:S03]  /*0a50*/  FADD.FTZ R31, R34, R31 ;  /* 0x0000001f221f7221 */ /* 0x000fc60000010000 */
[----:B------:R-:W-:Y:S01]  /*0a60*/  LEA R19, P0, R19, R16, 0x2 ;  /* 0x0000001013137211 */ /* 0x000fe200078010ff */
[----:B------:R-:W-:-:S03]  /*0a70*/  FADD.FTZ R25, R18, R25 ;  /* 0x0000001912197221 */ /* 0x000fc60000010000 */
[----:B------:R-:W-:Y:S01]  /*0a80*/  IADD3.X R34, PT, PT, R17, UR6, RZ, P0, !PT ;  /* 0x0000000611227c10 */ /* 0x000fe200087fe4ff */
[----:B--2---:R-:W-:Y:S01]  /*0a90*/  FADD.FTZ R9, R33, R9 ;  /* 0x0000000921097221 */ /* 0x004fe20000010000 */
[----:B---3--:R-:W-:Y:S01]  /*0aa0*/  FADD.FTZ R3, R36, R3 ;  /* 0x0000000324037221 */ /* 0x008fe20000010000 */
[----:B----4-:R-:W-:Y:S01]  /*0ab0*/  FADD.FTZ R10, R35, R10 ;  /* 0x0000000a230a7221 */ /* 0x010fe20000010000 */
[----:B-----5:R-:W-:Y:S01]  /*0ac0*/  FADD.FTZ R2, R37, R2 ;  /* 0x0000000225027221 */ /* 0x020fe20000010000 */
[----:B------:R-:W-:Y:S01]  /*0ad0*/  FADD.FTZ R30, R23, R30 ;  /* 0x0000001e171e7221 */ /* 0x000fe20000010000 */
[----:B------:R-:W-:Y:S01]  /*0ae0*/  FADD.FTZ R24, R22, R24 ;  /* 0x0000001816187221 */ /* 0x000fe20000010000 */
[----:B------:R-:W-:Y:S06]  /*0af0*/  BRA.U UP0, `(.L_x_170) ;  /* 0xfffffff900e87547 */ /* 0x000fec000b83ffff */
.L_x_169:
[----:B------:R-:W0:Y:S01]  /*0b00*/  S2R R19, SR_TID.X ;  /* 0x0000000000137919 */ /* 0x000e220000002100 */
[----:B------:R-:W2:Y:S01]  /*0b10*/  LDCU UR6, c[0x0][0x500] ;  /* 0x0000a000ff0677ac */ /* 0x000ea20008000800 */
[----:B------:R-:W3:Y:S01]  /*0b20*/  S2UR UR5, SR_CgaCtaId ;  /* 0x00000000000579c3 */ /* 0x000ee20000008800 */
[----:B------:R-:W-:Y:S01]  /*0b30*/  UMOV UR4, 0x400 ;  /* 0x0000040000047882 */ /* 0x000fe20000000000 */
[----:B------:R-:W-:Y:S01]  /*0b40*/  UIADD3 UR11, UPT, UPT, -UR12, UR11, URZ ;  /* 0x0000000b0c0b7290 */ /* 0x000fe2000fffe1ff */
[----:B--2---:R-:W-:Y:S01]  /*0b50*/  FMUL.FTZ R6, R6, UR6 ;  /* 0x0000000606067c20 */ /* 0x004fe20008410000 */
[----:B------:R-:W-:Y:S01]  /*0b60*/  FMUL.FTZ R5, R5, UR6 ;  /* 0x0000000605057c20 */ /* 0x000fe20008410000 */
[----:B------:R-:W-:Y:S01]  /*0b70*/  FMUL.FTZ R35, R3, UR6 ;  /* 0x0000000603237c20 */ /* 0x000fe20008410000 */
[----:B------:R-:W-:Y:S01]  /*0b80*/  FMUL.FTZ R7, R7, UR6 ;  /* 0x0000000607077c20 */ /* 0x000fe20008410000 */
[----:B------:R-:W-:Y:S01]  /*0b90*/  FMUL.FTZ R32, R32, UR6 ;  /* 0x0000000620207c20 */ /* 0x000fe20008410000 */
[----:B------:R-:W-:Y:S01]  /*0ba0*/  FMUL.FTZ R12, R12, UR6 ;  /* 0x000000060c0c7c20 */ /* 0x000fe20008410000 */
[----:B------:R-:W-:Y:S01]  /*0bb0*/  F2FP.F16.F32.PACK_AB R3, R5, R6 ;  /* 0x000000060503723e */ /* 0x000fe200000000ff */
[----:B------:R-:W-:Y:S01]  /*0bc0*/  FMUL.FTZ R5, R30, UR6 ;  /* 0x000000061e057c20 */ /* 0x000fe20008410000 */
[----:B------:R-:W-:Y:S01]  /*0bd0*/  FMUL.FTZ R6, R29, UR6 ;  /* 0x000000061d067c20 */ /* 0x000fe20008410000 */
[----:B------:R-:W-:Y:S01]  /*0be0*/  FMUL.FTZ R11, R11, UR6 ;  /* 0x000000060b0b7c20 */ /* 0x000fe20008410000 */
[----:B---3--:R-:W-:Y:S01]  /*0bf0*/  ULEA UR4, UR5, UR4, 0x18 ;  /* 0x0000000405047291 */ /* 0x008fe2000f8ec0ff */
[----:B------:R-:W-:Y:S01]  /*0c00*/  FMUL.FTZ R23, R0, UR6 ;  /* 0x0000000600177c20 */ /* 0x000fe20008410000 */
[----:B------:R-:W-:Y:S01]  /*0c10*/  FMUL.FTZ R2, R2, UR6 ;  /* 0x0000000602027c20 */ /* 0x000fe20008410000 */
[C---:B0-----:R-:W-:Y:S01]  /*0c20*/  IMAD.SHL.U32 R18, R19.reuse, 0x10, RZ ;  /* 0x0000001013127824 */ /* 0x041fe200078e00ff */
[--C-:B------:R-:W-:Y:S01]  /*0c30*/  SHF.R.U32.HI R20, RZ, 0x4, R19.reuse ;  /* 0x00000004ff147819 */ /* 0x100fe20000011613 */
[C---:B-1----:R-:W-:Y:S01]  /*0c40*/  IMAD.SHL.U32 R17, R19.reuse, 0x8, RZ ;  /* 0x0000000813117824 */ /* 0x042fe200078e00ff */
[----:B------:R-:W-:Y:S01]  /*0c50*/  SHF.R.U32.HI R16, RZ, 0x2, R19 ;  /* 0x00000002ff107819 */ /* 0x000fe20000011613 */
[----:B------:R-:W-:Y:S01]  /*0c60*/  FMUL.FTZ R0, R8, UR6 ;  /* 0x0000000608007c20 */ /* 0x000fe20008410000 */
[----:B------:R-:W-:Y:S01]  /*0c70*/  LOP3.LUT R22, R20, 0x8, RZ, 0xc0, !PT ;  /* 0x0000000814167812 */ /* 0x000fe200078ec0ff */
[----:B------:R-:W-:Y:S01]  /*0c80*/  FMUL.FTZ R33, R28, UR6 ;  /* 0x000000061c217c20 */ /* 0x000fe20008410000 */
[----:B------:R-:W-:Y:S01]  /*0c90*/  SHF.L.U32 R21, R19, 0x1, RZ ;  /* 0x0000000113157819 */ /* 0x000fe200000006ff */
[----:B------:R-:W-:Y:S01]  /*0ca0*/  FMUL.FTZ R4, R4, UR6 ;  /* 0x0000000604047c20 */ /* 0x000fe20008410000 */
[----:B------:R-:W-:Y:S01]  /*0cb0*/  LOP3.LUT R20, R18, 0x600, RZ, 0xc0, !PT ;  /* 0x0000060012147812 */ /* 0x000fe200078ec0ff */
[----:B------:R-:W-:Y:S01]  /*0cc0*/  FMUL.FTZ R31, R31, UR6 ;  /* 0x000000061f1f7c20 */ /* 0x000fe20008410000 */
[----:B------:R-:W-:Y:S01]  /*0cd0*/  SHF.L.U32 R18, R16, 0x5, RZ ;  /* 0x0000000510127819 */ /* 0x000fe200000006ff */
[----:B------:R-:W-:Y:S01]  /*0ce0*/  FMUL.FTZ R8, R25, UR6 ;  /* 0x0000000619087c20 */ /* 0x000fe20008410000 */
[----:B------:R-:W-:Y:S01]  /*0cf0*/  LOP3.LUT R34, R22, 0xc0, R17, 0xf8, !PT ;  /* 0x000000c016227812 */ /* 0x000fe200078ef811 */
[----:B------:R-:W-:Y:S01]  /*0d00*/  FMUL.FTZ R24, R24, UR6 ;  /* 0x0000000618187c20 */ /* 0x000fe20008410000 */
[----:B------:R-:W-:Y:S01]  /*0d10*/  LOP3.LUT R21, R20, 0x6, R21, 0xf8, !PT ;  /* 0x0000000614157812 */ /* 0x000fe200078ef815 */
[----:B------:R-:W-:Y:S01]  /*0d20*/  FMUL.FTZ R15, R15, UR6 ;  /* 0x000000060f0f7c20 */ /* 0x000fe20008410000 */
[----:B------:R-:W-:Y:S01]  /*0d30*/  LOP3.LUT R20, R17, 0xd8, RZ, 0xc0, !PT ;  /* 0x000000d811147812 */ /* 0x000fe200078ec0ff */
[----:B------:R-:W-:Y:S01]  /*0d40*/  FMUL.FTZ R14, R14, UR6 ;  /* 0x000000060e0e7c20 */ /* 0x000fe20008410000 */
[----:B------:R-:W-:Y:S01]  /*0d50*/  LOP3.LUT R22, R18, 0x20, RZ, 0xc0, !PT ;  /* 0x0000002012167812 */ /* 0x000fe200078ec0ff */
[----:B------:R-:W-:Y:S01]  /*0d60*/  FMUL.FTZ R27, R27, UR6 ;  /* 0x000000061b1b7c20 */ /* 0x000fe20008410000 */
[--C-:B------:R-:W-:Y:S01]  /*0d70*/  LOP3.LUT R18, R34, 0x18, R19.reuse, 0x78, !PT ;  /* 0x0000001822127812 */ /* 0x100fe200078e7813 */
[----:B------:R-:W-:Y:S01]  /*0d80*/  FMUL.FTZ R13, R13, UR6 ;  /* 0x000000060d0d7c20 */ /* 0x000fe20008410000 */
[----:B------:R-:W-:Y:S01]  /*0d90*/  LOP3.LUT R20, R20, 0x18, R19, 0x78, !PT ;  /* 0x0000001814147812 */ /* 0x000fe200078e7813 */
[----:B------:R-:W-:Y:S01]  /*0da0*/  IMAD.SHL.U32 R19, R19, 0x4, RZ ;  /* 0x0000000413137824 */ /* 0x000fe200078e00ff */
[----:B------:R-:W-:Y:S01]  /*0db0*/  LOP3.LUT R18, R18, R21, R22, 0xfe, !PT ;  /* 0x0000001512127212 */ /* 0x000fe200078efe16 */
[----:B------:R-:W-:Y:S01]  /*0dc0*/  FMUL.FTZ R26, R26, UR6 ;  /* 0x000000061a1a7c20 */ /* 0x000fe20008410000 */
[----:B------:R-:W-:Y:S01]  /*0dd0*/  F2FP.F16.F32.PACK_AB R5, R6, R5 ;  /* 0x000000050605723e */ /* 0x000fe200000000ff */
[----:B------:R-:W-:Y:S01]  /*0de0*/  FMUL.FTZ R9, R9, UR6 ;  /* 0x0000000609097c20 */ /* 0x000fe20008410000 */
[----:B------:R-:W-:Y:S01]  /*0df0*/  F2FP.F16.F32.PACK_AB R6, R32, R7 ;  /* 0x000000072006723e */ /* 0x000fe200000000ff */
[----:B------:R-:W-:Y:S01]  /*0e00*/  FMUL.FTZ R10, R10, UR6 ;  /* 0x000000060a0a7c20 */ /* 0x000fe20008410000 */
[----:B------:R-:W-:-:S02]  /*0e10*/  F2FP.F16.F32.PACK_AB R7, R11, R12 ;  /* 0x0000000c0b07723e */ /* 0x000fc400000000ff */
[----:B------:R-:W-:Y:S02]  /*0e20*/  LOP3.LUT R12, R19, 0x40, RZ, 0xc0, !PT ;  /* 0x00000040130c7812 */ /* 0x000fe400078ec0ff */
[----:B------:R-:W-:Y:S02]  /*0e30*/  LEA R11, R18, UR4, 0x1 ;  /* 0x00000004120b7c11 */ /* 0x000fe4000f8e08ff */
[----:B------:R-:W-:Y:S02]  /*0e40*/  F2FP.F16.F32.PACK_AB R2, R23, R2 ;  /* 0x000000021702723e */ /* 0x000fe400000000ff */
[----:B------:R-:W-:Y:S02]  /*0e50*/  F2FP.F16.F32.PACK_AB R0, R33, R0 ;  /* 0x000000002100723e */ /* 0x000fe400000000ff */
[----:B------:R-:W-:Y:S01]  /*0e60*/  F2FP.F16.F32.PACK_AB R4, R35, R4 ;  /* 0x000000042304723e */ /* 0x000fe200000000ff */
[----:B------:R0:W-:Y:S01]  /*0e70*/  STS [R11], R2 ;  /* 0x000000020b007388 */ /* 0x0001e20000000800 */
[----:B------:R-:W-:-:S02]  /*0e80*/  IADD3 R12, PT, PT, R11, -R12, RZ ;  /* 0x8000000c0b0c7210 */ /* 0x000fc40007ffe0ff */
        /* <DEDUP_REMOVED lines=8> */
[----:B------:R-:W-:-:S02]  /*0f10*/  ISETP.GE.AND P0, PT, R16, UR11, PT ;  /* 0x0000000b10007c0c */ /* 0x000fc4000bf06270 */
[----:B------:R-:W-:Y:S01]  /*0f20*/  LOP3.LUT R21, R22, 0x1f00, R17, 0xf8, !PT ;  /* 0x00001f0016157812 */ /* 0x000fe200078ef811 */
[----:B------:R0:W-:Y:S03]  /*0f30*/  STS [R11+0x1000], R5 ;  /* 0x001000050b007388 */ /* 0x0001e60000000800 */
[----:B------:R-:W-:Y:S01]  /*0f40*/  LOP3.LUT R20, R21, R20, RZ, 0xfc, !PT ;  /* 0x0000001415147212 */ /* 0x000fe200078efcff */
[----:B------:R0:W-:Y:S03]  /*0f50*/  STS [R11+0x1200], R6 ;  /* 0x001200060b007388 */ /* 0x0001e60000000800 */
[----:B------:R-:W-:Y:S01]  /*0f60*/  LEA R20, R20, UR4, 0x1 ;  /* 0x0000000414147c11 */ /* 0x000fe2000f8e08ff */
[----:B------:R0:W-:Y:S04]  /*0f70*/  STS [R12+0x1020], R7 ;  /* 0x001020070c007388 */ /* 0x0001e80000000800 */
[----:B------:R0:W-:Y:S04]  /*0f80*/  STS [R12+0x1220], R8 ;  /* 0x001220080c007388 */ /* 0x0001e80000000800 */
[----:B------:R0:W-:Y:S04]  /*0f90*/  STS [R11+0x2000], R15 ;  /* 0x0020000f0b007388 */ /* 0x0001e80000000800 */
[----:B------:R0:W-:Y:S04]  /*0fa0*/  STS [R11+0x2200], R14 ;  /* 0x0022000e0b007388 */ /* 0x0001e80000000800 */
[----:B------:R0:W-:Y:S04]  /*0fb0*/  STS [R12+0x2020], R13 ;  /* 0x0020200d0c007388 */ /* 0x0001e80000000800 */
[----:B------:R0:W-:Y:S01]  /*0fc0*/  STS [R12+0x2220], R9 ;  /* 0x002220090c007388 */ /* 0x0001e20000000800 */
[----:B------:R-:W-:Y:S06]  /*0fd0*/  BAR.SYNC.DEFER_BLOCKING 0x0 ;  /* 0x0000000000007b1d */ /* 0x000fec0000010000 */
[----:B------:R-:W-:Y:S05]  /*0fe0*/  @P0 EXIT ;  /* 0x000000000000094d */ /* 0x000fea0003800000 */
[----:B------:R-:W1:Y:S01]  /*0ff0*/  LDCU UR4, c[0x0][0x440] ;  /* 0x00008800ff0477ac */ /* 0x000e620008000800 */
[----:B------:R-:W2:Y:S01]  /*1000*/  LDC.64 R18, c[0x0][0x5b8] ;  /* 0x00016e00ff127b82 */ /* 0x000ea20000000a00 */
[----:B0-----:R-:W-:Y:S01]  /*1010*/  LOP3.LUT R12, R17, 0x18, RZ, 0xc0, !PT ;  /* 0x00000018110c7812 */ /* 0x001fe200078ec0ff */
[----:B------:R-:W-:Y:S01]  /*1020*/  IMAD.MOV.U32 R13, RZ, RZ, RZ ;  /* 0x000000ffff0d7224 */ /* 0x000fe200078e00ff */
[----:B------:R-:W0:Y:S01]  /*1030*/  LDS.128 R8, [R20+0x1000] ;  /* 0x0010000014087984 */ /* 0x000e220000000c00 */
[----:B------:R-:W3:Y:S04]  /*1040*/  LDCU.64 UR6, c[0x0][0x558] ;  /* 0x0000ab00ff0677ac */ /* 0x000ee80008000a00 */
[----:B------:R-:W4:Y:S01]  /*1050*/  LDC.64 R14, c[0x0][0x5d0] ;  /* 0x00017400ff0e7b82 */ /* 0x000f220000000a00 */
[----:B-1----:R-:W-:Y:S01]  /*1060*/  ISETP.GE.AND P0, PT, R12, UR4, PT ;  /* 0x000000040c007c0c */ /* 0x002fe2000bf06270 */
[----:B--2---:R-:W-:-:S04]  /*1070*/  IMAD.WIDE.U32 R2, R18, UR12, R12 ;  /* 0x0000000c12027c25 */ /* 0x004fc8000f8e000c */
[----:B------:R-:W-:Y:S01]  /*1080*/  IMAD R0, R19, UR12, R3 ;  /* 0x0000000c13007c24 */ /* 0x000fe2000f8e0203 */
[----:B------:R-:W-:-:S07]  /*1090*/  IADD3 R2, P1, PT, R2, UR16, RZ ;  /* 0x0000001002027c10 */ /* 0x000fce000ff3e0ff */
[----:B------:R-:W1:Y:S01]  /*10a0*/  @!P0 LDS.128 R4, [R20] ;  /* 0x0000000014048984 */ /* 0x000e620000000c00 */
[----:B------:R-:W-:Y:S02]  /*10b0*/  IADD3.X R3, PT, PT, R0, UR17, RZ, P1, !PT ;  /* 0x0000001100037c10 */ /* 0x000fe40008ffe4ff */
[C---:B------:R-:W-:Y:S02]  /*10c0*/  LOP3.LUT R0, R12.reuse, 0x20, RZ, 0xfc, !PT ;  /* 0x000000200c007812 */ /* 0x040fe400078efcff */
[----:B------:R-:W-:Y:S01]  /*10d0*/  LOP3.LUT R12, R12, 0x40, RZ, 0xfc, !PT ;  /* 0x000000400c0c7812 */ /* 0x000fe200078efcff */
[----:B----4-:R-:W-:Y:S01]  /*10e0*/  IMAD.WIDE.U32 R2, R14, UR22, R2 ;  /* 0x000000160e027c25 */ /* 0x010fe2000f8e0002 */
[----:B------:R-:W-:-:S03]  /*10f0*/  ISETP.GE.AND P1, PT, R0, UR4, PT ;  /* 0x0000000400007c0c */ /* 0x000fc6000bf26270 */
[----:B------:R-:W-:Y:S02]  /*1100*/  IMAD R3, R15, UR22, R3 ;  /* 0x000000160f037c24 */ /* 0x000fe4000f8e0203 */
[----:B------:R-:W-:-:S04]  /*1110*/  IMAD.WIDE.U32 R2, R16, R18, R2 ;  /* 0x0000001210027225 */ /* 0x000fc800078e0002 */
[----:B------:R-:W-:Y:S01]  /*1120*/  IMAD R3, R16, R19, R3 ;  /* 0x0000001310037224 */ /* 0x000fe200078e0203 */
[----:B---3--:R-:W-:-:S04]  /*1130*/  LEA R14, P2, R2, UR6, 0x1 ;  /* 0x00000006020e7c11 */ /* 0x008fc8000f8408ff */
[----:B------:R-:W-:Y:S02]  /*1140*/  LEA.HI.X R15, R2, UR7, R3, 0x1, P2 ;  /* 0x00000007020f7c11 */ /* 0x000fe400090f0c03 */
[----:B------:R-:W-:-:S03]  /*1150*/  ISETP.GE.AND P2, PT, R12, UR4, PT ;  /* 0x000000040c007c0c */ /* 0x000fc6000bf46270 */
[----:B0-----:R0:W-:Y:S04]  /*1160*/  @!P1 STG.E.128 desc[UR14][R14.64+0x40], R8 ;  /* 0x000040080e009986 */ /* 0x0011e8000c101d0e */
[----:B-1----:R0:W-:Y:S06]  /*1170*/  @!P0 STG.E.128 desc[UR14][R14.64], R4 ;  /* 0x000000040e008986 */ /* 0x0021ec000c101d0e */
[----:B------:R-:W-:Y:S05]  /*1180*/  @P2 EXIT ;  /* 0x000000000000294d */ /* 0x000fea0003800000 */
[----:B0-----:R-:W0:Y:S04]  /*1190*/  LDS.128 R4, [R20+0x2000] ;  /* 0x0020000014047984 */ /* 0x001e280000000c00 */
[----:B0-----:R-:W-:Y:S01]  /*11a0*/  STG.E.128 desc[UR14][R14.64+0x80], R4 ;  /* 0x000080040e007986 */ /* 0x001fe2000c101d0e */
[----:B------:R-:W-:Y:S05]  /*11b0*/  EXIT ;  /* 0x000000000000794d */ /* 0x000fea0003800000 */
.L_x_171:
        /* <DEDUP_REMOVED lines=12> */
.L_x_879:


//--------------------- .text._ZN5flash44flash_bwd_dq_dk_dv_loop_seqk_parallel_kernelI23Flash_bwd_kernel_traitsILi96ELi64ELi128ELi8ELi2ELi4ELi4ELb1ELb0EN7cutlass6half_tE19Flash_kernel_traitsILi96ELi64ELi128ELi8ES3_EELb1ELb1ELb0ELb0ELb0ELb0ELb0EEEvNS_16Flash_bwd_paramsE --------------------------
	.section	.text._ZN5flash44flash_bwd_dq_dk_dv_loop_seqk_parallel_kernelI23Flash_bwd_kernel_traitsILi96ELi64ELi128ELi8ELi2ELi4ELi4ELb1ELb0EN7cutlass6half_tE19Flash_kernel_traitsILi96ELi64ELi128ELi8ES3_EELb1ELb1ELb0ELb0ELb0ELb0ELb0EEEvNS_16Flash_bwd_paramsE,"ax",@progbits
	.align	128
        .global         _ZN5flash44flash_bwd_dq_dk_dv_loop_seqk_parallel_kernelI23Flash_bwd_kernel_traitsILi96ELi64ELi128ELi8ELi2ELi4ELi4ELb1ELb0EN7cutlass6half_tE19Flash_kernel_traitsILi96ELi64ELi128ELi8ES3_EELb1ELb1ELb0ELb0ELb0ELb0ELb0EEEvNS_16Flash_bwd_paramsE
        .type           _ZN5flash44flash_bwd_dq_dk_dv_loop_seqk_parallel_kernelI23Flash_bwd_kernel_traitsILi96ELi64ELi128ELi8ELi2ELi4ELi4ELb1ELb0EN7cutlass6half_tE19Flash_kernel_traitsILi96ELi64ELi128ELi8ES3_EELb1ELb1ELb0ELb0ELb0ELb0ELb0EEEvNS_16Flash_bwd_paramsE,@function
        .size           _ZN5flash44flash_bwd_dq_dk_dv_loop_seqk_parallel_kernelI23Flash_bwd_kernel_traitsILi96ELi64ELi128ELi8ELi2ELi4ELi4ELb1ELb0EN7cutlass6half_tE19Flash_kernel_traitsILi96ELi64ELi128ELi8ES3_EELb1ELb1ELb0ELb0ELb0ELb0ELb0EEEvNS_16Flash_bwd_paramsE,(.L_x_880 - _ZN5flash44flash_bwd_dq_dk_dv_loop_seqk_parallel_kernelI23Flash_bwd_kernel_traitsILi96ELi64ELi128ELi8ELi2ELi4ELi4ELb1ELb0EN7cutlass6half_tE19Flash_kernel_traitsILi96ELi64ELi128ELi8ES3_EELb1ELb1ELb0ELb0ELb0ELb0ELb0EEEvNS_16Flash_bwd_paramsE)
        .other          _ZN5flash44flash_bwd_dq_dk_dv_loop_seqk_parallel_kernelI23Flash_bwd_kernel_traitsILi96ELi64ELi128ELi8ELi2ELi4ELi4ELb1ELb0EN7cutlass6half_tE19Flash_kernel_traitsILi96ELi64ELi128ELi8ES3_EELb1ELb1ELb0ELb0ELb0ELb0ELb0EEEvNS_16Flash_bwd_paramsE,@"STO_CUDA_ENTRY STV_DEFAULT"
_ZN5flash44flash_bwd_dq_dk_dv_loop_seqk_parallel_kernelI23Flash_bwd_kernel_traitsILi96ELi64ELi128ELi8ELi2ELi4ELi4ELb1ELb0EN7cutlass6half_tE19Flash_kernel_traitsILi96ELi64ELi128ELi8ES3_EELb1ELb1ELb0ELb0ELb0ELb0ELb0EEEvNS_16Flash_bwd_paramsE:
.text._ZN5flash44flash_bwd_dq_dk_dv_loop_seqk_parallel_kernelI23Flash_bwd_kernel_traitsILi96ELi64ELi128ELi8ELi2ELi4ELi4ELb1ELb0EN7cutlass6half_tE19Flash_kernel_traitsILi96ELi64ELi128ELi8ES3_EELb1ELb1ELb0ELb0ELb0ELb0ELb0EEEvNS_16Flash_bwd_paramsE:
        /* <DEDUP_REMOVED lines=17> */
[----:B------:R-:W-:Y:S01]  /*0110*/  UMOV UR9, 0x400 ;  /* 0x0000040000097882 */ /* 0x000fe20000000000 */
[----:B------:R-:W4:Y:S01]  /*0120*/  LDCU UR10, c[0x0][0x438] ;  /* 0x00008700ff0a77ac */ /* 0x000f220008000800 */
[----:B------:R-:W4:Y:S05]  /*0130*/  LDCU.64 UR38, c[0x0][0x358] ;  /* 0x00006b00ff2677ac */ /* 0x000f2a0008000a00 */
[----:B------:R-:W-:Y:S01]  /*0140*/  S2UR UR24, SR_CTAID.Y ;  /* 0x00000000001879c3 */ /* 0x000fe20000002600 */
        /* <DEDUP_REMOVED lines=13> */
[----:B------:R-:W4:Y:S01]  /*0220*/  S2UR UR26, SR_CTAID.Z ;  /* 0x00000000001a79c3 */ /* 0x000f220000002700 */
[----:B------:R-:W-:Y:S02]  /*0230*/  UISETP.NE.AND.EX UP6, UPT, UR5, URZ, UPT, UP6 ;  /* 0x000000ff0500728c */ /* 0x000fe4000bfc5360 */
[----:B------:R-:W-:Y:S01]  /*0240*/  UP2UR UR32, UPR, URZ, 0x1 ;  /* 0x00000001ff207883 */ /* 0x000fe20008000000 */
[----:B------:R-:W-:Y:S01]  /*0250*/  UMOV UR5, 0x400 ;  /* 0x0000040000057882 */ /* 0x000fe20000000000 */
[----:B------:R-:W-:Y:S02]  /*0260*/  UP2UR UR31, UPR, URZ, 0x8 ;  /* 0x00000008ff1f7883 */ /* 0x000fe40008000000 */
[----:B-1----:R-:W-:Y:S01]  /*0270*/  ULEA UR4, UR4, UR5, 0x18 ;  /* 0x0000000504047291 */ /* 0x002fe2000f8ec0ff */
[----:B------:R-:W1:Y:S01]  /*0280*/  LDCU.64 UR34, c[0x0][0x460] ;  /* 0x00008c00ff2277ac */ /* 0x000e620008000a00 */
[----:B---3--:R-:W-:Y:S01]  /*0290*/  UISETP.NE.U32.AND UP0, UPT, UR6, URZ, UPT ;  /* 0x000000ff0600728c */ /* 0x008fe2000bf05070 */
        /* <DEDUP_REMOVED lines=8> */
.L_x_230:
        /* <DEDUP_REMOVED lines=19> */
[----:B-----5:R-:W5:Y:S03]  /*0450*/  @!UP0 LDCU.64 UR8, c[0x0][0x488] ;  /* 0x00009100ff0887ac */ /* 0x020f660008000a00 */
        /* <DEDUP_REMOVED lines=32> */
.L_x_172:
        /* <DEDUP_REMOVED lines=16> */
[----:B--2---:R-:W-:Y:S02]  /*0760*/  @UP1 UIMAD.WIDE.U32 UR14, UR12, UR8, URZ ;  /* 0x000000080c0e12a5 */ /* 0x004fe4000f8e00ff */
[----:B------:R-:W-:Y:S02]  /*0770*/  @!UP1 UIMAD UR21, UR30, UR11, UR23 ;  /* 0x0000000b1e1592a4 */ /* 0x000fe4000f8e0217 */
[----:B------:R-:W-:Y:S02]  /*0780*/  @UP1 UIMAD UR21, UR12, UR9, UR15 ;  /* 0x000000090c1512a4 */ /* 0x000fe4000f8e020f */
[----:B------:R-:W-:Y:S01]  /*0790*/  USHF.R.S32.HI UR23, URZ, 0x1f, UR20 ;  /* 0x0000001fff177899 */ /* 0x000fe20008011414 */
[----:B------:R-:W-:Y:S01]  /*07a0*/  @UP1 UMOV UR22, UR14 ;  /* 0x0000000e00161c82 */ /* 0x000fe20008000000 */
[----:B------:R-:W-:Y:S10]  /*07b0*/  BRA.U UP2, `(.L_x_174) ;  /* 0x0000000102307547 */ /* 0x000ff4000b800000 */
        /* <DEDUP_REMOVED lines=12> */
.L_x_174:
[----:B------:R-:W1:Y:S01]  /*0880*/  LDCU.64 UR16, c[0x0][0x3b8] ;  /* 0x00007700ff1077ac */ /* 0x000e620008000a00 */
[----:B------:R-:W-:-:S04]  /*0890*/  UIADD3 UR8, UPT, UPT, UR44, UR46, URZ ;  /* 0x0000002e2c087290 */ /* 0x000fc8000fffe0ff */
[----:B-1----:R-:W-:Y:S02]  /*08a0*/  UIMAD.WIDE.U32 UR54, UR8, UR16, URZ ;  /* 0x00000010083672a5 */ /* 0x002fe4000f8e00ff */
[----:B------:R-:W-:-:S04]  /*08b0*/  UIMAD UR8, UR8, UR17, URZ ;  /* 0x00000011080872a4 */ /* 0x000fc8000f8e02ff */
[----:B------:R-:W-:-:S06]  /*08c0*/  UIADD3 UR8, UPT, UPT, UR55, UR8, URZ ;  /* 0x0000000837087290 */ /* 0x000fcc000fffe0ff */
[----:B------:R-:W-:Y:S02]  /*08d0*/  MOV R18, UR8 ;  /* 0x0000000800127c02 */ /* 0x000fe40008000f00 */
.L_x_175:
        /* <DEDUP_REMOVED lines=43> */
.L_x_176:
[----:B------:R-:W1:Y:S01]  /*0b90*/  LDCU.64 UR14, c[0x0][0x3c0] ;  /* 0x00007800ff0e77ac */ /* 0x000e620008000a00 */
[----:B------:R-:W-:-:S04]  /*0ba0*/  UIADD3 UR8, UPT, UPT, UR44, UR46, URZ ;  /* 0x0000002e2c087290 */ /* 0x000fc8000fffe0ff */
[----:B-1----:R-:W-:Y:S02]  /*0bb0*/  UIMAD.WIDE.U32 UR58, UR8, UR14, URZ ;  /* 0x0000000e083a72a5 */ /* 0x002fe4000f8e00ff */
[----:B------:R-:W-:-:S04]  /*0bc0*/  UIMAD UR8, UR8, UR15, URZ ;  /* 0x0000000f080872a4 */ /* 0x000fc8000f8e02ff */
[----:B------:R-:W-:-:S06]  /*0bd0*/  UIADD3 UR8, UPT, UPT, UR59, UR8, URZ ;  /* 0x000000083b087290 */ /* 0x000fcc000fffe0ff */
[----:B------:R-:W-:-:S07]  /*0be0*/  MOV R16, UR8 ;  /* 0x0000000800107c02 */ /* 0x000fce0008000f00 */
.L_x_177:
        /* <DEDUP_REMOVED lines=27> */
.L_x_178:
[----:B------:R-:W-:Y:S02]  /*0da0*/  UIMAD.WIDE.U32 UR60, UR68, UR12, URZ ;  /* 0x0000000c443c72a5 */ /* 0x000fe4000f8e00ff */
[----:B------:R-:W-:-:S04]  /*0db0*/  UIMAD UR8, UR69, UR12, URZ ;  /* 0x0000000c450872a4 */ /* 0x000fc8000f8e02ff */
[----:B------:R-:W-:Y:S02]  /*0dc0*/  UIADD3 UR8, UPT, UPT, UR61, UR8, URZ ;  /* 0x000000083d087290 */ /* 0x000fe4000fffe0ff */
.L_x_179:
        /* <DEDUP_REMOVED lines=20> */
.L_x_180:
[----:B------:R-:W1:Y:S01]  /*0f10*/  LDCU UR62, c[0x0][0x434] ;  /* 0x00008680ff3e77ac */ /* 0x000e620008000800 */
[----:B------:R-:W-:-:S04]  /*0f20*/  UIMAD UR10, UR30, UR52, UR29 ;  /* 0x000000341e0a72a4 */ /* 0x000fc8000f8e021d */
[----:B-1----:R-:W-:Y:S02]  /*0f30*/  UIMAD UR62, UR10, UR62, URZ ;  /* 0x0000003e0a3e72a4 */ /* 0x002fe4000f8e02ff */
.L_x_181:
        /* <DEDUP_REMOVED lines=11> */
.L_x_182:
[----:B------:R-:W1:Y:S01]  /*0ff0*/  LDCU UR61, c[0x0][0x444] ;  /* 0x00008880ff3d77ac */ /* 0x000e620008000800 */
[----:B------:R-:W-:-:S04]  /*1000*/  UIMAD UR10, UR30, UR52, UR29 ;  /* 0x000000341e0a72a4 */ /* 0x000fc8000f8e021d */
[----:B-1----:R-:W-:-:S12]  /*1010*/  UIMAD UR61, UR10, UR61, URZ ;  /* 0x0000003d0a3d72a4 */ /* 0x002fd8000f8e02ff */
.L_x_183:
        /* <DEDUP_REMOVED lines=31> */
[--C-:B------:R-:W-:Y:S01]  /*1210*/  SHF.R.U32.HI R245, RZ, 0x5, R22.reuse ;  /* 0x00000005fff57819 */ /* 0x100fe20000011616 */
[----:B------:R-:W-:Y:S01]  /*1220*/  USEL UR53, URZ, UR53, !UP0 ;  /* 0x00000035ff357287 */ /* 0x000fe2000c000000 */
[----:B------:R-:W-:Y:S01]  /*1230*/  SHF.R.U32.HI R19, RZ, 0x2, R22 ;  /* 0x00000002ff137819 */ /* 0x000fe20000011616 */
[----:B------:R-:W-:Y:S01]  /*1240*/  IMAD.X R3, RZ, RZ, UR64, P0 ;  /* 0x00000040ff037e24 */ /* 0x000fe200080e06ff */
[----:B------:R-:W-:Y:S01]  /*1250*/  IADD3 R4, P1, PT, R4, UR22, RZ ;  /* 0x0000001604047c10 */ /* 0x000fe2000ff3e0ff */
[----:B------:R-:W2:Y:S01]  /*1260*/  LDCU.64 UR64, c[0x0][0x5e8] ;  /* 0x0000bd00ff4077ac */ /* 0x000ea20008000a00 */
[----:B------:R-:W-:-:S02]  /*1270*/  IADD3 R20, PT, PT, R19, 0x40, RZ ;  /* 0x0000004013147810 */ /* 0x000fc40007ffe0ff */
[----:B------:R-:W-:Y:S01]  /*1280*/  IADD3.X R5, PT, PT, R5, UR21, R0, P1, !PT ;  /* 0x0000001505057c10 */ /* 0x000fe20008ffe400 */
[----:B------:R-:W-:Y:S01]  /*1290*/  IMAD.U32 R0, RZ, RZ, UR19 ;  /* 0x00000013ff007e24 */ /* 0x000fe2000f8e00ff */
[----:B------:R-:W4:Y:S01]  /*12a0*/  LDCU.64 UR18, c[0x0][0x570] ;  /* 0x0000ae00ff1277ac */ /* 0x000f220008000a00 */
[----:B-1----:R-:W-:Y:S01]  /*12b0*/  UIMAD UR23, UR23, UR8, URZ ;  /* 0x00000008171772a4 */ /* 0x002fe2000f8e02ff */
[----:B------:R-:W-:Y:S01]  /*12c0*/  MOV R7, UR8 ;  /* 0x0000000800077c02 */ /* 0x000fe20008000f00 */
[----:B------:R-:W-:Y:S01]  /*12d0*/  IMAD.U32 R10, RZ, RZ, UR11 ;  /* 0x0000000bff0a7e24 */ /* 0x000fe2000f8e00ff */
[----:B------:R-:W1:Y:S03]  /*12e0*/  LDCU.64 UR66, c[0x0][0x420] ;  /* 0x00008400ff4277ac */ /* 0x000e660008000a00 */
[----:B------:R-:W-:Y:S01]  /*12f0*/  IMAD.WIDE.U32 R2, R7, UR20, R2 ;  /* 0x0000001407027c25 */ /* 0x000fe2000f8e0002 */
[----:B------:R-:W-:Y:S01]  /*1300*/  UIMAD UR23, UR20, UR9, UR23 ;  /* 0x00000009141772a4 */ /* 0x000fe2000f8e0217 */
[----:B------:R-:W5:Y:S02]  /*1310*/  LDCU.64 UR20, c[0x0][0x550] ;  /* 0x0000aa00ff1477ac */ /* 0x000f640008000a00 */
[----:B------:R-:W-:Y:S01]  /*1320*/  IMAD.WIDE.U32 R6, R6, UR29, R4 ;  /* 0x0000001d06067c25 */ /* 0x000fe2000f8e0004 */
[----:B------:R-:W-:Y:S01]  /*1330*/  MOV R4, UR10 ;  /* 0x0000000a00047c02 */ /* 0x000fe20008000f00 */
[----:B------:R-:W-:-:S02]  /*1340*/  USHF.L.U32 UR10, UR56, 0x6, URZ ;  /* 0x00000006380a7899 */ /* 0x000fc400080006ff */
[----:B------:R-:W-:Y:S01]  /*1350*/  VIADD R3, R3, UR23 ;  /* 0x0000001703037c36 */ /* 0x000fe20008000000 */
[----:B------:R-:W-:Y:S01]  /*1360*/  UISETP.GT.AND UP0, UPT, UR42, UR53, UPT ;  /* 0x000000352a00728c */ /* 0x000fe2000bf04270 */
[----:B------:R-:W-:Y:S02]  /*1370*/  IMAD R7, R0, UR29, R7 ;  /* 0x0000001d00077c24 */ /* 0x000fe4000f8e0207 */
[----:B------:R-:W-:Y:S01]  /*1380*/  IMAD.WIDE.U32 R4, R4, UR29, R2 ;  /* 0x0000001d04047c25 */ /* 0x000fe2000f8e0002 */
[----:B------:R-:W1:Y:S03]  /*1390*/  LDCU.64 UR22, c[0x0][0x380] ;  /* 0x00007000ff1677ac */ /* 0x000e660008000a00 */
[----:B---3--:R-:W-:-:S04]  /*13a0*/  IMAD.WIDE.U32 R2, R14, UR27, RZ ;  /* 0x0000001b0e027c25 */ /* 0x008fc8000f8e00ff */
[----:B------:R-:W-:Y:S01]  /*13b0*/  IMAD R0, R245, UR56, R248 ;  /* 0x00000038f5007c24 */ /* 0x000fe2000f8e02f8 */
[----:B------:R-:W-:Y:S01]  /*13c0*/  SEL R11, R2, RZ, P3 ;  /* 0x000000ff020b7207 */ /* 0x000fe20001800000 */
[----:B------:R-:W-:Y:S02]  /*13d0*/  IMAD R2, R15, UR27, R3 ;  /* 0x0000001b0f027c24 */ /* 0x000fe4000f8e0203 */
[----:B------:R-:W-:Y:S01]  /*13e0*/  IMAD R3, R10, UR29, R5 ;  /* 0x0000001d0a037c24 */ /* 0x000fe2000f8e0205 */
[----:B------:R-:W-:Y:S01]  /*13f0*/  IADD3 R12, P1, P0, R0, UR60, R11 ;  /* 0x0000003c000c7c10 */ /* 0x000fe2000f83e00b */
[----:B------:R-:W-:Y:S01]  /*1400*/  IMAD.U32 R10, RZ, RZ, UR10 ;  /* 0x0000000aff0a7e24 */ /* 0x000fe2000f8e00ff */
[----:B------:R-:W-:Y:S02]  /*1410*/  SHF.R.S32.HI R5, RZ, 0x1f, R0 ;  /* 0x0000001fff057819 */ /* 0x000fe40000011400 */
[----:B------:R-:W-:Y:S01]  /*1420*/  SEL R0, R2, RZ, P3 ;  /* 0x000000ff02007207 */ /* 0x000fe20001800000 */
[----:B------:R-:W-:-:S03]  /*1430*/  IMAD.MOV.U32 R2, RZ, RZ, R4 ;  /* 0x000000ffff027224 */ /* 0x000fc600078e0004 */
[----:B------:R-:W-:Y:S01]  /*1440*/  IADD3.X R11, PT, PT, R5, UR59, R0, P1, P0 ;  /* 0x0000003b050b7c10 */ /* 0x000fe20008fe0400 */
[C---:B------:R-:W-:Y:S01]  /*1450*/  IMAD.WIDE.U32 R4, R19.reuse, UR12, R6 ;  /* 0x0000000c13047c25 */ /* 0x040fe2000f8e0006 */
[----:B------:R-:W-:Y:S01]  /*1460*/  IADD3 R0, P0, PT, R12, UR10, RZ ;  /* 0x0000000a0c007c10 */ /* 0x000fe2000ff1e0ff */
[----:B--2---:R-:W-:Y:S01]  /*1470*/  UIMAD.WIDE UR10, UR61, 0x4, UR64 ;  /* 0x000000043d0a78a5 */ /* 0x004fe2000f8e0240 */
[----:B------:R-:W-:Y:S01]  /*1480*/  LOP3.LUT R12, R8, 0x40, RZ, 0xfc, !PT ;  /* 0x00000040080c7812 */ /* 0x000fe200078efcff */
[C---:B------:R-:W-:Y:S01]  /*1490*/  IMAD.WIDE.U32 R2, R19.reuse, UR8, R2 ;  /* 0x0000000813027c25 */ /* 0x040fe2000f8e0002 */
[----:B------:R-:W-:Y:S02]  /*14a0*/  LEA.HI.X.SX32 R7, R10, R11, 0x1, P0 ;  /* 0x0000000b0a077211 */ /* 0x000fe400000f0eff */
[----:B----4-:R-:W-:Y:S01]  /*14b0*/  LEA R236, P0, R0, UR18, 0x2 ;  /* 0x0000001200ec7c11 */ /* 0x010fe2000f8010ff */
[C---:B------:R-:W-:Y:S01]  /*14c0*/  IMAD R6, R19.reuse, UR9, R3 ;  /* 0x0000000913067c24 */ /* 0x040fe2000f8e0203 */
[----:B-1----:R-:W-:Y:S01]  /*14d0*/  LEA R242, P2, R4, UR22, 0x1 ;  /* 0x0000001604f27c11 */ /* 0x002fe2000f8408ff */
[C---:B------:R-:W-:Y:S01]  /*14e0*/  IMAD R3, R19.reuse, UR13, R5 ;  /* 0x0000000d13037c24 */ /* 0x040fe2000f8e0205 */
[----:B------:R-:W-:Y:S01]  /*14f0*/  LEA.HI.X R237, R0, UR19, R7, 0x2, P0 ;  /* 0x0000001300ed7c11 */ /* 0x000fe200080f1407 */
[----:B------:R-:W-:Y:S01]  /*1500*/  UIMAD.WIDE UR18, UR62, 0x4, UR66 ;  /* 0x000000043e1278a5 */ /* 0x000fe2000f8e0242 */
[----:B------:R-:W-:-:S02]  /*1510*/  IADD3 R14, P0, PT, R19, 0x40, RZ ;  /* 0x00000040130e7810 */ /* 0x000fc40007f1e0ff */
[----:B-----5:R-:W-:Y:S02]  /*1520*/  LEA R240, P1, R2, UR20, 0x1 ;  /* 0x0000001402f07c11 */ /* 0x020fe4000f8208ff */
        /* <DEDUP_REMOVED lines=18> */
.L_x_185:
[----:B------:R-:W1:Y:S01]  /*1650*/  LDCU.64 UR10, c[0x0][0x5c0] ;  /* 0x0000b800ff0a77ac */ /* 0x000e620008000a00 */
[----:B------:R-:W-:-:S04]  /*1660*/  UIADD3 UR8, UPT, UPT, UR44, UR46, URZ ;  /* 0x0000002e2c087290 */ /* 0x000fc8000fffe0ff */
[----:B-1----:R-:W-:Y:S02]  /*1670*/  UIMAD.WIDE.U32 UR16, UR8, UR10, URZ ;  /* 0x0000000a081072a5 */ /* 0x002fe4000f8e00ff */
[----:B------:R-:W-:-:S04]  /*1680*/  UIMAD UR8, UR8, UR11, URZ ;  /* 0x0000000b080872a4 */ /* 0x000fc8000f8e02ff */
[----:B------:R-:W-:-:S06]  /*1690*/  UIADD3 UR8, UPT, UPT, UR17, UR8, URZ ;  /* 0x0000000811087290 */ /* 0x000fcc000fffe0ff */
[----:B------:R-:W-:Y:S02]  /*16a0*/  MOV R0, UR8 ;  /* 0x0000000800007c02 */ /* 0x000fe40008000f00 */
.L_x_186:
        /* <DEDUP_REMOVED lines=13> */
.L_x_187:
[----:B------:R-:W1:Y:S01]  /*1780*/  LDCU.64 UR8, c[0x0][0x5c8] ;  /* 0x0000b900ff0877ac */ /* 0x000e620008000a00 */
[----:B------:R-:W-:-:S04]  /*1790*/  UIADD3 UR44, UPT, UPT, UR44, UR46, URZ ;  /* 0x0000002e2c2c7290 */ /* 0x000fc8000fffe0ff */
[----:B-1----:R-:W-:Y:S02]  /*17a0*/  UIMAD.WIDE.U32 UR14, UR44, UR8, URZ ;  /* 0x000000082c0e72a5 */ /* 0x002fe4000f8e00ff */
[----:B------:R-:W-:-:S04]  /*17b0*/  UIMAD UR44, UR44, UR9, URZ ;  /* 0x000000092c2c72a4 */ /* 0x000fc8000f8e02ff */
[----:B------:R-:W-:-:S06]  /*17c0*/  UIADD3 UR44, UPT, UPT, UR15, UR44, URZ ;  /* 0x0000002c0f2c7290 */ /* 0x000fcc000fffe0ff */
[----:B------:R-:W-:-:S07]  /*17d0*/  MOV R10, UR44 ;  /* 0x0000002c000a7c02 */ /* 0x000fce0008000f00 */
.L_x_188:
        /* <DEDUP_REMOVED lines=30> */
.L_x_190:
[----:B------:R-:W-:Y:S05]  /*19c0*/  BSYNC.RECONVERGENT B0 ;  /* 0x0000000000007941 */ /* 0x000fea0003800200 */
.L_x_189:
        /* <DEDUP_REMOVED lines=17> */
.L_x_192:
[----:B------:R-:W-:Y:S05]  /*1ae0*/  BSYNC.RECONVERGENT B0 ;  /* 0x0000000000007941 */ /* 0x000fea0003800200 */
.L_x_191:
        /* <DEDUP_REMOVED lines=27> */
.L_x_194:
[----:B------:R-:W-:Y:S05]  /*1ca0*/  BSYNC.RECONVERGENT B0 ;  /* 0x0000000000007941 */ /* 0x000fea0003800200 */
.L_x_193:
        /* <DEDUP_REMOVED lines=18> */
.L_x_184:
        /* <DEDUP_REMOVED lines=50> */
.L_x_198:
[----:B------:R2:W-:Y:S01]  /*20f0*/  STS.128 [R0+0x13000], RZ ;  /* 0x013000ff00007388 */ /* 0x0005e20000000c00 */
[----:B------:R-:W-:Y:S05]  /*2100*/  BRA `(.L_x_199) ;  /* 0x00000000000c7947 */ /* 0x000fea0003800000 */
.L_x_197:
[----:B------:R1:W-:Y:S04]  /*2110*/  STS.128 [R0+0xf000], RZ ;  /* 0x00f000ff00007388 */ /* 0x0003e80000000c00 */
[----:B------:R1:W-:Y:S04]  /*2120*/  STS.128 [R0+0x11000], RZ ;  /* 0x011000ff00007388 */ /* 0x0003e80000000c00 */
[----:B------:R1:W-:Y:S02]  /*2130*/  STS.128 [R0+0x13000], RZ ;  /* 0x013000ff00007388 */ /* 0x0003e40000000c00 */
.L_x_199:
[----:B------:R-:W-:Y:S05]  /*2140*/  BSYNC.RECONVERGENT B0 ;  /* 0x0000000000007941 */ /* 0x000fea0003800200 */
.L_x_196:
        /* <DEDUP_REMOVED lines=34> */
.L_x_202:
[----:B------:R3:W-:Y:S02]  /*2370*/  STS.128 [R0+0x14000], RZ ;  /* 0x014000ff00007388 */ /* 0x0007e40000000c00 */
.L_x_201:
[----:B------:R-:W-:Y:S05]  /*2380*/  BSYNC.RECONVERGENT B0 ;  /* 0x0000000000007941 */ /* 0x000fea0003800200 */
.L_x_200:
        /* <DEDUP_REMOVED lines=25> */
.L_x_205:
[----:B------:R1:W-:Y:S01]  /*2520*/  STS.128 [R0+0x8000], RZ ;  /* 0x008000ff00007388 */ /* 0x0003e20000000c00 */
[----:B------:R-:W-:Y:S05]  /*2530*/  BRA `(.L_x_206) ;  /* 0x00000000000c7947 */ /* 0x000fea0003800000 */
.L_x_204:
[----:B------:R1:W-:Y:S04]  /*2540*/  STS.128 [R0+0x6000], RZ ;  /* 0x006000ff00007388 */ /* 0x0003e80000000c00 */
[----:B------:R1:W-:Y:S04]  /*2550*/  STS.128 [R0+0x7000], RZ ;  /* 0x007000ff00007388 */ /* 0x0003e80000000c00 */
[----:B------:R1:W-:Y:S02]  /*2560*/  STS.128 [R0+0x8000], RZ ;  /* 0x008000ff00007388 */ /* 0x0003e40000000c00 */
.L_x_206:
[----:B------:R-:W-:Y:S05]  /*2570*/  BSYNC.RECONVERGENT B0 ;  /* 0x0000000000007941 */ /* 0x000fea0003800200 */
.L_x_203:
        /* <DEDUP_REMOVED lines=23> */
.L_x_209:
[----:B------:R1:W-:Y:S01]  /*26f0*/  STS.128 [R235+0x2000], RZ ;  /* 0x002000ffeb007388 */ /* 0x0003e20000000c00 */
[----:B------:R-:W-:Y:S05]  /*2700*/  BRA `(.L_x_210) ;  /* 0x00000000000c7947 */ /* 0x000fea0003800000 */
.L_x_208:
[----:B------:R1:W-:Y:S04]  /*2710*/  STS.128 [R235], RZ ;  /* 0x000000ffeb007388 */ /* 0x0003e80000000c00 */
[----:B------:R1:W-:Y:S04]  /*2720*/  STS.128 [R235+0x1000], RZ ;  /* 0x001000ffeb007388 */ /* 0x0003e80000000c00 */
[----:B------:R1:W-:Y:S02]  /*2730*/  STS.128 [R235+0x2000], RZ ;  /* 0x002000ffeb007388 */ /* 0x0003e40000000c00 */
.L_x_210:
[----:B------:R-:W-:Y:S05]  /*2740*/  BSYNC.RECONVERGENT B0 ;  /* 0x0000000000007941 */ /* 0x000fea0003800200 */
.L_x_207:
        /* <DEDUP_REMOVED lines=60> */
.L_x_213:
[----:B------:R3:W-:Y:S01]  /*2b10*/  STS.128 [R0+0xd000], RZ ;  /* 0x00d000ff00007388 */ /* 0x0007e20000000c00 */
[----:B------:R-:W-:Y:S05]  /*2b20*/  BRA `(.L_x_214) ;  /* 0x00000000000c7947 */ /* 0x000fea0003800000 */
.L_x_212:
[----:B------:R1:W-:Y:S04]  /*2b30*/  STS.128 [R0+0x9000], RZ ;  /* 0x009000ff00007388 */ /* 0x0003e80000000c00 */
[----:B------:R1:W-:Y:S04]  /*2b40*/  STS.128 [R0+0xb000], RZ ;  /* 0x00b000ff00007388 */ /* 0x0003e80000000c00 */
[----:B------:R1:W-:Y:S02]  /*2b50*/  STS.128 [R0+0xd000], RZ ;  /* 0x00d000ff00007388 */ /* 0x0003e40000000c00 */
.L_x_214:
[----:B------:R-:W-:Y:S05]  /*2b60*/  BSYNC.RECONVERGENT B0 ;  /* 0x0000000000007941 */ /* 0x000fea0003800200 */
.L_x_211:
        /* <DEDUP_REMOVED lines=33> */
.L_x_217:
[----:B------:R2:W-:Y:S02]  /*2d80*/  STS.128 [R0+0xe000], RZ ;  /* 0x00e000ff00007388 */ /* 0x0005e40000000c00 */
.L_x_216:
[----:B------:R-:W-:Y:S05]  /*2d90*/  BSYNC.RECONVERGENT B0 ;  /* 0x0000000000007941 */ /* 0x000fea0003800200 */
.L_x_215:
[----:B------:R-:W0:Y:S01]  /*2da0*/  LDGDEPBAR ;  /* 0x00000000000079af */ /* 0x000e220000000000 */
[----:B------:R-:W1:Y:S01]  /*2db0*/  LDC.64 R10, c[0x0][0x528] ;  /* 0x00014a00ff0a7b82 */ /* 0x000e620000000a00 */
[----:B------:R-:W1:Y:S02]  /*2dc0*/  S2R R231, SR_TID.X ;  /* 0x0000000000e77919 */ /* 0x000e640000002100 */
[----:B-1234-:R-:W-:Y:S02]  /*2dd0*/  IMAD.U32 R0, RZ, RZ, UR41 ;  /* 0x00000029ff007e24 */ /* 0x01efe4000f8e00ff */
[C---:B------:R-:W-:Y:S02]  /*2de0*/  IMAD.SHL.U32 R12, R22.reuse, 0x20, RZ ;  /* 0x00000020160c7824 */ /* 0x040fe400078e00ff */
[----:B------:R-:W-:Y:S02]  /*2df0*/  IMAD.U32 R3, RZ, RZ, UR45 ;  /* 0x0000002dff037e24 */ /* 0x000fe4000f8e00ff */
[C---:B------:R-:W-:Y:S01]  /*2e00*/  IMAD.SHL.U32 R4, R22.reuse, 0x10, RZ ;  /* 0x0000001016047824 */ /* 0x040fe200078e00ff */
[----:B------:R-:W-:Y:S01]  /*2e10*/  LOP3.LUT R245, R245, 0x1, RZ, 0xc0, !PT ;  /* 0x00000001f5f57812 */ /* 0x000fe200078ec0ff */
[----:B------:R-:W-:-:S02]  /*2e20*/  IMAD.SHL.U32 R7, R22, 0x4, RZ ;  /* 0x0000000416077824 */ /* 0x000fc400078e00ff */
[----:B------:R-:W-:Y:S01]  /*2e30*/  IMAD.U32 R2, RZ, RZ, UR42 ;  /* 0x0000002aff027e24 */ /* 0x000fe2000f8e00ff */
[----:B------:R-:W-:Y:S01]  /*2e40*/  LOP3.LUT P0, RZ, R22, 0x4, RZ, 0xc0, !PT ;  /* 0x0000000416ff7812 */ /* 0x000fe2000780c0ff */
[----:B------:R-:W-:Y:S01]  /*2e50*/  UIMAD UR52, UR30, UR52, UR29 ;  /* 0x000000341e3472a4 */ /* 0x000fe2000f8e021d */
[----:B------:R-:W1:Y:S01]  /*2e60*/  LDC R246, c[0x0][0x44c] ;  /* 0x00011300fff67b82 */ /* 0x000e620000000800 */
[----:B------:R-:W2:Y:S01]  /*2e70*/  LDCU UR15, c[0x0][0x3b0] ;  /* 0x00007600ff0f77ac */ /* 0x000ea20008000800 */
[----:B------:R-:W-:Y:S01]  /*2e80*/  UIADD3 UR55, UPT, UPT, UR55, 0x80, -UR43 ;  /* 0x0000008037377890 */ /* 0x000fe2000fffe82b */
[----:B------:R-:W-:-:S05]  /*2e90*/  DEPBAR.LE SB0, 0x1 ;  /* 0x000080400000791a */ /* 0x000fca0000000000 */
[----:B------:R-:W-:Y:S01]  /*2ea0*/  BAR.SYNC.DEFER_BLOCKING 0x0 ;  /* 0x0000000000007b1d */ /* 0x000fe20000010000 */
[----:B------:R-:W-:-:S05]  /*2eb0*/  USHF.L.U32 UR56, UR56, 0x3, URZ ;  /* 0x0000000338387899 */ /* 0x000fca00080006ff */
[----:B------:R-:W3:Y:S01]  /*2ec0*/  LDCU UR8, c[0x0][0x440] ;  /* 0x00008800ff0877ac */ /* 0x000ee20008000800 */
[----:B------:R-:W4:Y:S01]  /*2ed0*/  LDCU UR9, c[0x0][0x3e0] ;  /* 0x00007c00ff0977ac */ /* 0x000f220008000800 */
[----:B------:R-:W1:Y:S01]  /*2ee0*/  LDCU UR14, c[0x0][0x45c] ;  /* 0x00008b80ff0e77ac */ /* 0x000e620008000800 */
[----:B------:R-:W1:Y:S01]  /*2ef0*/  LDCU.U8 UR13, c[0x0][0x4f8] ;  /* 0x00009f00ff0d77ac */ /* 0x000e620008000000 */
[----:B------:R-:W3:Y:S04]  /*2f00*/  LDG.E.64 R8, desc[UR38][R10.64+0x8] ;  /* 0x000008260a087981 */ /* 0x000ee8000c1e1b00 */
[----:B------:R-:W4:Y:S01]  /*2f10*/  LDG.E.64 R10, desc[UR38][R10.64] ;  /* 0x000000260a0a7981 */ /* 0x000f22000c1e1b00 */
[----:B------:R-:W-:Y:S01]  /*2f20*/  IADD3 R0, PT, PT, R0, UR43, R244 ;  /* 0x0000002b00007c10 */ /* 0x000fe2000fffe0f4 */
[----:B------:R-:W-:Y:S01]  /*2f30*/  IMAD R245, R2, 0x4, R245 ;  /* 0x0000000402f57824 */ /* 0x000fe200078e02f5 */
[----:B------:R-:W-:Y:S01]  /*2f40*/  LOP3.LUT R6, R12, 0x20, RZ, 0xc0, !PT ;  /* 0x000000200c067812 */ /* 0x000fe200078ec0ff */
[C---:B------:R-:W-:Y:S01]  /*2f50*/  IMAD.SHL.U32 R13, R231.reuse, 0x20, RZ ;  /* 0x00000020e70d7824 */ /* 0x040fe200078e00ff */
[----:B------:R-:W-:Y:S01]  /*2f60*/  IADD3 R238, PT, PT, R0, -0x1f, -R3 ;  /* 0xffffffe100ee7810 */ /* 0x000fe20007ffe803 */
[C---:B------:R-:W-:Y:S01]  /*2f70*/  IMAD.SHL.U32 R14, R231.reuse, 0x4, RZ ;  /* 0x00000004e70e7824 */ /* 0x040fe200078e00ff */
[----:B------:R-:W-:Y:S01]  /*2f80*/  LOP3.LUT R0, R6, 0x3c00, R4, 0xf8, !PT ;  /* 0x00003c0006007812 */ /* 0x000fe200078ef804 */
[----:B------:R-:W-:Y:S01]  /*2f90*/  IMAD.SHL.U32 R15, R231, 0x2, RZ ;  /* 0x00000002e70f7824 */ /* 0x000fe200078e00ff */
[----:B------:R-:W-:Y:S01]  /*2fa0*/  SHF.R.U32.HI R3, RZ, 0x4, R22 ;  /* 0x00000004ff037819 */ /* 0x000fe20000011616 */
[----:B------:R-:W-:Y:S01]  /*2fb0*/  USHF.L.U32 UR52, UR52, 0x5, URZ ;  /* 0x0000000534347899 */ /* 0x000fe200080006ff */
[----:B------:R-:W-:Y:S01]  /*2fc0*/  LOP3.LUT R5, R12, 0x120, RZ, 0xc0, !PT ;  /* 0x000001200c057812 */ /* 0x000fe200078ec0ff */
[----:B------:R-:W-:Y:S01]  /*2fd0*/  IMAD.MOV.U32 R229, RZ, RZ, 0x20 ;  /* 0x00000020ffe57424 */ /* 0x000fe200078e00ff */
[----:B------:R-:W-:Y:S01]  /*2fe0*/  LOP3.LUT R7, R7, 0x18, RZ, 0xc0, !PT ;  /* 0x0000001807077812 */ /* 0x000fe200078ec0ff */
[----:B------:R-:W-:Y:S01]  /*2ff0*/  USHF.R.S32.HI UR16, URZ, 0x1f, UR52 ;  /* 0x0000001fff107899 */ /* 0x000fe20008011434 */
[--C-:B------:R-:W-:Y:S01]  /*3000*/  LOP3.LUT R2, R0, 0x100, R4.reuse, 0xf8, !PT ;  /* 0x0000010000027812 */ /* 0x100fe200078ef804 */
[----:B------:R-:W-:Y:S01]  /*3010*/  IMAD.MOV.U32 R228, RZ, RZ, 0x20 ;  /* 0x00000020ffe47424 */ /* 0x000fe200078e00ff */
[----:B------:R-:W-:Y:S01]  /*3020*/  LOP3.LUT R0, R3, 0x8, RZ, 0xc0, !PT ;  /* 0x0000000803007812 */ /* 0x000fe200078ec0ff */
[----:B------:R-:W-:Y:S01]  /*3030*/  IMAD.MOV.U32 R239, RZ, RZ, R235 ;  /* 0x000000ffffef7224 */ /* 0x000fe200078e00eb */
[----:B------:R-:W-:-:S02]  /*3040*/  LOP3.LUT R5, R5, 0x200, R4, 0xf8, !PT ;  /* 0x0000020005057812 */ /* 0x000fc400078ef804 */
[----:B------:R-:W-:Y:S02]  /*3050*/  CS2R R126, SRZ ;  /* 0x00000000007e7805 */ /* 0x000fe4000001ff00 */
[----:B------:R-:W-:Y:S02]  /*3060*/  LOP3.LUT R4, R7, 0xc0, R12, 0xf8, !PT ;  /* 0x000000c007047812 */ /* 0x000fe400078ef80c */
[----:B------:R-:W-:Y:S02]  /*3070*/  CS2R R124, SRZ ;  /* 0x00000000007c7805 */ /* 0x000fe4000001ff00 */
[--C-:B------:R-:W-:Y:S02]  /*3080*/  LOP3.LUT R0, R0, 0x10, R22.reuse, 0xf8, !PT ;  /* 0x0000001000007812 */ /* 0x100fe400078ef816 */
[----:B------:R-:W-:Y:S02]  /*3090*/  CS2R R130, SRZ ;  /* 0x0000000000827805 */ /* 0x000fe4000001ff00 */
[----:B------:R-:W-:-:S02]  /*30a0*/  LOP3.LUT R3, R4, 0x8, R22, 0x78, !PT ;  /* 0x0000000804037812 */ /* 0x000fc400078e7816 */
[----:B------:R-:W-:Y:S02]  /*30b0*/  CS2R R128, SRZ ;  /* 0x0000000000807805 */ /* 0x000fe4000001ff00 */
[----:B------:R-:W-:Y:S02]  /*30c0*/  LOP3.LUT R4, R4, 0x8, R16, 0x78, !PT ;  /* 0x0000000804047812 */ /* 0x000fe400078e7810 */
[----:B------:R-:W-:Y:S02]  /*30d0*/  CS2R R122, SRZ ;  /* 0x00000000007a7805 */ /* 0x000fe4000001ff00 */
[----:B------:R-:W-:Y:S02]  /*30e0*/  LOP3.LUT R0, R0, 0xc0, R12, 0xf8, !PT ;  /* 0x000000c000007812 */ /* 0x000fe400078ef80c */
[----:B------:R-:W-:Y:S02]  /*30f0*/  CS2R R120, SRZ ;  /* 0x0000000000787805 */ /* 0x000fe4000001ff00 */
[----:B------:R-:W-:-:S02]  /*3100*/  LOP3.LUT R6, R13, 0xc0, RZ, 0xc0, !PT ;  /* 0x000000c00d067812 */ /* 0x000fc400078ec0ff */
[----:B------:R-:W-:Y:S02]  /*3110*/  CS2R R118, SRZ ;  /* 0x0000000000767805 */ /* 0x000fe4000001ff00 */
[----:B------:R-:W-:Y:S01]  /*3120*/  LOP3.LUT R4, R5, R4, RZ, 0xfc, !PT ;  /* 0x0000000405047212 */ /* 0x000fe200078efcff */
[----:B------:R-:W-:Y:S01]  /*3130*/  IMAD.SHL.U32 R5, R231, 0x10, RZ ;  /* 0x00000010e7057824 */ /* 0x000fe200078e00ff */
[----:B------:R-:W-:Y:S02]  /*3140*/  LOP3.LUT R3, R2, R3, RZ, 0xfc, !PT ;  /* 0x0000000302037212 */ /* 0x000fe400078efcff */
[----:B------:R-:W-:Y:S02]  /*3150*/  CS2R R116, SRZ ;  /* 0x0000000000747805 */ /* 0x000fe4000001ff00 */
[----:B------:R-:W-:Y:S02]  /*3160*/  LOP3.LUT R0, R0, R7, RZ, 0x3c, !PT ;  /* 0x0000000700007212 */ /* 0x000fe400078e3cff */
[----:B------:R-:W-:-:S02]  /*3170*/  CS2R R110, SRZ ;  /* 0x00000000006e7805 */ /* 0x000fc4000001ff00 */
[----:B------:R-:W-:Y:S02]  /*3180*/  LOP3.LUT R6, R6, 0x18, R14, 0xf8, !PT ;  /* 0x0000001806067812 */ /* 0x000fe400078ef80e */
[----:B------:R-:W-:Y:S02]  /*3190*/  CS2R R108, SRZ ;  /* 0x00000000006c7805 */ /* 0x000fe4000001ff00 */
[----:B------:R-:W-:Y:S02]  /*31a0*/  LOP3.LUT R2, R13, 0x120, RZ, 0xc0, !PT ;  /* 0x000001200d027812 */ /* 0x000fe400078ec0ff */
[----:B------:R-:W-:Y:S02]  /*31b0*/  CS2R R114, SRZ ;  /* 0x0000000000727805 */ /* 0x000fe4000001ff00 */
[----:B------:R-:W-:Y:S02]  /*31c0*/  SHF.R.U32.HI R232, RZ, 0x1, R231 ;  /* 0x00000001ffe87819 */ /* 0x000fe400000116e7 */
[----:B------:R-:W-:-:S02]  /*31d0*/  CS2R R112, SRZ ;  /* 0x0000000000707805 */ /* 0x000fc4000001ff00 */
[----:B------:R-:W-:Y:S02]  /*31e0*/  LOP3.LUT R224, R0, 0x120, R12, 0xf8, !PT ;  /* 0x0000012000e07812 */ /* 0x000fe400078ef80c */
[----:B------:R-:W-:Y:S02]  /*31f0*/  CS2R R106, SRZ ;  /* 0x00000000006a7805 */ /* 0x000fe4000001ff00 */
[----:B------:R-:W-:Y:S02]  /*3200*/  LOP3.LUT R2, R2, 0x200, R5, 0xf8, !PT ;  /* 0x0000020002027812 */ /* 0x000fe400078ef805 */
[----:B------:R-:W-:Y:S02]  /*3210*/  CS2R R104, SRZ ;  /* 0x0000000000687805 */ /* 0x000fe4000001ff00 */
[----:B------:R-:W-:Y:S02]  /*3220*/  LOP3.LUT R0, R6, 0x8, R232, 0x78, !PT ;  /* 0x0000000806007812 */ /* 0x000fe400078e78e8 */
[----:B------:R-:W-:-:S02]  /*3230*/  CS2R R102, SRZ ;  /* 0x0000000000667805 */ /* 0x000fc4000001ff00 */
[----:B------:R-:W-:Y:S02]  /*3240*/  LEA R226, R3, UR5, 0x1 ;  /* 0x0000000503e27c11 */ /* 0x000fe4000f8e08ff */
[----:B------:R-:W-:Y:S02]  /*3250*/  CS2R R100, SRZ ;  /* 0x0000000000647805 */ /* 0x000fe4000001ff00 */
[----:B------:R-:W-:Y:S02]  /*3260*/  LOP3.LUT R230, R2, R0, RZ, 0xfc, !PT ;  /* 0x0000000002e67212 */ /* 0x000fe400078efcff */
[----:B------:R-:W-:Y:S02]  /*3270*/  CS2R R94, SRZ ;  /* 0x00000000005e7805 */ /* 0x000fe4000001ff00 */
[----:B------:R-:W-:Y:S01]  /*3280*/  LOP3.LUT R5, R5, 0x1c0, RZ, 0xc0, !PT ;  /* 0x000001c005057812 */ /* 0x000fe200078ec0ff */
[C---:B------:R-:W-:Y:S01]  /*3290*/  VIADD R2, R226.reuse, 0xf000 ;  /* 0x0000f000e2027836 */ /* 0x040fe20000000000 */
[----:B------:R-:W1:Y:S01]  /*32a0*/  LDSM.16.M88.4 R176, [R226+0xf000] ;  /* 0x00f00000e2b0783b */ /* 0x000e620000000200 */
[----:B------:R-:W-:Y:S01]  /*32b0*/  VIADD R220, R226, 0xf020 ;  /* 0x0000f020e2dc7836 */ /* 0x000fe20000000000 */
[----:B------:R-:W-:Y:S01]  /*32c0*/  LOP3.LUT R13, R13, 0x7400, RZ, 0xc0, !PT ;  /* 0x000074000d0d7812 */ /* 0x000fe200078ec0ff */
[----:B------:R-:W-:Y:S01]  /*32d0*/  @P0 VIADD R220, R2, 0xffffffe0 ;  /* 0xffffffe002dc0836 */ /* 0x000fe20000000000 */
[----:B------:R-:W1:Y:S01]  /*32e0*/  LDSM.16.M88.4 R180, [R226+0xf400] ;  /* 0x00f40000e2b4783b */ /* 0x000e620000000200 */
[----:B------:R-:W-:-:S02]  /*32f0*/  LOP3.LUT R0, R5, 0x38, R15, 0xf8, !PT ;  /* 0x0000003805007812 */ /* 0x000fc400078ef80f */
[----:B------:R-:W-:Y:S02]  /*3300*/  CS2R R92, SRZ ;  /* 0x00000000005c7805 */ /* 0x000fe4000001ff00 */
[----:B------:R-:W-:Y:S01]  /*3310*/  LOP3.LUT R3, R13, 0x6, R15, 0xf8, !PT ;  /* 0x000000060d037812 */ /* 0x000fe200078ef80f */
[----:B------:R-:W1:Y:S01]  /*3320*/  LDSM.16.M88.4 R184, [R220] ;  /* 0x00000000dcb8783b */ /* 0x000e620000000200 */
[----:B------:R-:W-:Y:S02]  /*3330*/  LOP3.LUT R0, R0, 0x20, R232, 0x78, !PT ;  /* 0x0000002000007812 */ /* 0x000fe400078e78e8 */
[----:B------:R-:W-:Y:S02]  /*3340*/  CS2R R98, SRZ ;  /* 0x0000000000627805 */ /* 0x000fe4000001ff00 */
[----:B------:R-:W-:Y:S01]  /*3350*/  SEL R229, R229, 0xffffffe0, !P0 ;  /* 0xffffffe0e5e57807 */ /* 0x000fe20004000000 */
[----:B------:R-:W1:Y:S01]  /*3360*/  LDSM.16.M88.4 R188, [R220+0x400] ;  /* 0x00040000dcbc783b */ /* 0x000e620000000200 */
[----:B------:R-:W-:-:S02]  /*3370*/  LOP3.LUT R0, R3, R0, RZ, 0xfc, !PT ;  /* 0x0000000003007212 */ /* 0x000fc400078efcff */
[----:B------:R-:W-:Y:S02]  /*3380*/  CS2R R96, SRZ ;  /* 0x0000000000607805 */ /* 0x000fe4000001ff00 */
[----:B------:R-:W-:Y:S01]  /*3390*/  LEA R225, R4, UR5, 0x1 ;  /* 0x0000000504e17c11 */ /* 0x000fe2000f8e08ff */
[----:B------:R-:W1:Y:S01]  /*33a0*/  LDSM.16.M88.4 R200, [R220+0x2000] ;  /* 0x00200000dcc8783b */ /* 0x000e620000000200 */
[----:B------:R-:W-:Y:S02]  /*33b0*/  LEA R224, R224, UR5, 0x1 ;  /* 0x00000005e0e07c11 */ /* 0x000fe4000f8e08ff */
[----:B------:R-:W-:Y:S02]  /*33c0*/  CS2R R90, SRZ ;  /* 0x00000000005a7805 */ /* 0x000fe4000001ff00 */
[----:B------:R-:W-:Y:S01]  /*33d0*/  LOP3.LUT P0, RZ, R231, 0x2, RZ, 0xc0, !PT ;  /* 0x00000002e7ff7812 */ /* 0x000fe2000780c0ff */
[----:B------:R-:W1:Y:S01]  /*33e0*/  LDSM.16.M88.4 R204, [R220+0x2400] ;  /* 0x00240000dccc783b */ /* 0x000e620000000200 */
[----:B------:R-:W-:-:S02]  /*33f0*/  CS2R R88, SRZ ;  /* 0x0000000000587805 */ /* 0x000fc4000001ff00 */
[----:B------:R-:W-:Y:S02]  /*3400*/  CS2R R86, SRZ ;  /* 0x0000000000567805 */ /* 0x000fe4000001ff00 */
[----:B------:R-:W-:Y:S01]  /*3410*/  CS2R R84, SRZ ;  /* 0x0000000000547805 */ /* 0x000fe2000001ff00 */
[----:B------:R-:W1:Y:S01]  /*3420*/  LDSM.16.M88.4 R216, [R220+0x4000] ;  /* 0x00400000dcd8783b */ /* 0x000e620000000200 */
[----:B------:R-:W-:Y:S02]  /*3430*/  CS2R R78, SRZ ;  /* 0x00000000004e7805 */ /* 0x000fe4000001ff00 */
[----:B------:R-:W-:Y:S02]  /*3440*/  CS2R R76, SRZ ;  /* 0x00000000004c7805 */ /* 0x000fe4000001ff00 */
[----:B------:R-:W-:Y:S01]  /*3450*/  CS2R R82, SRZ ;  /* 0x0000000000527805 */ /* 0x000fe2000001ff00 */
        /* <DEDUP_REMOVED lines=20> */
[----:B------:R3:W-:Y:S01]  /*35a0*/  STL [R1+0x4], R0 ;  /* 0x0000040001007387 */ /* 0x0007e20000100800 */
[----:B------:R-:W-:Y:S02]  /*35b0*/  CS2R R50, SRZ ;  /* 0x0000000000327805 */ /* 0x000fe4000001ff00 */
[----:B------:R-:W-:Y:S02]  /*35c0*/  CS2R R48, SRZ ;  /* 0x0000000000307805 */ /* 0x000fe4000001ff00 */
[----:B------:R-:W-:Y:S02]  /*35d0*/  CS2R R42, SRZ ;  /* 0x00000000002a7805 */ /* 0x000fe4000001ff00 */
[----:B------:R-:W-:-:S02]  /*35e0*/  CS2R R40, SRZ ;  /* 0x0000000000287805 */ /* 0x000fc4000001ff00 */
[----:B------:R-:W-:Y:S02]  /*35f0*/  CS2R R38, SRZ ;  /* 0x0000000000267805 */ /* 0x000fe4000001ff00 */
[----:B------:R-:W-:Y:S01]  /*3600*/  CS2R R36, SRZ ;  /* 0x0000000000247805 */ /* 0x000fe2000001ff00 */
[----:B------:R-:W-:Y:S01]  /*3610*/  VIADD R245, R245, 0xfffffffc ;  /* 0xfffffffcf5f57836 */ /* 0x000fe20000000000 */
[----:B------:R-:W-:Y:S01]  /*3620*/  SEL R228, R228, 0xffffffe0, !P0 ;  /* 0xffffffe0e4e47807 */ /* 0x000fe20004000000 */
[----:B------:R-:W-:Y:S01]  /*3630*/  VIADD R225, R225, UR12 ;  /* 0x0000000ce1e17c36 */ /* 0x000fe20008000000 */
[----:B--2---:R-:W-:Y:S01]  /*3640*/  USHF.L.U32 UR15, UR15, 0x6, URZ ;  /* 0x000000060f0f7899 */ /* 0x004fe200080006ff */
[----:B------:R-:W-:Y:S02]  /*3650*/  VIADD R224, R224, UR12 ;  /* 0x0000000ce0e07c36 */ /* 0x000fe40008000000 */
[----:B------:R-:W-:Y:S01]  /*3660*/  IMAD.IADD R227, R226, 0x1, R229 ;  /* 0x00000001e2e37824 */ /* 0x000fe200078e02e5 */
[----:B---3--:R-:W-:-:S04]  /*3670*/  IADD3 R248, P2, P1, R8, UR52, R248 ;  /* 0x0000003408f87c10 */ /* 0x008fc8000f95e0f8 */
[----:B------:R-:W-:Y:S01]  /*3680*/  IADD3.X R0, PT, PT, R9, UR16, RZ, P2, P1 ;  /* 0x0000001009007c10 */ /* 0x000fe200097e24ff */
[----:B------:R-:W2:Y:S01]  /*3690*/  LDCU UR16, c[0x0][0x590] ;  /* 0x0000b200ff1077ac */ /* 0x000ea20008000800 */
[C---:B------:R-:W-:Y:S01]  /*36a0*/  LOP3.LUT P1, RZ, R231.reuse, 0x4, RZ, 0xc0, !PT ;  /* 0x00000004e7ff7812 */ /* 0x040fe2000782c0ff */
[----:B------:R-:W-:Y:S01]  /*36b0*/  IMAD.WIDE.U32 R248, R248, -0x2daee0ad, RZ ;  /* 0xd2511f53f8f87825 */ /* 0x000fe200078e00ff */
[----:B------:R-:W-:Y:S01]  /*36c0*/  LOP3.LUT P2, RZ, R231, 0x8, RZ, 0xc0, !PT ;  /* 0x00000008e7ff7812 */ /* 0x000fe2000784c0ff */
[----:B------:R3:W-:Y:S01]  /*36d0*/  STL [R1], R0 ;  /* 0x0000000001007387 */ /* 0x0007e20000100800 */
[----:B--2---:R-:W-:Y:S01]  /*36e0*/  USHF.L.U32 UR16, UR16, 0x6, URZ ;  /* 0x0000000610107899 */ /* 0x004fe200080006ff */
[----:B----4-:R-:W-:Y:S02]  /*36f0*/  R2UR UR58, R11 ;  /* 0x000000000b3a72ca */ /* 0x010fe400000e0000 */
[----:B------:R-:W-:Y:S01]  /*3700*/  R2UR UR59, R10 ;  /* 0x000000000a3b72ca */ /* 0x000fe200000e0000 */
[----:B---3--:R-:W-:-:S10]  /*3710*/  IMAD.MOV.U32 R0, RZ, RZ, 0x10 ;  /* 0x00000010ff007424 */ /* 0x008fd400078e00ff */
[----:B------:R-:W-:Y:S01]  /*3720*/  UIADD3 UR54, UPT, UPT, UR58, -0x4498517b, URZ ;  /* 0xbb67ae853a367890 */ /* 0x000fe2000fffe0ff */
[----:B------:R-:W-:Y:S01]  /*3730*/  SEL R0, R0, 0xfffffff0, !P1 ;  /* 0xfffffff000007807 */ /* 0x000fe20004800000 */
[----:B------:R-:W-:Y:S02]  /*3740*/  UIADD3 UR57, UPT, UPT, UR59, -0x61c88647, URZ ;  /* 0x9e3779b93b397890 */ /* 0x000fe4000fffe0ff */
[----:B------:R-:W-:Y:S02]  /*3750*/  UIADD3 UR52, UPT, UPT, UR59, 0x3c6ef372, URZ ;  /* 0x3c6ef3723b347890 */ /* 0x000fe4000fffe0ff */
[----:B------:R-:W-:Y:S02]  /*3760*/  UIADD3 UR51, UPT, UPT, UR58, 0x76cf5d0a, URZ ;  /* 0x76cf5d0a3a337890 */ /* 0x000fe4000fffe0ff */
[----:B------:R-:W-:Y:S02]  /*3770*/  UIADD3 UR50, UPT, UPT, UR59, -0x255992d5, URZ ;  /* 0xdaa66d2b3b327890 */ /* 0x000fe4000fffe0ff */
[----:B------:R-:W-:-:S02]  /*3780*/  UIADD3 UR45, UPT, UPT, UR58, 0x32370b8f, URZ ;  /* 0x32370b8f3a2d7890 */ /* 0x000fc4000fffe0ff */
[----:B------:R-:W-:Y:S02]  /*3790*/  UIADD3 UR30, UPT, UPT, UR59, 0x78dde6e4, URZ ;  /* 0x78dde6e43b1e7890 */ /* 0x000fe4000fffe0ff */
[----:B------:R-:W-:Y:S02]  /*37a0*/  UIADD3 UR23, UPT, UPT, UR58, -0x126145ec, URZ ;  /* 0xed9eba143a177890 */ /* 0x000fe4000fffe0ff */
[----:B------:R-:W-:Y:S02]  /*37b0*/  UIADD3 UR22, UPT, UPT, UR59, 0x1715609d, URZ ;  /* 0x1715609d3b167890 */ /* 0x000fe4000fffe0ff */
[----:B------:R-:W-:Y:S02]  /*37c0*/  UIADD3 UR21, UPT, UPT, UR58, -0x56f99767, URZ ;  /* 0xa90668993a157890 */ /* 0x000fe4000fffe0ff */
[----:B------:R-:W-:Y:S02]  /*37d0*/  UIADD3 UR20, UPT, UPT, UR59, -0x4ab325aa, URZ ;  /* 0xb54cda563b147890 */ /* 0x000fe4000fffe0ff */
[----:B-1----:R-:W-:-:S12]  /*37e0*/  UIADD3 UR17, UPT, UPT, UR58, 0x646e171e, URZ ;  /* 0x646e171e3a117890 */ /* 0x002fd8000fffe0ff */
.L_x_220:
[----:B------:R-:W0:Y:S01]  /*37f0*/  LDGDEPBAR ;  /* 0x00000000000079af */ /* 0x000e220000000000 */
[----:B------:R-:W-:Y:S01]  /*3800*/  IMAD.IADD R0, R225, 0x1, R229 ;  /* 0x00000001e1007824 */ /* 0x000fe200078e02e5 */
[----:B------:R-:W-:Y:S01]  /*3810*/  USHF.L.U32 UR12, UR47, 0x7, URZ ;  /* 0x000000072f0c7899 */ /* 0x000fe200080006ff */
[----:B------:R-:W-:Y:S05]  /*3820*/  SHF.R.U32.HI R234, RZ, 0x6, R231 ;  /* 0x00000006ffea7819 */ /* 0x000fea00000116e7 */
[----:B------:R-:W2:Y:S01]  /*3830*/  LDL R3, [R1+0x4] ;  /* 0x0000040001037983 */ /* 0x000ea20000100800 */
[----:B------:R-:W-:Y:S01]  /*3840*/  UIADD3 UR41, UPT, UPT, UR41, -0x40, URZ ;  /* 0xffffffc029297890 */ /* 0x000fe2000fffe0ff */
[----:B------:R-:W-:Y:S01]  /*3850*/  IMAD.U32 R2, RZ, RZ, UR47 ;  /* 0x0000002fff027e24 */ /* 0x000fe2000f8e00ff */
[----:B------:R-:W-:Y:S01]  /*3860*/  UIADD3 UR12, UPT, UPT, UR12, 0x80, URZ ;  /* 0x000000800c0c7890 */ /* 0x000fe2000fffe0ff */
[----:B------:R-:W3:Y:S01]  /*3870*/  LDL R233, [R1] ;  /* 0x0000000001e97983 */ /* 0x000ee20000100800 */
[----:B------:R-:W-:Y:S01]  /*3880*/  UISETP.GE.AND UP0, UPT, UR41, UR55, UPT ;  /* 0x000000372900728c */ /* 0x000fe2000bf06270 */
[----:B------:R-:W-:Y:S01]  /*3890*/  IMAD R2, R2, 0x4, R234 ;  /* 0x0000000402027824 */ /* 0x000fe200078e02ea */
[----:B------:R-:W-:Y:S02]  /*38a0*/  UIADD3 UR42, UPT, UPT, UR42, -0x1, URZ ;  /* 0xffffffff2a2a7890 */ /* 0x000fe4000fffe0ff */
[----:B------:R-:W-:Y:S02]  /*38b0*/  UISETP.LT.AND UP0, UPT, UR12, UR43, UP0 ;  /* 0x0000002b0c00728c */ /* 0x000fe40008701270 */
[----:B------:R-:W-:Y:S04]  /*38c0*/  LOP3.LUT R2, R2, UR58, R249, 0x96, !PT ;  /* 0x0000003a02027c12 */ /* 0x000fe8000f8e96f9 */
[----:B------:R-:W-:Y:S01]  /*38d0*/  PLOP3.LUT P0, PT, PT, PT, UP0, 0x80, 0x8 ;  /* 0x000000000008781c */ /* 0x000fe20003f0f008 */
[----:B------:R-:W-:Y:S01]  /*38e0*/  UISETP.GT.AND UP0, UPT, UR42, UR53, UPT ;  /* 0x000000352a00728c */ /* 0x000fe2000bf04270 */
[----:B------:R-:W-:Y:S04]  /*38f0*/  DEPBAR.LE SB0, 0x0 ;  /* 0x000080000000791a */ /* 0x000fe80000000000 */
[----:B------:R-:W-:Y:S06]  /*3900*/  BAR.SYNC.DEFER_BLOCKING 0x0 ;  /* 0x0000000000007b1d */ /* 0x000fec0000010000 */
[----:B------:R-:W-:Y:S08]  /*3910*/  LDSM.16.M88.4 R32, [R225] ;  /* 0x00000000e120783b */ /* 0x000ff00000000200 */
[----:B------:R-:W1:Y:S08]  /*3920*/  LDSM.16.M88.4 R16, [R226+0x9000] ;  /* 0x00900000e210783b */ /* 0x000e700000000200 */
[----:B------:R-:W4:Y:S08]  /*3930*/  LDSM.16.M88.4 R28, [R225+0x800] ;  /* 0x00080000e11c783b */ /* 0x000f300000000200 */
[----:B------:R-:W4:Y:S08]  /*3940*/  LDSM.16.M88.4 R132, [R226+0x9400] ;  /* 0x00940000e284783b */ /* 0x000f300000000200 */
[----:B------:R-:W-:Y:S08]  /*3950*/  LDSM.16.M88.4 R136, [R0] ;  /* 0x000000000088783b */ /* 0x000ff00000000200 */
[----:B------:R-:W4:Y:S01]  /*3960*/  LDSM.16.M88.4 R140, [R227+0x9000] ;  /* 0x00900000e38c783b */ /* 0x000f220000000200 */
[-C--:B-1----:R-:W-:Y:S07]  /*3970*/  HMMA.16816.F32 R4, R32, R16.reuse, RZ ;  /* 0x000000102004723c */ /* 0x082fee00000018ff */
[----:B------:R-:W1:Y:S01]  /*3980*/  LDSM.16.M88.4 R144, [R0+0x800] ;  /* 0x000800000090783b */ /* 0x000e620000000200 */
[C---:B----4-:R-:W-:Y:S07]  /*3990*/  HMMA.16816.F32 R8, R28.reuse, R16, RZ ;  /* 0x000000101c08723c */ /* 0x050fee00000018ff */
[----:B------:R-:W4:Y:S01]  /*39a0*/  LDSM.16.M88.4 R148, [R227+0x9400] ;  /* 0x00940000e394783b */ /* 0x000f220000000200 */
[-C--:B------:R-:W-:Y:S07]  /*39b0*/  HMMA.16816.F32 R12, R28, R18.reuse, RZ ;  /* 0x000000121c0c723c */ /* 0x080fee00000018ff */
[----:B------:R-:W-:Y:S01]  /*39c0*/  LDSM.16.M88.4 R152, [R225+0x1000] ;  /* 0x00100000e198783b */ /* 0x000fe20000000200 */
[C---:B------:R-:W-:Y:S07]  /*39d0*/  HMMA.16816.F32 R16, R32.reuse, R18, RZ ;  /* 0x000000122010723c */ /* 0x040fee00000018ff */
[----:B------:R-:W4:Y:S01]  /*39e0*/  LDSM.16.M88.4 R156, [R226+0xb000] ;  /* 0x00b00000e29c783b */ /* 0x000f220000000200 */
[-C--:B------:R-:W-:Y:S07]  /*39f0*/  HMMA.16816.F32 R20, R32, R132.reuse, RZ ;  /* 0x000000842014723c */ /* 0x080fee00000018ff */
[----:B------:R-:W4:Y:S01]  /*3a00*/  LDSM.16.M88.4 R160, [R225+0x1800] ;  /* 0x00180000e1a0783b */ /* 0x000f220000000200 */
[C---:B------:R-:W-:Y:S07]  /*3a10*/  HMMA.16816.F32 R24, R28.reuse, R132, RZ ;  /* 0x000000841c18723c */ /* 0x040fee00000018ff */
[----:B------:R-:W4:Y:S01]  /*3a20*/  LDSM.16.M88.4 R164, [R226+0xb400] ;  /* 0x00b40000e2a4783b */ /* 0x000f220000000200 */
[-C--:B------:R-:W-:Y:S07]  /*3a30*/  HMMA.16816.F32 R28, R28, R134.reuse, RZ ;  /* 0x000000861c1c723c */ /* 0x080fee00000018ff */
[----:B------:R-:W-:Y:S01]  /*3a40*/  LDSM.16.M88.4 R168, [R0+0x1800] ;  /* 0x0018000000a8783b */ /* 0x000fe20000000200 */
[----:B------:R-:W-:Y:S07]  /*3a50*/  HMMA.16816.F32 R32, R32, R134, RZ ;  /* 0x000000862020723c */ /* 0x000fee00000018ff */
[----:B------:R-:W-:Y:S01]  /*3a60*/  LDSM.16.M88.4 R132, [R0+0x1000] ;  /* 0x001000000084783b */ /* 0x000fe20000000200 */
[-C--:B------:R-:W-:Y:S07]  /*3a70*/  HMMA.16816.F32 R4, R136, R140.reuse, R4 ;  /* 0x0000008c8804723c */ /* 0x080fee0000001804 */
[----:B------:R-:W-:Y:S01]  /*3a80*/  LDSM.16.M88.4 R172, [R227+0xb400] ;  /* 0x00b40000e3ac783b */ /* 0x000fe20000000200 */
[C---:B-1----:R-:W-:Y:S08]  /*3a90*/  HMMA.16816.F32 R8, R144.reuse, R140, R8 ;  /* 0x0000008c9008723c */ /* 0x042ff00000001808 */
        /* <DEDUP_REMOVED lines=8> */
[----:B------:R-:W4:Y:S07]  /*3b20*/  LDSM.16.M88.4 R136, [R225+0x2000] ;  /* 0x00200000e188783b */ /* 0x000f2e0000000200 */
[-C--:B------:R-:W-:Y:S01]  /*3b30*/  HMMA.16816.F32 R4, R152, R156.reuse, R4 ;  /* 0x0000009c9804723c */ /* 0x080fe20000001804 */
[----:B------:R-:W4:Y:S07]  /*3b40*/  LDSM.16.M88.4 R148, [R225+0x2800] ;  /* 0x00280000e194783b */ /* 0x000f2e0000000200 */
[C---:B------:R-:W-:Y:S08]  /*3b50*/  HMMA.16816.F32 R8, R160.reuse, R156, R8 ;  /* 0x0000009ca008723c */ /* 0x040ff00000001808 */
[-C--:B------:R-:W-:Y:S08]  /*3b60*/  HMMA.16816.F32 R12, R160, R158.reuse, R12 ;  /* 0x0000009ea00c723c */ /* 0x080ff0000000180c */
[C---:B------:R-:W-:Y:S01]  /*3b70*/  HMMA.16816.F32 R16, R152.reuse, R158, R16 ;  /* 0x0000009e9810723c */ /* 0x040fe20000001810 */
[----:B------:R-:W2:Y:S07]  /*3b80*/  LDSM.16.M88.4 R156, [R226+0xd400] ;  /* 0x00d40000e29c783b */ /* 0x000eae0000000200 */
[-C--:B------:R-:W-:Y:S08]  /*3b90*/  HMMA.16816.F32 R20, R152, R164.reuse, R20 ;  /* 0x000000a49814723c */ /* 0x080ff00000001814 */
[C---:B------:R-:W-:Y:S08]  /*3ba0*/  HMMA.16816.F32 R24, R160.reuse, R164, R24 ;  /* 0x000000a4a018723c */ /* 0x040ff00000001818 */
[-C--:B------:R-:W-:Y:S08]  /*3bb0*/  HMMA.16816.F32 R28, R160, R166.reuse, R28 ;  /* 0x000000a6a01c723c */ /* 0x080ff0000000181c */
[----:B------:R-:W-:Y:S04]  /*3bc0*/  HMMA.16816.F32 R32, R152, R166, R32 ;  /* 0x000000a69820723c */ /* 0x000fe80000001820 */
[C---:B------:R-:W-:Y:S04]  /*3bd0*/  IMAD.WIDE.U32 R154, R245.reuse, -0x326172a9, RZ ;  /* 0xcd9e8d57f59a7825 */ /* 0x040fe800078e00ff */
[-C--:B-1----:R-:W-:Y:S05]  /*3be0*/  HMMA.16816.F32 R4, R132, R140.reuse, R4 ;  /* 0x0000008c8404723c */ /* 0x082fea0000001804 */
[----:B------:R-:W-:Y:S03]  /*3bf0*/  VIADD R152, R245, 0x2 ;  /* 0x00000002f5987836 */ /* 0x000fe60000000000 */
[C---:B------:R-:W-:Y:S04]  /*3c00*/  HMMA.16816.F32 R8, R168.reuse, R140, R8 ;  /* 0x0000008ca808723c */ /* 0x040fe80000001808 */
[----:B------:R-:W-:Y:S04]  /*3c10*/  IMAD.WIDE.U32 R152, R152, -0x326172a9, RZ ;  /* 0xcd9e8d5798987825 */ /* 0x000fe800078e00ff */
[-C--:B------:R-:W-:Y:S08]  /*3c20*/  HMMA.16816.F32 R12, R168, R142.reuse, R12 ;  /* 0x0000008ea80c723c */ /* 0x080ff0000000180c */
[C---:B------:R-:W-:Y:S01]  /*3c30*/  HMMA.16816.F32 R16, R132.reuse, R142, R16 ;  /* 0x0000008e8410723c */ /* 0x040fe20000001810 */
[----:B------:R-:W-:Y:S07]  /*3c40*/  LDSM.16.M88.4 R140, [R227+0xd000] ;  /* 0x00d00000e38c783b */ /* 0x000fee0000000200 */
[-C--:B------:R-:W-:Y:S08]  /*3c50*/  HMMA.16816.F32 R20, R132, R172.reuse, R20 ;  /* 0x000000ac8414723c */ /* 0x080ff00000001814 */
[C---:B------:R-:W-:Y:S08]  /*3c60*/  HMMA.16816.F32 R24, R168.reuse, R172, R24 ;  /* 0x000000aca818723c */ /* 0x040ff00000001818 */
[-C--:B------:R-:W-:Y:S01]  /*3c70*/  HMMA.16816.F32 R28, R168, R174.reuse, R28 ;  /* 0x000000aea81c723c */ /* 0x080fe2000000181c */
[----:B------:R-:W-:Y:S07]  /*3c80*/  IMAD.MOV.U32 R168, RZ, RZ, 0x20 ;  /* 0x00000020ffa87424 */ /* 0x000fee00078e00ff */
[----:B------:R-:W-:Y:S01]  /*3c90*/  HMMA.16816.F32 R32, R132, R174, R32 ;  /* 0x000000ae8420723c */ /* 0x000fe20000001820 */
[----:B------:R-:W1:Y:S07]  /*3ca0*/  LDSM.16.M88.4 R132, [R0+0x2000] ;  /* 0x002000000084783b */ /* 0x000e6e0000000200 */
[-C--:B----4-:R-:W-:Y:S08]  /*3cb0*/  HMMA.16816.F32 R4, R136, R144.reuse, R4 ;  /* 0x000000908804723c */ /* 0x090ff00000001804 */
[C---:B------:R-:W-:Y:S08]  /*3cc0*/  HMMA.16816.F32 R8, R148.reuse, R144, R8 ;  /* 0x000000909408723c */ /* 0x040ff00000001808 */
[-C--:B------:R-:W-:Y:S08]  /*3cd0*/  HMMA.16816.F32 R12, R148, R146.reuse, R12 ;  /* 0x00000092940c723c */ /* 0x080ff0000000180c */
[C---:B------:R-:W-:Y:S01]  /*3ce0*/  HMMA.16816.F32 R16, R136.reuse, R146, R16 ;  /* 0x000000928810723c */ /* 0x040fe20000001810 */
[----:B------:R4:W1:Y:S07]  /*3cf0*/  LDSM.16.M88.4 R144, [R0+0x2800] ;  /* 0x002800000090783b */ /* 0x00086e0000000200 */
[-C--:B--2---:R-:W-:Y:S08]  /*3d00*/  HMMA.16816.F32 R20, R136, R156.reuse, R20 ;  /* 0x0000009c8814723c */ /* 0x084ff00000001814 */
[C---:B------:R-:W-:Y:S04]  /*3d10*/  HMMA.16816.F32 R24, R148.reuse, R156, R24 ;  /* 0x0000009c9418723c */ /* 0x040fe80000001818 */
[C---:B---3--:R-:W-:Y:S02]  /*3d20*/  LOP3.LUT R156, R233.reuse, UR59, R155, 0x96, !PT ;  /* 0x0000003be99c7c12 */ /* 0x048fe4000f8e969b */
[----:B------:R-:W-:Y:S01]  /*3d30*/  LOP3.LUT R155, R233, UR59, R153, 0x96, !PT ;  /* 0x0000003be99b7c12 */ /* 0x000fe2000f8e9699 */
[----:B------:R-:W-:Y:S01]  /*3d40*/  IMAD.SHL.U32 R233, R231, 0x2, RZ ;  /* 0x00000002e7e97824 */ /* 0x000fe200078e00ff */
[-C--:B------:R-:W-:Y:S01]  /*3d50*/  HMMA.16816.F32 R28, R148, R158.reuse, R28 ;  /* 0x0000009e941c723c */ /* 0x080fe2000000181c */
[----:B------:R-:W-:Y:S02]  /*3d60*/  IMAD.MOV.U32 R151, RZ, RZ, 0x18 ;  /* 0x00000018ff977424 */ /* 0x000fe400078e00ff */
[----:B------:R-:W-:Y:S01]  /*3d70*/  LEA R150, R3, UR4, 0x1 ;  /* 0x0000000403967c11 */ /* 0x000fe2000f8e08ff */
[----:B------:R-:W-:Y:S02]  /*3d80*/  IMAD.MOV.U32 R149, RZ, RZ, 0x8 ;  /* 0x00000008ff957424 */ /* 0x000fe400078e00ff */
[----:B------:R-:W-:Y:S02]  /*3d90*/  IMAD.WIDE.U32 R2, R2, -0x326172a9, RZ ;  /* 0xcd9e8d5702027825 */ /* 0x000fe400078e00ff */
[----:B------:R-:W-:Y:S01]  /*3da0*/  HMMA.16816.F32 R32, R136, R158, R32 ;  /* 0x0000009e8820723c */ /* 0x000fe20000001820 */
[----:B------:R-:W2:Y:S03]  /*3db0*/  LDSM.16.M88.4 R136, [R227+0xd400] ;  /* 0x00d40000e388783b */ /* 0x000ea60000000200 */
[--C-:B------:R-:W-:Y:S01]  /*3dc0*/  LOP3.LUT R153, R154, UR57, R3.reuse, 0x96, !PT ;  /* 0x000000399a997c12 */ /* 0x100fe2000f8e9603 */
[----:B----4-:R-:W-:Y:S01]  /*3dd0*/  VIADD R0, R150, 0x13000 ;  /* 0x0001300096007836 */ /* 0x010fe20000000000 */
[----:B------:R-:W-:Y:S01]  /*3de0*/  LOP3.LUT R160, R152, UR57, R3, 0x96, !PT ;  /* 0x0000003998a07c12 */ /* 0x000fe2000f8e9603 */
[----:B------:R-:W-:Y:S01]  /*3df0*/  VIADD R148, R150, 0x13020 ;  /* 0x0001302096947836 */ /* 0x000fe20000000000 */
[-C--:B-1----:R-:W-:Y:S01]  /*3e00*/  HMMA.16816.F32 R4, R132, R140.reuse, R4 ;  /* 0x0000008c8404723c */ /* 0x082fe20000001804 */
[----:B------:R-:W-:Y:S04]  /*3e10*/  IMAD.U32 R3, RZ, RZ, UR47 ;  /* 0x0000002fff037e24 */ /* 0x000fe8000f8e00ff */
[----:B------:R-:W-:Y:S03]  /*3e20*/  IMAD.WIDE.U32 R154, R155, -0x2daee0ad, RZ ;  /* 0xd2511f539b9a7825 */ /* 0x000fe600078e00ff */
[C---:B------:R-:W-:Y:S04]  /*3e30*/  HMMA.16816.F32 R8, R144.reuse, R140, R8 ;  /* 0x0000008c9008723c */ /* 0x040fe80000001808 */
[----:B------:R-:W-:Y:S01]  /*3e40*/  @!P0 VIADDMNMX R140, R238, -R168, UR43, PT ;  /* 0x0000002bee8c8e46 */ /* 0x000fe2000b8009a8 */
[----:B------:R-:W-:Y:S01]  /*3e50*/  IMAD.WIDE.U32 R156, R156, -0x2daee0ad, RZ ;  /* 0xd2511f539c9c7825 */ /* 0x000fe200078e00ff */
[----:B------:R-:W-:Y:S02]  /*3e60*/  LOP3.LUT R162, R248, UR54, R155, 0x96, !PT ;  /* 0x00000036f8a27c12 */ /* 0x000fe4000f8e969b */
[----:B------:R-:W-:Y:S01]  /*3e70*/  @!P0 VIADDMNMX R141, R238, -R151, UR43, PT ;  /* 0x0000002bee8d8e46 */ /* 0x000fe2000b800997 */
[----:B------:R-:W-:Y:S01]  /*3e80*/  @P2 VIADD R148, R0, 0xffffffe0 ;  /* 0xffffffe000942836 */ /* 0x000fe20000000000 */
[----:B------:R-:W-:Y:S01]  /*3e90*/  @!P0 LOP3.LUT R0, R233, 0x6, RZ, 0xc0, !PT ;  /* 0x00000006e9008812 */ /* 0x000fe200078ec0ff */
[----:B------:R-:W-:Y:S01]  /*3ea0*/  IMAD.WIDE.U32 R152, R153, -0x2daee0ad, RZ ;  /* 0xd2511f5399987825 */ /* 0x000fe200078e00ff */
[----:B------:R-:W-:Y:S01]  /*3eb0*/  LOP3.LUT R164, R248, UR54, R157, 0x96, !PT ;  /* 0x00000036f8a47c12 */ /* 0x000fe2000f8e969d */
[-C--:B------:R-:W-:Y:S03]  /*3ec0*/  HMMA.16816.F32 R12, R144, R142.reuse, R12 ;  /* 0x0000008e900c723c */ /* 0x080fe6000000180c */
[----:B------:R-:W-:Y:S01]  /*3ed0*/  @!P0 LOP3.LUT R0, R0, 0x1e0, R232, 0xf8, !PT ;  /* 0x000001e000008812 */ /* 0x000fe200078ef8e8 */
[----:B------:R-:W-:Y:S01]  /*3ee0*/  IMAD.WIDE.U32 R164, R164, -0x326172a9, RZ ;  /* 0xcd9e8d57a4a47825 */ /* 0x000fe200078e00ff */
[----:B------:R-:W-:Y:S03]  /*3ef0*/  LOP3.LUT R156, R156, UR51, R153, 0x96, !PT ;  /* 0x000000339c9c7c12 */ /* 0x000fe6000f8e9699 */
[----:B------:R-:W-:Y:S01]  /*3f00*/  IMAD.WIDE.U32 R162, R162, -0x326172a9, RZ ;  /* 0xcd9e8d57a2a27825 */ /* 0x000fe200078e00ff */
[C---:B------:R-:W-:Y:S01]  /*3f10*/  LOP3.LUT R166, R2.reuse, UR52, R165, 0x96, !PT ;  /* 0x0000003402a67c12 */ /* 0x040fe2000f8e96a5 */
[C---:B------:R-:W-:Y:S04]  /*3f20*/  HMMA.16816.F32 R16, R132.reuse, R142, R16 ;  /* 0x0000008e8410723c */ /* 0x040fe80000001810 */
[----:B------:R-:W-:Y:S01]  /*3f30*/  LOP3.LUT R158, R2, UR52, R163, 0x96, !PT ;  /* 0x00000034029e7c12 */ /* 0x000fe2000f8e96a3 */
[----:B------:R-:W-:Y:S01]  /*3f40*/  @!P0 IMAD R0, R3, 0x80, R0 ;  /* 0x0000008003008824 */ /* 0x000fe200078e0200 */
[----:B------:R-:W-:Y:S01]  /*3f50*/  @!P0 VIADDMNMX R2, R238, R149, UR43, PT ;  /* 0x0000002bee028e46 */ /* 0x000fe2000b800195 */
[----:B------:R-:W-:Y:S01]  /*3f60*/  IMAD.WIDE.U32 R166, R166, -0x2daee0ad, RZ ;  /* 0xd2511f53a6a67825 */ /* 0x000fe200078e00ff */
[----:B------:R-:W-:Y:S01]  /*3f70*/  @!P0 VIMNMX R3, PT, PT, R238, UR43, PT ;  /* 0x0000002bee038c48 */ /* 0x000fe2000bfe0100 */
[-C--:B--2---:R-:W-:Y:S03]  /*3f80*/  HMMA.16816.F32 R20, R132, R136.reuse, R20 ;  /* 0x000000888414723c */ /* 0x084fe60000001814 */
[CC--:B------:R-:W-:Y:S01]  /*3f90*/  @!P0 ISETP.GE.AND P4, PT, R0.reuse, R140.reuse, PT ;  /* 0x0000008c0000820c */ /* 0x0c0fe20003f86270 */
[----:B------:R-:W-:Y:S01]  /*3fa0*/  @!P0 VIADD R149, R0, 0x1 ;  /* 0x0000000100958836 */ /* 0x000fe20000000000 */
[----:B------:R-:W-:Y:S01]  /*3fb0*/  LOP3.LUT R152, R152, UR45, R167, 0x96, !PT ;  /* 0x0000002d98987c12 */ /* 0x000fe2000f8e96a7 */
[C---:B------:R-:W-:Y:S01]  /*3fc0*/  @!P0 VIADD R143, R0.reuse, 0x9 ;  /* 0x00000009008f8836 */ /* 0x040fe20000000000 */
[----:B------:R-:W-:Y:S01]  /*3fd0*/  @!P0 ISETP.GE.AND P3, PT, R0, R141, PT ;  /* 0x0000008d0000820c */ /* 0x000fe20003f66270 */
[C---:B------:R-:W-:Y:S04]  /*3fe0*/  HMMA.16816.F32 R24, R144.reuse, R136, R24 ;  /* 0x000000889018723c */ /* 0x040fe80000001818 */
[----:B------:R-:W-:Y:S01]  /*3ff0*/  @!P0 FSEL R4, R4, -INF , !P4 ;  /* 0xff80000004048808 */ /* 0x000fe20006000000 */
[----:B------:R-:W-:Y:S01]  /*4000*/  IMAD.WIDE.U32 R152, R152, -0x326172a9, RZ ;  /* 0xcd9e8d5798987825 */ /* 0x000fe200078e00ff */
[C---:B------:R-:W-:Y:S02]  /*4010*/  @!P0 ISETP.GE.AND P4, PT, R149.reuse, R3, PT ;  /* 0x000000039500820c */ /* 0x040fe40003f86270 */
[C---:B------:R-:W-:Y:S01]  /*4020*/  @!P0 ISETP.GE.AND P5, PT, R149.reuse, R141, PT ;  /* 0x0000008d9500820c */ /* 0x040fe20003fa6270 */
[-C--:B------:R-:W-:Y:S03]  /*4030*/  HMMA.16816.F32 R28, R144, R138.reuse, R28 ;  /* 0x0000008a901c723c */ /* 0x080fe6000000181c */
[----:B------:R-:W-:Y:S01]  /*4040*/  @!P0 FSEL R6, R6, -INF , !P3 ;  /* 0xff80000006068808 */ /* 0x000fe20005800000 */
[C---:B------:R-:W-:Y:S01]  /*4050*/  @!P0 VIADD R142, R0.reuse, 0x8 ;  /* 0x00000008008e8836 */ /* 0x040fe20000000000 */
[----:B------:R-:W-:Y:S01]  /*4060*/  @!P0 ISETP.GE.AND P6, PT, R149, R140, PT ;  /* 0x0000008c9500820c */ /* 0x000fe20003fc6270 */
[C---:B------:R-:W-:Y:S01]  /*4070*/  @!P0 VIADD R136, R0.reuse, 0x11 ;  /* 0x0000001100888836 */ /* 0x040fe20000000000 */
[-C--:B------:R-:W-:Y:S01]  /*4080*/  @!P0 ISETP.GE.AND P3, PT, R0, R3.reuse, PT ;  /* 0x000000030000820c */ /* 0x080fe20003f66270 */
[----:B------:R-:W-:Y:S04]  /*4090*/  HMMA.16816.F32 R32, R132, R138, R32 ;  /* 0x0000008a8420723c */ /* 0x000fe80000001820 */
[----:B------:R-:W-:Y:S01]  /*40a0*/  @!P0 FSEL R9, R9, -INF , !P4 ;  /* 0xff80000009098808 */ /* 0x000fe20006000000 */
[----:B------:R-:W-:Y:S01]  /*40b0*/  IMAD.WIDE.U32 R144, R156, -0x326172a9, RZ ;  /* 0xcd9e8d579c907825 */ /* 0x000fe200078e00ff */
[-C--:B------:R-:W-:Y:S02]  /*40c0*/  @!P0 ISETP.GE.AND P4, PT, R143, R3.reuse, PT ;  /* 0x000000038f00820c */ /* 0x080fe40003f86270 */
[----:B------:R-:W-:Y:S01]  /*40d0*/  @!P0 FSEL R7, R7, -INF , !P5 ;  /* 0xff80000007078808 */ /* 0x000fe20006800000 */
[----:B------:R-:W-:Y:S01]  /*40e0*/  IMAD.WIDE.U32 R160, R160, -0x2daee0ad, RZ ;  /* 0xd2511f53a0a07825 */ /* 0x000fe200078e00ff */
[----:B------:R-:W-:Y:S02]  /*40f0*/  LOP3.LUT R164, R164, UR50, R145, 0x96, !PT ;  /* 0x00000032a4a47c12 */ /* 0x000fe4000f8e9691 */
[-C--:B------:R-:W-:Y:S01]  /*4100*/  @!P0 ISETP.GE.AND P5, PT, R0, R2.reuse, PT ;  /* 0x000000020000820c */ /* 0x080fe20003fa6270 */
[----:B------:R-:W-:Y:S01]  /*4110*/  IMAD.MOV.U32 R145, RZ, RZ, 0x10 ;  /* 0x00000010ff917424 */ /* 0x000fe200078e00ff */
[----:B------:R-:W-:Y:S01]  /*4120*/  @!P0 FSEL R5, R5, -INF , !P6 ;  /* 0xff80000005058808 */ /* 0x000fe20007000000 */
[----:B------:R-:W-:Y:S01]  /*4130*/  IMAD.WIDE.U32 R158, R158, -0x2daee0ad, RZ ;  /* 0xd2511f539e9e7825 */ /* 0x000fe200078e00ff */
[----:B------:R-:W-:Y:S02]  /*4140*/  @!P0 FSEL R8, R8, -INF , !P3 ;  /* 0xff80000008088808 */ /* 0x000fe40005800000 */
[-C--:B------:R-:W-:Y:S02]  /*4150*/  @!P0 ISETP.GE.AND P6, PT, R149, R2.reuse, PT ;  /* 0x000000029500820c */ /* 0x080fe40003fc6270 */
[----:B------:R-:W-:Y:S02]  /*4160*/  @!P0 ISETP.GE.AND P3, PT, R142, R3, PT ;  /* 0x000000038e00820c */ /* 0x000fe40003f66270 */
[----:B------:R-:W-:Y:S02]  /*4170*/  @!P0 FSEL R13, R13, -INF , !P4 ;  /* 0xff8000000d0d8808 */ /* 0x000fe40006000000 */
[-C--:B------:R-:W-:Y:S02]  /*4180*/  @!P0 ISETP.GE.AND P4, PT, R143, R2.reuse, PT ;  /* 0x000000028f00820c */ /* 0x080fe40003f86270 */
[----:B------:R-:W-:Y:S02]  /*4190*/  @!P0 FSEL R10, R10, -INF , !P5 ;  /* 0xff8000000a0a8808 */ /* 0x000fe40006800000 */
[----:B------:R-:W-:Y:S02]  /*41a0*/  @!P0 ISETP.GE.AND P5, PT, R142, R2, PT ;  /* 0x000000028e00820c */ /* 0x000fe40003fa6270 */
[----:B------:R-:W-:Y:S02]  /*41b0*/  @!P0 FSEL R11, R11, -INF , !P6 ;  /* 0xff8000000b0b8808 */ /* 0x000fe40007000000 */
[----:B------:R-:W-:Y:S02]  /*41c0*/  @!P0 FSEL R12, R12, -INF , !P3 ;  /* 0xff8000000c0c8808 */ /* 0x000fe40005800000 */
[CC--:B------:R-:W-:Y:S02]  /*41d0*/  @!P0 ISETP.GE.AND P6, PT, R142.reuse, R140.reuse, PT ;  /* 0x0000008c8e00820c */ /* 0x0c0fe40003fc6270 */
[----:B------:R-:W-:Y:S02]  /*41e0*/  @!P0 FSEL R15, R15, -INF , !P4 ;  /* 0xff8000000f0f8808 */ /* 0x000fe40006000000 */
[-C--:B------:R-:W-:Y:S01]  /*41f0*/  @!P0 ISETP.GE.AND P3, PT, R142, R141.reuse, PT ;  /* 0x0000008d8e00820c */ /* 0x080fe20003f66270 */
[----:B------:R-:W-:Y:S01]  /*4200*/  @!P0 VIADD R142, R0, 0x10 ;  /* 0x00000010008e8836 */ /* 0x000fe20000000000 */
[CC--:B------:R-:W-:Y:S02]  /*4210*/  @!P0 ISETP.GE.AND P4, PT, R143.reuse, R141.reuse, PT ;  /* 0x0000008d8f00820c */ /* 0x0c0fe40003f86270 */
[----:B------:R-:W-:Y:S02]  /*4220*/  @!P0 FSEL R14, R14, -INF , !P5 ;  /* 0xff8000000e0e8808 */ /* 0x000fe40006800000 */
[-C--:B------:R-:W-:Y:S02]  /*4230*/  @!P0 ISETP.GE.AND P5, PT, R143, R140.reuse, PT ;  /* 0x0000008c8f00820c */ /* 0x080fe40003fa6270 */
[----:B------:R-:W-:Y:S02]  /*4240*/  @!P0 FSEL R18, R18, -INF , !P3 ;  /* 0xff80000012128808 */ /* 0x000fe40005800000 */
[----:B------:R-:W-:Y:S02]  /*4250*/  @!P0 FSEL R19, R19, -INF , !P4 ;  /* 0xff80000013138808 */ /* 0x000fe40006000000 */
[-C--:B------:R-:W-:Y:S02]  /*4260*/  @!P0 ISETP.GE.AND P3, PT, R142, R141.reuse, PT ;  /* 0x0000008d8e00820c */ /* 0x080fe40003f66270 */
[----:B------:R-:W-:Y:S02]  /*4270*/  @!P0 ISETP.GE.AND P4, PT, R136, R141, PT ;  /* 0x0000008d8800820c */ /* 0x000fe40003f86270 */
[----:B------:R-:W-:Y:S02]  /*4280*/  @!P0 FSEL R16, R16, -INF , !P6 ;  /* 0xff80000010108808 */ /* 0x000fe40007000000 */
[----:B------:R-:W-:Y:S02]  /*4290*/  @!P0 FSEL R17, R17, -INF , !P5 ;  /* 0xff80000011118808 */ /* 0x000fe40006800000 */
[-C--:B------:R-:W-:Y:S02]  /*42a0*/  @!P0 ISETP.GE.AND P6, PT, R142, R140.reuse, PT ;  /* 0x0000008c8e00820c */ /* 0x080fe40003fc6270 */
[----:B------:R-:W-:Y:S02]  /*42b0*/  @!P0 ISETP.GE.AND P5, PT, R136, R140, PT ;  /* 0x0000008c8800820c */ /* 0x000fe40003fa6270 */
[----:B------:R-:W-:Y:S02]  /*42c0*/  LOP3.LUT R154, R154, UR51, R161, 0x96, !PT ;  /* 0x000000339a9a7c12 */ /* 0x000fe4000f8e96a1 */
[----:B------:R-:W-:Y:S02]  /*42d0*/  LOP3.LUT R160, R160, UR45, R159, 0x96, !PT ;  /* 0x0000002da0a07c12 */ /* 0x000fe4000f8e969f */
[----:B------:R-:W-:Y:S02]  /*42e0*/  @!P0 FSEL R22, R22, -INF , !P3 ;  /* 0xff80000016168808 */ /* 0x000fe40005800000 */
[----:B------:R-:W-:Y:S01]  /*42f0*/  @!P0 FSEL R23, R23, -INF , !P4 ;  /* 0xff80000017178808 */ /* 0x000fe20006000000 */
[----:B------:R-:W-:Y:S01]  /*4300*/  IMAD.WIDE.U32 R146, R160, -0x326172a9, RZ ;  /* 0xcd9e8d57a0927825 */ /* 0x000fe200078e00ff */
[CC--:B------:R-:W-:Y:S02]  /*4310*/  @!P0 ISETP.GE.AND P3, PT, R136.reuse, R3.reuse, PT ;  /* 0x000000038800820c */ /* 0x0c0fe40003f66270 */
[-C--:B------:R-:W-:Y:S01]  /*4320*/  @!P0 ISETP.GE.AND P4, PT, R136, R2.reuse, PT ;  /* 0x000000028800820c */ /* 0x080fe20003f86270 */
[----:B------:R-:W-:Y:S01]  /*4330*/  @!P0 VIADD R136, R0, 0x18 ;  /* 0x0000001800888836 */ /* 0x000fe20000000000 */
[----:B------:R-:W-:Y:S01]  /*4340*/  @!P0 FSEL R20, R20, -INF , !P6 ;  /* 0xff80000014148808 */ /* 0x000fe20007000000 */
[----:B------:R-:W-:Y:S01]  /*4350*/  @!P0 VIADD R0, R0, 0x19 ;  /* 0x0000001900008836 */ /* 0x000fe20000000000 */
[----:B------:R-:W-:Y:S02]  /*4360*/  @!P0 FSEL R21, R21, -INF , !P5 ;  /* 0xff80000015158808 */ /* 0x000fe40006800000 */
[CC--:B------:R-:W-:Y:S02]  /*4370*/  @!P0 ISETP.GE.AND P6, PT, R142.reuse, R3.reuse, PT ;  /* 0x000000038e00820c */ /* 0x0c0fe40003fc6270 */
[-C--:B------:R-:W-:Y:S01]  /*4380*/  @!P0 ISETP.GE.AND P5, PT, R142, R2.reuse, PT ;  /* 0x000000028e00820c */ /* 0x080fe20003fa6270 */
[----:B------:R-:W-:Y:S01]  /*4390*/  IMAD.WIDE.U32 R142, R154, -0x326172a9, RZ ;  /* 0xcd9e8d579a8e7825 */ /* 0x000fe200078e00ff */
[----:B------:R-:W-:Y:S02]  /*43a0*/  LOP3.LUT R154, R144, UR30, R153, 0x96, !PT ;  /* 0x0000001e909a7c12 */ /* 0x000fe4000f8e9699 */
[----:B------:R-:W-:Y:S02]  /*43b0*/  @!P0 FSEL R24, R24, -INF , !P6 ;  /* 0xff80000018188808 */ /* 0x000fe40007000000 */
[----:B------:R-:W-:Y:S01]  /*43c0*/  @!P0 FSEL R25, R25, -INF , !P3 ;  /* 0xff80000019198808 */ /* 0x000fe20005800000 */
[----:B------:R-:W-:Y:S01]  /*43d0*/  IMAD.WIDE.U32 R154, R154, -0x2daee0ad, RZ ;  /* 0xd2511f539a9a7825 */ /* 0x000fe200078e00ff */
[-C--:B------:R-:W-:Y:S02]  /*43e0*/  @!P0 ISETP.GE.AND P3, PT, R0, R3.reuse, PT ;  /* 0x000000030000820c */ /* 0x080fe40003f66270 */
[----:B------:R-:W-:Y:S02]  /*43f0*/  @!P0 ISETP.GE.AND P6, PT, R136, R3, PT ;  /* 0x000000038800820c */ /* 0x000fe40003fc6270 */
[----:B------:R-:W-:Y:S02]  /*4400*/  LOP3.LUT R156, R142, UR30, R147, 0x96, !PT ;  /* 0x0000001e8e9c7c12 */ /* 0x000fe4000f8e9693 */
[----:B------:R-:W-:Y:S01]  /*4410*/  LOP3.LUT R3, R162, UR50, R143, 0x96, !PT ;  /* 0x00000032a2037c12 */ /* 0x000fe2000f8e968f */
[----:B------:R-:W-:Y:S01]  /*4420*/  IMAD.WIDE.U32 R142, R164, -0x2daee0ad, RZ ;  /* 0xd2511f53a48e7825 */ /* 0x000fe200078e00ff */
[----:B------:R-:W-:Y:S02]  /*4430*/  @!P0 FSEL R26, R26, -INF , !P5 ;  /* 0xff8000001a1a8808 */ /* 0x000fe40006800000 */
[-C--:B------:R-:W-:Y:S01]  /*4440*/  @!P0 ISETP.GE.AND P5, PT, R136, R2.reuse, PT ;  /* 0x000000028800820c */ /* 0x080fe20003fa6270 */
[----:B------:R-:W-:Y:S01]  /*4450*/  IMAD.WIDE.U32 R156, R156, -0x2daee0ad, RZ ;  /* 0xd2511f539c9c7825 */ /* 0x000fe200078e00ff */
[----:B------:R-:W-:Y:S02]  /*4460*/  LOP3.LUT R142, R142, UR21, R155, 0x96, !PT ;  /* 0x000000158e8e7c12 */ /* 0x000fe4000f8e969b */
[----:B------:R-:W-:Y:S02]  /*4470*/  @!P0 FSEL R27, R27, -INF , !P4 ;  /* 0xff8000001b1b8808 */ /* 0x000fe40006000000 */
[----:B------:R-:W-:Y:S01]  /*4480*/  @!P0 ISETP.GE.AND P4, PT, R0, R2, PT ;  /* 0x000000020000820c */ /* 0x000fe20003f86270 */
[----:B------:R-:W-:Y:S01]  /*4490*/  IMAD.WIDE.U32 R132, R142, -0x326172a9, RZ ;  /* 0xcd9e8d578e847825 */ /* 0x000fe200078e00ff */
[----:B------:R-:W-:Y:S02]  /*44a0*/  @!P0 FSEL R30, R30, -INF , !P5 ;  /* 0xff8000001e1e8808 */ /* 0x000fe40006800000 */
[-C--:B------:R-:W-:Y:S01]  /*44b0*/  @!P0 ISETP.GE.AND P5, PT, R136, R141.reuse, PT ;  /* 0x0000008d8800820c */ /* 0x080fe20003fa6270 */
[----:B------:R-:W-:Y:S01]  /*44c0*/  IMAD.WIDE.U32 R2, R3, -0x2daee0ad, RZ ;  /* 0xd2511f5303027825 */ /* 0x000fe200078e00ff */
[----:B------:R-:W-:Y:S02]  /*44d0*/  LOP3.LUT R166, R166, UR23, R143, 0x96, !PT ;  /* 0x00000017a6a67c12 */ /* 0x000fe4000f8e968f */
[----:B------:R-:W-:Y:S02]  /*44e0*/  @!P0 FSEL R29, R29, -INF , !P3 ;  /* 0xff8000001d1d8808 */ /* 0x000fe40005800000 */
[----:B------:R-:W-:Y:S02]  /*44f0*/  @!P0 FSEL R31, R31, -INF , !P4 ;  /* 0xff8000001f1f8808 */ /* 0x000fe40006000000 */
[----:B------:R-:W-:Y:S02]  /*4500*/  @!P0 FSEL R28, R28, -INF , !P6 ;  /* 0xff8000001c1c8808 */ /* 0x000fe40007000000 */
[CC--:B------:R-:W-:Y:S02]  /*4510*/  @!P0 ISETP.GE.AND P3, PT, R0.reuse, R140.reuse, PT ;  /* 0x0000008c0000820c */ /* 0x0c0fe40003f66270 */
[----:B------:R-:W-:Y:S02]  /*4520*/  @!P0 ISETP.GE.AND P4, PT, R0, R141, PT ;  /* 0x0000008d0000820c */ /* 0x000fe40003f86270 */
[----:B------:R-:W-:Y:S02]  /*4530*/  @!P0 ISETP.GE.AND P6, PT, R136, R140, PT ;  /* 0x0000008c8800820c */ /* 0x000fe40003fc6270 */
[C---:B------:R-:W-:Y:S02]  /*4540*/  PRMT R140, R132.reuse, 0x7770, RZ ;  /* 0x00007770848c7816 */ /* 0x040fe400000000ff */
[C---:B------:R-:W-:Y:S02]  /*4550*/  PRMT R141, R132.reuse, 0x7771, RZ ;  /* 0x00007771848d7816 */ /* 0x040fe400000000ff */
[C---:B------:R-:W-:Y:S02]  /*4560*/  PRMT R142, R132.reuse, 0x7772, RZ ;  /* 0x00007772848e7816 */ /* 0x040fe400000000ff */
[----:B------:R-:W-:Y:S01]  /*4570*/  PRMT R143, R132, 0x7773, RZ ;  /* 0x00007773848f7816 */ /* 0x000fe200000000ff */
[----:B-----5:R-:W-:Y:S01]  /*4580*/  FMUL.FTZ R132, R252, 1.4426950216293334961 ;  /* 0x3fb8aa3bfc847820 */ /* 0x020fe20000410000 */
[----:B------:R-:W-:Y:S02]  /*4590*/  LOP3.LUT R136, R2, UR21, R157, 0x96, !PT ;  /* 0x0000001502887c12 */ /* 0x000fe4000f8e969d */
[----:B------:R-:W-:Y:S02]  /*45a0*/  @!P0 FSEL R34, R34, -INF , !P5 ;  /* 0xff80000022228808 */ /* 0x000fe40006800000 */
[----:B------:R-:W-:Y:S01]  /*45b0*/  LOP3.LUT R158, R158, UR23, R3, 0x96, !PT ;  /* 0x000000179e9e7c12 */ /* 0x000fe2000f8e9603 */
[----:B------:R-:W-:Y:S01]  /*45c0*/  IMAD.WIDE.U32 R2, R166, -0x326172a9, RZ ;  /* 0xcd9e8d57a6027825 */ /* 0x000fe200078e00ff */
[----:B------:R-:W-:Y:S02]  /*45d0*/  FSETP.NEU.FTZ.AND P5, PT, R252, -INF , PT ;  /* 0xff800000fc00780b */ /* 0x000fe40003fbd000 */
[----:B------:R-:W-:Y:S01]  /*45e0*/  @!P0 FSEL R33, R33, -INF , !P3 ;  /* 0xff80000021218808 */ /* 0x000fe20005800000 */
[----:B------:R-:W-:Y:S01]  /*45f0*/  IMAD.WIDE.U32 R134, R158, -0x326172a9, RZ ;  /* 0xcd9e8d579e867825 */ /* 0x000fe200078e00ff */
[----:B------:R-:W-:Y:S02]  /*4600*/  FSEL R132, R132, RZ, P5 ;  /* 0x000000ff84847208 */ /* 0x000fe40002800000 */
[----:B------:R-:W-:Y:S02]  /*4610*/  LOP3.LUT R152, R152, UR22, R3, 0x96, !PT ;  /* 0x0000001698987c12 */ /* 0x000fe4000f8e9603 */
[----:B------:R-:W-:Y:S01]  /*4620*/  LOP3.LUT R0, R2, UR20, R133, 0x96, !PT ;  /* 0x0000001402007c12 */ /* 0x000fe2000f8e9685 */
[----:B------:R-:W-:Y:S04]  /*4630*/  IMAD.WIDE.U32 R2, R136, -0x326172a9, RZ ;  /* 0xcd9e8d5788027825 */ /* 0x000fe800078e00ff */
[--C-:B------:R-:W-:Y:S01]  /*4640*/  FFMA.FTZ R4, R4, UR14, -R132.reuse ;  /* 0x0000000e04047c23 */ /* 0x100fe20008010884 */
[----:B------:R-:W-:Y:S01]  /*4650*/  FSETP.NEU.FTZ.AND P5, PT, R250, -INF , PT ;  /* 0xff800000fa00780b */ /* 0x000fe20003fbd000 */
[--C-:B------:R-:W-:Y:S01]  /*4660*/  FFMA.FTZ R5, R5, UR14, -R132.reuse ;  /* 0x0000000e05057c23 */ /* 0x100fe20008010884 */
[----:B------:R-:W-:Y:S01]  /*4670*/  @!P0 FSEL R32, R32, -INF , !P6 ;  /* 0xff80000020208808 */ /* 0x000fe20007000000 */
[----:B------:R-:W1:Y:S01]  /*4680*/  MUFU.EX2 R144, R4 ;  /* 0x0000000400907308 */ /* 0x000e620000000800 */
[----:B------:R-:W-:Y:S01]  /*4690*/  LOP3.LUT R133, R134, UR20, R3, 0x96, !PT ;  /* 0x0000001486857c12 */ /* 0x000fe2000f8e9603 */
[----:B------:R-:W-:Y:S01]  /*46a0*/  FMUL.FTZ R136, R250, 1.4426950216293334961 ;  /* 0x3fb8aa3bfa887820 */ /* 0x000fe20000410000 */
[C---:B------:R-:W-:Y:S07]  /*46b0*/  PRMT R137, R2.reuse, 0x7771, RZ ;  /* 0x0000777102897816 */ /* 0x040fee00000000ff */
[----:B------:R-:W2:Y:S01]  /*46c0*/  MUFU.EX2 R163, R5 ;  /* 0x0000000500a37308 */ /* 0x000ea20000000800 */
[----:B------:R-:W-:Y:S01]  /*46d0*/  PRMT R138, R2, 0x7772, RZ ;  /* 0x00007772028a7816 */ /* 0x000fe200000000ff */
[--C-:B------:R-:W-:Y:S01]  /*46e0*/  FFMA.FTZ R16, R16, UR14, -R132.reuse ;  /* 0x0000000e10107c23 */ /* 0x100fe20008010884 */
[C---:B------:R-:W-:Y:S01]  /*46f0*/  PRMT R139, R2.reuse, 0x7773, RZ ;  /* 0x00007773028b7816 */ /* 0x040fe200000000ff */
[----:B------:R-:W-:Y:S01]  /*4700*/  FFMA.FTZ R17, R17, UR14, -R132 ;  /* 0x0000000e11117c23 */ /* 0x000fe20008010884 */
[----:B------:R-:W-:Y:S05]  /*4710*/  PRMT R134, R2, 0x7770, RZ ;  /* 0x0000777002867816 */ /* 0x000fea00000000ff */
[----:B------:R-:W-:Y:S01]  /*4720*/  MUFU.EX2 R160, R16 ;  /* 0x0000001000a07308 */ /* 0x000fe20000000800 */
[----:B------:R-:W-:Y:S01]  /*4730*/  SHF.R.U32.HI R2, RZ, 0x18, R0 ;  /* 0x00000018ff027819 */ /* 0x000fe20000011600 */
[--C-:B------:R-:W-:Y:S01]  /*4740*/  FFMA.FTZ R20, R20, UR14, -R132.reuse ;  /* 0x0000000e14147c23 */ /* 0x100fe20008010884 */
[----:B------:R-:W-:Y:S07]  /*4750*/  LOP3.LUT R3, R0, 0xff, RZ, 0xc0, !PT ;  /* 0x000000ff00037812 */ /* 0x000fee00078ec0ff */
[----:B------:R-:W-:Y:S01]  /*4760*/  MUFU.EX2 R157, R17 ;  /* 0x00000011009d7308 */ /* 0x000fe20000000800 */
[----:B------:R-:W-:Y:S01]  /*4770*/  ISETP.LE.U32.AND P3, PT, R2, UR13, PT ;  /* 0x0000000d02007c0c */ /* 0x000fe2000bf63070 */
[----:B------:R-:W-:Y:S01]  /*4780*/  FFMA.FTZ R21, R21, UR14, -R132 ;  /* 0x0000000e15157c23 */ /* 0x000fe20008010884 */
[C---:B------:R-:W-:Y:S07]  /*4790*/  PRMT R2, R0.reuse, 0x7632, R2 ;  /* 0x0000763200027816 */ /* 0x040fee0000000002 */
[----:B------:R-:W-:Y:S01]  /*47a0*/  MUFU.EX2 R158, R20 ;  /* 0x00000014009e7308 */ /* 0x000fe20000000800 */
[----:B------:R-:W-:Y:S01]  /*47b0*/  ISETP.LE.U32.AND P6, PT, R3, UR13, PT ;  /* 0x0000000d03007c0c */ /* 0x000fe2000bfc3070 */
[----:B------:R-:W-:Y:S01]  /*47c0*/  FMUL.FTZ R3, R251, 1.4426950216293334961 ;  /* 0x3fb8aa3bfb037820 */ /* 0x000fe20000410000 */
[----:B------:R-:W-:Y:S01]  /*47d0*/  LOP3.LUT R0, R0, 0xffff, RZ, 0xc0, !PT ;  /* 0x0000ffff00007812 */ /* 0x000fe200078ec0ff */
[--C-:B------:R-:W-:Y:S01]  /*47e0*/  FFMA.FTZ R32, R32, UR14, -R132.reuse ;  /* 0x0000000e20207c23 */ /* 0x100fe20008010884 */
[----:B------:R-:W-:Y:S01]  /*47f0*/  @!P0 FSEL R35, R35, -INF , !P4 ;  /* 0xff80000023238808 */ /* 0x000fe20006000000 */
[----:B------:R-:W-:Y:S01]  /*4800*/  FFMA.FTZ R132, R33, UR14, -R132 ;  /* 0x0000000e21847c23 */ /* 0x000fe20008010884 */
[----:B------:R-:W-:Y:S03]  /*4810*/  FSETP.NEU.FTZ.AND P4, PT, R251, -INF , PT ;  /* 0xff800000fb00780b */ /* 0x000fe60003f9d000 */
[----:B------:R-:W-:Y:S01]  /*4820*/  MUFU.EX2 R153, R32 ;  /* 0x0000002000997308 */ /* 0x000fe20000000800 */
[----:B------:R-:W-:Y:S02]  /*4830*/  SHF.R.U32.HI R0, RZ, 0x8, R0 ;  /* 0x00000008ff007819 */ /* 0x000fe40000011600 */
[----:B------:R-:W-:Y:S01]  /*4840*/  LOP3.LUT R146, R146, UR22, R135, 0x96, !PT ;  /* 0x0000001692927c12 */ /* 0x000fe2000f8e9687 */
[----:B------:R-:W-:Y:S01]  /*4850*/  FMUL.FTZ R135, R247, 1.4426950216293334961 ;  /* 0x3fb8aa3bf7877820 */ /* 0x000fe20000410000 */
[----:B------:R-:W-:Y:S01]  /*4860*/  FSEL R3, R3, RZ, P4 ;  /* 0x000000ff03037208 */ /* 0x000fe20002000000 */
[----:B-1----:R-:W-:Y:S01]  /*4870*/  @!P6 FADD.FTZ R144, -R144, -RZ ;  /* 0x800000ff9090e221 */ /* 0x002fe20000010100 */
[----:B------:R-:W-:Y:S03]  /*4880*/  FSETP.NEU.FTZ.AND P4, PT, R247, -INF , PT ;  /* 0xff800000f700780b */ /* 0x000fe60003f9d000 */
[----:B------:R-:W-:Y:S01]  /*4890*/  MUFU.EX2 R151, R132 ;  /* 0x0000008400977308 */ /* 0x000fe20000000800 */
[----:B------:R-:W-:Y:S01]  /*48a0*/  LOP3.LUT R4, R0, 0xffff, RZ, 0xc0, !PT ;  /* 0x0000ffff00047812 */ /* 0x000fe200078ec0ff */
[--C-:B------:R-:W-:Y:S01]  /*48b0*/  FFMA.FTZ R6, R6, UR14, -R3.reuse ;  /* 0x0000000e06067c23 */ /* 0x100fe20008010803 */
[----:B------:R-:W-:Y:S01]  /*48c0*/  FSEL R0, R135, RZ, P4 ;  /* 0x000000ff87007208 */ /* 0x000fe20002000000 */
[----:B------:R-:W-:Y:S01]  /*48d0*/  FFMA.FTZ R7, R7, UR14, -R3 ;  /* 0x0000000e07077c23 */ /* 0x000fe20008010803 */
[----:B------:R-:W-:Y:S05]  /*48e0*/  ISETP.LE.U32.AND P0, PT, R134, UR13, PT ;  /* 0x0000000d86007c0c */ /* 0x000fea000bf03070 */
[----:B------:R-:W-:Y:S01]  /*48f0*/  MUFU.EX2 R172, R6 ;  /* 0x0000000600ac7308 */ /* 0x000fe20000000800 */
[----:B------:R-:W-:Y:S01]  /*4900*/  ISETP.LE.U32.AND P4, PT, R4, UR13, PT ;  /* 0x0000000d04007c0c */ /* 0x000fe2000bf83070 */
[--C-:B------:R-:W-:Y:S01]  /*4910*/  FFMA.FTZ R10, R10, UR14, -R0.reuse ;  /* 0x0000000e0a0a7c23 */ /* 0x100fe20008010800 */
[----:B------:R-:W-:Y:S07]  /*4920*/  LOP3.LUT R134, R2, 0xff, RZ, 0xc0, !PT ;  /* 0x000000ff02867812 */ /* 0x000fee00078ec0ff */
[----:B------:R-:W1:Y:S01]  /*4930*/  MUFU.EX2 R170, R7 ;  /* 0x0000000700aa7308 */ /* 0x000e620000000800 */
[----:B------:R-:W-:Y:S01]  /*4940*/  LOP3.LUT R4, R133, 0xff, RZ, 0xc0, !PT ;  /* 0x000000ff85047812 */ /* 0x000fe200078ec0ff */
[--C-:B------:R-:W-:Y:S01]  /*4950*/  FFMA.FTZ R11, R11, UR14, -R0.reuse ;  /* 0x0000000e0b0b7c23 */ /* 0x100fe20008010800 */
[----:B------:R-:W-:Y:S07]  /*4960*/  FSEL R2, R136, RZ, P5 ;  /* 0x000000ff88027208 */ /* 0x000fee0002800000 */
[----:B------:R-:W3:Y:S01]  /*4970*/  MUFU.EX2 R234, R10 ;  /* 0x0000000a00ea7308 */ /* 0x000ee20000000800 */
[----:B------:R-:W-:Y:S01]  /*4980*/  ISETP.LE.U32.AND P5, PT, R134, UR13, PT ;  /* 0x0000000d86007c0c */ /* 0x000fe2000bfa3070 */
[----:B------:R-:W-:Y:S01]  /*4990*/  FFMA.FTZ R14, R14, UR14, -R0 ;  /* 0x0000000e0e0e7c23 */ /* 0x000fe20008010800 */
[----:B------:R-:W-:Y:S01]  /*49a0*/  ISETP.LE.U32.AND P6, PT, R4, UR13, PT ;  /* 0x0000000d04007c0c */ /* 0x000fe2000bfc3070 */
[----:B------:R-:W-:Y:S01]  /*49b0*/  FFMA.FTZ R9, R9, UR14, -R2 ;  /* 0x0000000e09097c23 */ /* 0x000fe20008010802 */
[----:B------:R-:W-:Y:S01]  /*49c0*/  PRMT R4, R133, 0x7632, R4 ;  /* 0x0000763285047816 */ /* 0x000fe20000000004 */
[----:B--2---:R-:W-:Y:S01]  /*49d0*/  @!P4 FADD.FTZ R163, -R163, -RZ ;  /* 0x800000ffa3a3c221 */ /* 0x004fe20000010100 */
[----:B------:R-:W-:Y:S03]  /*49e0*/  LOP3.LUT R5, R133, 0xffff, RZ, 0xc0, !PT ;  /* 0x0000ffff85057812 */ /* 0x000fe600078ec0ff */
[----:B------:R-:W2:Y:S01]  /*49f0*/  MUFU.EX2 R174, R9 ;  /* 0x0000000900ae7308 */ /* 0x000ea20000000800 */
[----:B------:R-:W-:Y:S01]  /*4a00*/  LOP3.LUT R4, R4, 0xff, RZ, 0xc0, !PT ;  /* 0x000000ff04047812 */ /* 0x000fe200078ec0ff */
[----:B-1----:R-:W-:Y:S01]  /*4a10*/  @!P3 FADD.FTZ R170, -R170, -RZ ;  /* 0x800000ffaaaab221 */ /* 0x002fe20000010100 */
[----:B------:R-:W-:Y:S07]  /*4a20*/  SHF.R.U32.HI R5, RZ, 0x8, R5 ;  /* 0x00000008ff057819 */ /* 0x000fee0000011605 */
[----:B------:R-:W1:Y:S01]  /*4a30*/  MUFU.EX2 R175, R11 ;  /* 0x0000000b00af7308 */ /* 0x000e620000000800 */
[----:B------:R-:W-:Y:S01]  /*4a40*/  ISETP.LE.U32.AND P4, PT, R4, UR13, PT ;  /* 0x0000000d04007c0c */ /* 0x000fe2000bf83070 */
[----:B------:R-:W-:Y:S01]  /*4a50*/  @!P5 FADD.FTZ R172, -R172, -RZ ;  /* 0x800000ffacacd221 */ /* 0x000fe20000010100 */
[----:B------:R-:W-:Y:S01]  /*4a60*/  LOP3.LUT R4, R5, 0xffff, RZ, 0xc0, !PT ;  /* 0x0000ffff05047812 */ /* 0x000fe200078ec0ff */
[--C-:B------:R-:W-:Y:S01]  /*4a70*/  FFMA.FTZ R12, R12, UR14, -R2.reuse ;  /* 0x0000000e0c0c7c23 */ /* 0x100fe20008010802 */
[----:B------:R-:W-:Y:S01]  /*4a80*/  SHF.R.U32.HI R133, RZ, 0x18, R133 ;  /* 0x00000018ff857819 */ /* 0x000fe20000011685 */
[--C-:B------:R-:W-:Y:S01]  /*4a90*/  FFMA.FTZ R8, R8, UR14, -R2.reuse ;  /* 0x0000000e08087c23 */ /* 0x100fe20008010802 */
[----:B------:R-:W-:Y:S03]  /*4aa0*/  ISETP.LE.U32.AND P5, PT, R4, UR13, PT ;  /* 0x0000000d04007c0c */ /* 0x000fe6000bfa3070 */
[----:B------:R-:W4:Y:S01]  /*4ab0*/  MUFU.EX2 R171, R12 ;  /* 0x0000000c00ab7308 */ /* 0x000f220000000800 */
[----:B------:R-:W-:Y:S01]  /*4ac0*/  ISETP.LE.U32.AND P3, PT, R133, UR13, PT ;  /* 0x0000000d85007c0c */ /* 0x000fe2000bf63070 */
[--C-:B------:R-:W-:Y:S01]  /*4ad0*/  FFMA.FTZ R18, R18, UR14, -R3.reuse ;  /* 0x0000000e12127c23 */ /* 0x100fe20008010803 */
[----:B------:R-:W-:Y:S07]  /*4ae0*/  IMAD.WIDE.U32 R6, R152, -0x2daee0ad, RZ ;  /* 0xd2511f5398067825 */ /* 0x000fee00078e00ff */
[----:B------:R4:W-:Y:S01]  /*4af0*/  MUFU.EX2 R233, R8 ;  /* 0x0000000800e97308 */ /* 0x0009e20000000800 */
[----:B---3--:R-:W-:Y:S01]  /*4b00*/  @!P4 FADD.FTZ R234, -R234, -RZ ;  /* 0x800000ffeaeac221 */ /* 0x008fe20000010100 */
[----:B------:R-:W-:Y:S08]  /*4b10*/  ISETP.GT.U32.AND P4, PT, R138, UR13, PT ;  /* 0x0000000d8a007c0c */ /* 0x000ff0000bf84070 */
[----:B------:R-:W3:Y:S01]  /*4b20*/  MUFU.EX2 R173, R14 ;  /* 0x0000000e00ad7308 */ /* 0x000ee20000000800 */
[----:B------:R-:W-:Y:S01]  /*4b30*/  FFMA.FTZ R19, R19, UR14, -R3 ;  /* 0x0000000e13137c23 */ /* 0x000fe20008010803 */
[----:B------:R-:W-:Y:S01]  /*4b40*/  LOP3.LUT R7, R154, UR17, R7, 0x96, !PT ;  /* 0x000000119a077c12 */ /* 0x000fe2000f8e9607 */
[----:B------:R-:W-:Y:S04]  /*4b50*/  IMAD.WIDE.U32 R4, R146, -0x2daee0ad, RZ ;  /* 0xd2511f5392047825 */ /* 0x000fe800078e00ff */
[----:B--2---:R-:W-:Y:S01]  /*4b60*/  @!P5 FADD.FTZ R174, -R174, -RZ ;  /* 0x800000ffaeaed221 */ /* 0x004fe20000010100 */
[----:B------:R-:W-:Y:S01]  /*4b70*/  ISETP.LE.U32.AND P5, PT, R140, UR13, PT ;  /* 0x0000000d8c007c0c */ /* 0x000fe2000bfa3070 */
[----:B-1----:R-:W-:Y:S01]  /*4b80*/  @!P3 FADD.FTZ R175, -R175, -RZ ;  /* 0x800000ffafafb221 */ /* 0x002fe20000010100 */
[----:B------:R-:W-:Y:S01]  /*4b90*/  ISETP.GT.U32.AND P3, PT, R141, UR13, PT ;  /* 0x0000000d8d007c0c */ /* 0x000fe2000bf64070 */
[----:B----4-:R-:W-:Y:S01]  /*4ba0*/  @!P0 FADD.FTZ R171, -R171, -RZ ;  /* 0x800000ffabab8221 */ /* 0x010fe20000010100 */
[----:B------:R-:W1:Y:S01]  /*4bb0*/  MUFU.EX2 R166, R18 ;  /* 0x0000001200a67308 */ /* 0x000e620000000800 */
[----:B------:R-:W-:Y:S01]  /*4bc0*/  ISETP.GT.U32.AND P0, PT, R142, UR13, PT ;  /* 0x0000000d8e007c0c */ /* 0x000fe2000bf04070 */
[--C-:B------:R-:W-:Y:S01]  /*4bd0*/  FFMA.FTZ R22, R22, UR14, -R3.reuse ;  /* 0x0000000e16167c23 */ /* 0x100fe20008010803 */
[C---:B------:R-:W-:Y:S07]  /*4be0*/  PRMT R8, R6.reuse, 0x7771, RZ ;  /* 0x0000777106087816 */ /* 0x040fee00000000ff */
[----:B------:R-:W2:Y:S01]  /*4bf0*/  MUFU.EX2 R165, R19 ;  /* 0x0000001300a57308 */ /* 0x000ea20000000800 */
[----:B---3--:R-:W-:Y:S01]  /*4c00*/  @P4 FADD.FTZ R173, -R173, -RZ ;  /* 0x800000ffadad4221 */ /* 0x008fe20000010100 */
[----:B------:R-:W-:Y:S01]  /*4c10*/  PRMT R9, R6, 0x7770, RZ ;  /* 0x0000777006097816 */ /* 0x000fe200000000ff */
[--C-:B------:R-:W-:Y:S01]  /*4c20*/  FFMA.FTZ R34, R34, UR14, -R3.reuse ;  /* 0x0000000e22227c23 */ /* 0x100fe20008010803 */
[----:B------:R-:W-:Y:S01]  /*4c30*/  PRMT R11, R6, 0x7772, RZ ;  /* 0x00007772060b7816 */ /* 0x000fe200000000ff */
[----:B------:R-:W-:Y:S01]  /*4c40*/  @!P5 FADD.FTZ R160, -R160, -RZ ;  /* 0x800000ffa0a0d221 */ /* 0x000fe20000010100 */
[----:B------:R-:W-:Y:S01]  /*4c50*/  PRMT R10, R6, 0x7773, RZ ;  /* 0x00007773060a7816 */ /* 0x000fe200000000ff */
[----:B------:R-:W-:Y:S01]  /*4c60*/  @P3 FADD.FTZ R157, -R157, -RZ ;  /* 0x800000ff9d9d3221 */ /* 0x000fe20000010100 */
[----:B------:R-:W-:Y:S02]  /*4c70*/  ISETP.GT.U32.AND P4, PT, R143, UR13, PT ;  /* 0x0000000d8f007c0c */ /* 0x000fe4000bf84070 */
[----:B------:R-:W-:Y:S01]  /*4c80*/  MUFU.EX2 R154, R21 ;  /* 0x00000015009a7308 */ /* 0x000fe20000000800 */
[----:B------:R-:W-:Y:S01]  /*4c90*/  LOP3.LUT R6, R7, 0xff, RZ, 0xc0, !PT ;  /* 0x000000ff07067812 */ /* 0x000fe200078ec0ff */
[----:B-1----:R-:W-:Y:S01]  /*4ca0*/  @P0 FADD.FTZ R166, -R166, -RZ ;  /* 0x800000ffa6a60221 */ /* 0x002fe20000010100 */
[----:B------:R-:W-:Y:S01]  /*4cb0*/  ISETP.GT.U32.AND P5, PT, R8, UR13, PT ;  /* 0x0000000d08007c0c */ /* 0x000fe2000bfa4070 */
[--C-:B------:R-:W-:Y:S01]  /*4cc0*/  FFMA.FTZ R23, R23, UR14, -R3.reuse ;  /* 0x0000000e17177c23 */ /* 0x100fe20008010803 */
[----:B------:R-:W-:Y:S01]  /*4cd0*/  LOP3.LUT R8, R7, 0xffff, RZ, 0xc0, !PT ;  /* 0x0000ffff07087812 */ /* 0x000fe200078ec0ff */
[----:B------:R-:W-:Y:S01]  /*4ce0*/  FFMA.FTZ R3, R35, UR14, -R3 ;  /* 0x0000000e23037c23 */ /* 0x000fe20008010803 */
[----:B------:R-:W-:Y:S03]  /*4cf0*/  ISETP.LE.U32.AND P3, PT, R6, UR13, PT ;  /* 0x0000000d06007c0c */ /* 0x000fe6000bf63070 */
[----:B------:R-:W-:Y:S01]  /*4d00*/  MUFU.EX2 R161, R22 ;  /* 0x0000001600a17308 */ /* 0x000fe20000000800 */
[--C-:B------:R-:W-:Y:S01]  /*4d10*/  SHF.R.U32.HI R6, RZ, 0x18, R7.reuse ;  /* 0x00000018ff067819 */ /* 0x100fe20000011607 */
[----:B------:R-:W-:Y:S01]  /*4d20*/  FFMA.FTZ R13, R13, UR14, -R2 ;  /* 0x0000000e0d0d7c23 */ /* 0x000fe20008010802 */
[----:B------:R-:W-:Y:S01]  /*4d30*/  SHF.R.U32.HI R8, RZ, 0x8, R8 ;  /* 0x00000008ff087819 */ /* 0x000fe20000011608 */
[----:B--2---:R-:W-:Y:S01]  /*4d40*/  @P4 FADD.FTZ R165, -R165, -RZ ;  /* 0x800000ffa5a54221 */ /* 0x004fe20000010100 */
[----:B------:R-:W-:Y:S05]  /*4d50*/  ISETP.LE.U32.AND P0, PT, R6, UR13, PT ;  /* 0x0000000d06007c0c */ /* 0x000fea000bf03070 */
[----:B------:R-:W1:Y:S01]  /*4d60*/  MUFU.EX2 R159, R23 ;  /* 0x00000017009f7308 */ /* 0x000e620000000800 */
[----:B------:R-:W-:Y:S01]  /*4d70*/  LOP3.LUT R6, R8, 0xffff, RZ, 0xc0, !PT ;  /* 0x0000ffff08067812 */ /* 0x000fe200078ec0ff */
[----:B------:R-:W-:Y:S01]  /*4d80*/  @!P6 FADD.FTZ R233, -R233, -RZ ;  /* 0x800000ffe9e9e221 */ /* 0x000fe20000010100 */
[----:B------:R-:W-:Y:S07]  /*4d90*/  PRMT R7, R7, 0x7632, R7 ;  /* 0x0000763207077816 */ /* 0x000fee0000000007 */
[----:B------:R-:W2:Y:S01]  /*4da0*/  MUFU.EX2 R169, R13 ;  /* 0x0000000d00a97308 */ /* 0x000ea20000000800 */
[----:B------:R-:W-:Y:S01]  /*4db0*/  ISETP.LE.U32.AND P4, PT, R6, UR13, PT ;  /* 0x0000000d06007c0c */ /* 0x000fe2000bf83070 */
[----:B------:R-:W-:Y:S01]  /*4dc0*/  @!P3 FADD.FTZ R158, -R158, -RZ ;  /* 0x800000ff9e9eb221 */ /* 0x000fe20000010100 */
[----:B------:R-:W-:Y:S01]  /*4dd0*/  LOP3.LUT R7, R7, 0xff, RZ, 0xc0, !PT ;  /* 0x000000ff07077812 */ /* 0x000fe200078ec0ff */
[----:B------:R-:W-:Y:S01]  /*4de0*/  FFMA.FTZ R25, R25, UR14, -R2 ;  /* 0x0000000e19197c23 */ /* 0x000fe20008010802 */
[----:B------:R-:W-:Y:S01]  /*4df0*/  LOP3.LUT R5, R156, UR17, R5, 0x96, !PT ;  /* 0x000000119c057c12 */ /* 0x000fe2000f8e9605 */
[----:B------:R-:W-:Y:S01]  /*4e00*/  @P5 FADD.FTZ R151, -R151, -RZ ;  /* 0x800000ff97975221 */ /* 0x000fe20000010100 */
[----:B------:R-:W-:Y:S03]  /*4e10*/  ISETP.LE.U32.AND P3, PT, R7, UR13, PT ;  /* 0x0000000d07007c0c */ /* 0x000fe6000bf63070 */
[----:B------:R3:W-:Y:S01]  /*4e20*/  MUFU.EX2 R156, R3 ;  /* 0x00000003009c7308 */ /* 0x0007e20000000800 */
[----:B------:R-:W-:Y:S01]  /*4e30*/  LOP3.LUT R6, R5, 0xffff, RZ, 0xc0, !PT ;  /* 0x0000ffff05067812 */ /* 0x000fe200078ec0ff */
[----:B-1----:R-:W-:Y:S01]  /*4e40*/  @!P0 FADD.FTZ R159, -R159, -RZ ;  /* 0x800000ff9f9f8221 */ /* 0x002fe20000010100 */
[----:B------:R-:W-:Y:S01]  /*4e50*/  LOP3.LUT R7, R5, 0xff, RZ, 0xc0, !PT ;  /* 0x000000ff05077812 */ /* 0x000fe200078ec0ff */
[----:B------:R-:W-:Y:S01]  /*4e60*/  FFMA.FTZ R15, R15, UR14, -R0 ;  /* 0x0000000e0f0f7c23 */ /* 0x000fe20008010800 */
[----:B------:R-:W-:Y:S01]  /*4e70*/  SHF.R.U32.HI R6, RZ, 0x8, R6 ;  /* 0x00000008ff067819 */ /* 0x000fe20000011606 */
[----:B------:R-:W-:Y:S01]  /*4e80*/  @!P4 FADD.FTZ R154, -R154, -RZ ;  /* 0x800000ff9a9ac221 */ /* 0x000fe20000010100 */
[----:B------:R-:W-:Y:S01]  /*4e90*/  ISETP.LE.U32.AND P4, PT, R7, UR13, PT ;  /* 0x0000000d07007c0c */ /* 0x000fe2000bf83070 */
[--C-:B------:R-:W-:Y:S01]  /*4ea0*/  FFMA.FTZ R24, R24, UR14, -R2.reuse ;  /* 0x0000000e18187c23 */ /* 0x100fe20008010802 */
[----:B------:R-:W-:Y:S01]  /*4eb0*/  LOP3.LUT R6, R6, 0xffff, RZ, 0xc0, !PT ;  /* 0x0000ffff06067812 */ /* 0x000fe200078ec0ff */
[----:B------:R-:W1:Y:S01]  /*4ec0*/  MUFU.EX2 R162, R25 ;  /* 0x0000001900a27308 */ /* 0x000e620000000800 */
[----:B------:R-:W-:Y:S01]  /*4ed0*/  PRMT R7, R5, 0x7632, R7 ;  /* 0x0000763205077816 */ /* 0x000fe20000000007 */
[----:B------:R-:W-:Y:S01]  /*4ee0*/  @!P3 FADD.FTZ R161, -R161, -RZ ;  /* 0x800000ffa1a1b221 */ /* 0x000fe20000010100 */
[----:B------:R-:W-:Y:S07]  /*4ef0*/  ISETP.GT.U32.AND P6, PT, R137, UR13, PT ;  /* 0x0000000d89007c0c */ /* 0x000fee000bfc4070 */
[----:B------:R-:W-:Y:S01]  /*4f00*/  MUFU.EX2 R168, R15 ;  /* 0x0000000f00a87308 */ /* 0x000fe20000000800 */
[----:B------:R-:W-:Y:S01]  /*4f10*/  ISETP.LE.U32.AND P3, PT, R6, UR13, PT ;  /* 0x0000000d06007c0c */ /* 0x000fe2000bf63070 */
[--C-:B------:R-:W-:Y:S01]  /*4f20*/  FFMA.FTZ R28, R28, UR14, -R2.reuse ;  /* 0x0000000e1c1c7c23 */ /* 0x100fe20008010802 */
[----:B------:R-:W-:Y:S07]  /*4f30*/  LOP3.LUT R6, R7, 0xff, RZ, 0xc0, !PT ;  /* 0x000000ff07067812 */ /* 0x000fee00078ec0ff */
[----:B------:R-:W4:Y:S01]  /*4f40*/  MUFU.EX2 R164, R24 ;  /* 0x0000001800a47308 */ /* 0x000f220000000800 */
[----:B---3--:R-:W-:Y:S01]  /*4f50*/  PRMT R3, R4, 0x7772, RZ ;  /* 0x0000777204037816 */ /* 0x008fe200000000ff */
[----:B------:R-:W-:Y:S01]  /*4f60*/  FFMA.FTZ R2, R29, UR14, -R2 ;  /* 0x0000000e1d027c23 */ /* 0x000fe20008010802 */
[----:B------:R-:W-:Y:S07]  /*4f70*/  ISETP.LE.U32.AND P0, PT, R6, UR13, PT ;  /* 0x0000000d06007c0c */ /* 0x000fee000bf03070 */
[----:B------:R-:W3:Y:S01]  /*4f80*/  MUFU.EX2 R155, R34 ;  /* 0x00000022009b7308 */ /* 0x000ee20000000800 */
[----:B------:R-:W-:Y:S01]  /*4f90*/  PRMT R7, R4, 0x7771, RZ ;  /* 0x0000777104077816 */ /* 0x000fe200000000ff */
[--C-:B------:R-:W-:Y:S01]  /*4fa0*/  FFMA.FTZ R30, R30, UR14, -R0.reuse ;  /* 0x0000000e1e1e7c23 */ /* 0x100fe20008010800 */
[C---:B------:R-:W-:Y:S01]  /*4fb0*/  PRMT R8, R4.reuse, 0x7770, RZ ;  /* 0x0000777004087816 */ /* 0x040fe200000000ff */
[----:B--2---:R-:W-:Y:S01]  /*4fc0*/  @P6 FADD.FTZ R169, -R169, -RZ ;  /* 0x800000ffa9a96221 */ /* 0x004fe20000010100 */
[----:B------:R-:W-:Y:S01]  /*4fd0*/  PRMT R6, R4, 0x7773, RZ ;  /* 0x0000777304067816 */ /* 0x000fe200000000ff */
[----:B-1----:R-:W-:Y:S01]  /*4fe0*/  @!P3 FADD.FTZ R162, -R162, -RZ ;  /* 0x800000ffa2a2b221 */ /* 0x002fe20000010100 */
[----:B------:R-:W-:Y:S03]  /*4ff0*/  ISETP.GT.U32.AND P5, PT, R3, UR13, PT ;  /* 0x0000000d03007c0c */ /* 0x000fe6000bfa4070 */
[----:B------:R1:W-:Y:S01]  /*5000*/  MUFU.EX2 R147, R2 ;  /* 0x0000000200937308 */ /* 0x0003e20000000800 */
[----:B------:R-:W-:Y:S01]  /*5010*/  F2FP.RELU.F16.F32.PACK_AB R4, R163, R144 ;  /* 0x00000090a304723e */ /* 0x000fe200000008ff */
[----:B----4-:R-:W-:Y:S01]  /*5020*/  @!P4 FADD.FTZ R164, -R164, -RZ ;  /* 0x800000ffa4a4c221 */ /* 0x010fe20000010100 */
[----:B------:R-:W-:Y:S01]  /*5030*/  F2FP.RELU.F16.F32.PACK_AB R3, R170, R172 ;  /* 0x000000acaa03723e */ /* 0x000fe200000008ff */
[--C-:B------:R-:W-:Y:S01]  /*5040*/  FFMA.FTZ R26, R26, UR14, -R0.reuse ;  /* 0x0000000e1a1a7c23 */ /* 0x100fe20008010800 */
[----:B------:R-:W-:Y:S01]  /*5050*/  ISETP.GT.U32.AND P6, PT, R139, UR13, PT ;  /* 0x0000000d8b007c0c */ /* 0x000fe2000bfc4070 */
[----:B------:R2:W-:Y:S01]  /*5060*/  STS [R150+0x13000], R4 ;  /* 0x0130000496007388 */ /* 0x0005e20000000800 */
[----:B------:R-:W-:Y:S01]  /*5070*/  ISETP.GT.U32.AND P3, PT, R10, UR13, PT ;  /* 0x0000000d0a007c0c */ /* 0x000fe2000bf64070 */
[--C-:B------:R-:W-:Y:S01]  /*5080*/  FFMA.FTZ R27, R27, UR14, -R0.reuse ;  /* 0x0000000e1b1b7c23 */ /* 0x100fe20008010800 */
[----:B------:R-:W-:Y:S01]  /*5090*/  ISETP.GT.U32.AND P4, PT, R11, UR13, PT ;  /* 0x0000000d0b007c0c */ /* 0x000fe2000bf84070 */
[----:B------:R4:W-:Y:S01]  /*50a0*/  STS [R150+0x13400], R3 ;  /* 0x0134000396007388 */ /* 0x0009e20000000800 */
[----:B------:R-:W-:Y:S01]  /*50b0*/  SHF.R.U32.HI R5, RZ, 0x18, R5 ;  /* 0x00000018ff057819 */ /* 0x000fe20000011605 */
[----:B------:R-:W-:Y:S01]  /*50c0*/  FFMA.FTZ R0, R31, UR14, -R0 ;  /* 0x0000000e1f007c23 */ /* 0x000fe20008010800 */
[----:B------:R-:W-:Y:S01]  /*50d0*/  SEL R145, R145, 0xfffffff0, !P1 ;  /* 0xfffffff091917807 */ /* 0x000fe20004800000 */
[----:B------:R-:W2:Y:S01]  /*50e0*/  MUFU.EX2 R167, R26 ;  /* 0x0000001a00a77308 */ /* 0x000ea20000000800 */
[----:B------:R-:W-:Y:S02]  /*50f0*/  IMAD.U32 R140, RZ, RZ, UR10 ;  /* 0x0000000aff8c7e24 */ /* 0x000fe4000f8e00ff */
[----:B------:R-:W-:Y:S02]  /*5100*/  IMAD.U32 R141, RZ, RZ, UR11 ;  /* 0x0000000bff8d7e24 */ /* 0x000fe4000f8e00ff */
[----:B------:R-:W-:Y:S01]  /*5110*/  @P6 FADD.FTZ R168, -R168, -RZ ;  /* 0x800000ffa8a86221 */ /* 0x000fe20000010100 */
[----:B------:R-:W-:Y:S01]  /*5120*/  ISETP.LE.U32.AND P6, PT, R9, UR13, PT ;  /* 0x0000000d09007c0c */ /* 0x000fe2000bfc3070 */
[----:B------:R-:W-:Y:S01]  /*5130*/  @P3 FADD.FTZ R156, -R156, -RZ ;  /* 0x800000ff9c9c3221 */ /* 0x000fe20000010100 */
[----:B------:R-:W-:Y:S01]  /*5140*/  ISETP.LE.U32.AND P3, PT, R5, UR13, PT ;  /* 0x0000000d05007c0c */ /* 0x000fe2000bf63070 */
[----:B---3--:R-:W-:Y:S01]  /*5150*/  @P4 FADD.FTZ R155, -R155, -RZ ;  /* 0x800000ff9b9b4221 */ /* 0x008fe20000010100 */
[----:B------:R-:W-:Y:S01]  /*5160*/  F2FP.RELU.F16.F32.PACK_AB R5, R157, R160 ;  /* 0x000000a09d05723e */ /* 0x000fe200000008ff */
[----:B-1----:R-:W-:Y:S01]  /*5170*/  IMAD.IADD R2, R145, 0x1, R148 ;  /* 0x0000000191027824 */ /* 0x002fe200078e0294 */
[----:B------:R-:W-:Y:S01]  /*5180*/  ISETP.GT.U32.AND P4, PT, R6, UR13, PT ;  /* 0x0000000d06007c0c */ /* 0x000fe2000bf84070 */
[----:B------:R-:W1:Y:S01]  /*5190*/  MUFU.EX2 R152, R27 ;  /* 0x0000001b00987308 */ /* 0x000e620000000800 */
[----:B------:R-:W-:Y:S01]  /*51a0*/  F2FP.RELU.F16.F32.PACK_AB R6, R175, R234 ;  /* 0x000000eaaf06723e */ /* 0x000fe200000008ff */
[----:B--2---:R-:W-:Y:S01]  /*51b0*/  @!P0 FADD.FTZ R167, -R167, -RZ ;  /* 0x800000ffa7a78221 */ /* 0x004fe20000010100 */
[----:B------:R-:W-:Y:S07]  /*51c0*/  ISETP.LE.U32.AND P0, PT, R8, UR13, PT ;  /* 0x0000000d08007c0c */ /* 0x000fee000bf03070 */
[----:B------:R-:W2:Y:S01]  /*51d0*/  MUFU.EX2 R149, R28 ;  /* 0x0000001c00957308 */ /* 0x000ea20000000800 */
[----:B------:R-:W-:Y:S01]  /*51e0*/  F2FP.RELU.F16.F32.PACK_AB R4, R165, R166 ;  /* 0x000000a6a504723e */ /* 0x000fe200000008ff */
[----:B------:R-:W-:Y:S01]  /*51f0*/  @!P6 FADD.FTZ R153, -R153, -RZ ;  /* 0x800000ff9999e221 */ /* 0x000fe20000010100 */
[----:B------:R-:W-:Y:S07]  /*5200*/  ISETP.GT.U32.AND P6, PT, R7, UR13, PT ;  /* 0x0000000d07007c0c */ /* 0x000fee000bfc4070 */
[----:B------:R-:W3:Y:S01]  /*5210*/  MUFU.EX2 R146, R30 ;  /* 0x0000001e00927308 */ /* 0x000ee20000000800 */
[----:B----4-:R-:W-:Y:S01]  /*5220*/  IMAD.IADD R3, R145, 0x1, R150 ;  /* 0x0000000191037824 */ /* 0x010fe200078e0296 */
[----:B------:R-:W-:Y:S08]  /*5230*/  F2FP.RELU.F16.F32.PACK_AB R7, R174, R233 ;  /* 0x000000e9ae07723e */ /* 0x000ff000000008ff */
[----:B------:R4:W4:Y:S01]  /*5240*/  MUFU.EX2 R145, R0 ;  /* 0x0000000000917308 */ /* 0x0009220000000800 */
[----:B------:R4:W-:Y:S01]  /*5250*/  STS [R3+0x13000], R5 ;  /* 0x0130000503007388 */ /* 0x0009e20000000800 */
[----:B-1----:R-:W-:Y:S01]  /*5260*/  @!P3 FADD.FTZ R152, -R152, -RZ ;  /* 0x800000ff9898b221 */ /* 0x002fe20000010100 */
[----:B------:R-:W-:Y:S02]  /*5270*/  FSETP.GE.FTZ.AND P3, PT, R160, RZ, PT ;  /* 0x000000ffa000720b */ /* 0x000fe40003f76000 */
[----:B------:R1:W-:Y:S01]  /*5280*/  STS [R3+0x13400], R4 ;  /* 0x0134000403007388 */ /* 0x0003e20000000800 */
[----:B--2---:R-:W-:Y:S01]  /*5290*/  @!P0 FADD.FTZ R149, -R149, -RZ ;  /* 0x800000ff95958221 */ /* 0x004fe20000010100 */
[----:B------:R-:W-:Y:S01]  /*52a0*/  @P6 FADD.FTZ R147, -R147, -RZ ;  /* 0x800000ff93936221 */ /* 0x000fe20000010100 */
[----:B------:R-:W-:Y:S01]  /*52b0*/  LEA R142, P0, R244, R140, 0x2 ;  /* 0x0000008cf48e7211 */ /* 0x000fe200078010ff */
[----:B------:R2:W-:Y:S01]  /*52c0*/  STS [R150+0x14000], R7 ;  /* 0x0140000796007388 */ /* 0x0005e20000000800 */
[----:B---3--:R-:W-:Y:S02]  /*52d0*/  @P5 FADD.FTZ R146, -R146, -RZ ;  /* 0x800000ff92925221 */ /* 0x008fe40000010100 */
[----:B------:R-:W-:Y:S01]  /*52e0*/  LEA.HI.X R143, R244, R141, RZ, 0x2, P0 ;  /* 0x0000008df48f7211 */ /* 0x000fe200000f14ff */
[----:B------:R3:W-:Y:S01]  /*52f0*/  STS [R150+0x14400], R6 ;  /* 0x0144000696007388 */ /* 0x0007e20000000800 */
[----:B----4-:R-:W-:Y:S01]  /*5300*/  F2FP.RELU.F16.F32.PACK_AB R0, R151, R153 ;  /* 0x000000999700723e */ /* 0x010fe200000008ff */
[----:B------:R-:W-:Y:S01]  /*5310*/  @P4 FADD.FTZ R145, -R145, -RZ ;  /* 0x800000ff91914221 */ /* 0x000fe20000010100 */
[----:B------:R-:W-:Y:S01]  /*5320*/  FSETP.GE.FTZ.AND P0, PT, R144, RZ, PT ;  /* 0x000000ff9000720b */ /* 0x000fe20003f16000 */
[----:B------:R-:W4:Y:S01]  /*5330*/  LDG.E R141, desc[UR38][R142.64] ;  /* 0x000000268e8d7981 */ /* 0x000f22000c1e1900 */
[----:B------:R-:W-:Y:S03]  /*5340*/  FSETP.GE.FTZ.AND P4, PT, R163, RZ, PT ;  /* 0x000000ffa300720b */ /* 0x000fe60003f96000 */
[----:B------:R-:W4:Y:S01]  /*5350*/  LDG.E R140, desc[UR38][R142.64+0x20] ;  /* 0x000020268e8c7981 */ /* 0x000f22000c1e1900 */
[----:B------:R-:W-:Y:S02]  /*5360*/  F2FP.RELU.F16.F32.PACK_AB R5, R154, R158 ;  /* 0x0000009e9a05723e */ /* 0x000fe400000008ff */
[----:B-1----:R-:W-:Y:S02]  /*5370*/  F2FP.RELU.F16.F32.PACK_AB R4, R159, R161 ;  /* 0x000000a19f04723e */ /* 0x002fe400000008ff */
[----:B--2---:R-:W-:Y:S02]  /*5380*/  F2FP.RELU.F16.F32.PACK_AB R7, R169, R171 ;  /* 0x000000aba907723e */ /* 0x004fe400000008ff */
[----:B---3--:R-:W-:Y:S03]  /*5390*/  F2FP.RELU.F16.F32.PACK_AB R6, R168, R173 ;  /* 0x000000ada806723e */ /* 0x008fe600000008ff */
[----:B------:R-:W-:Y:S04]  /*53a0*/  STS [R3+0x14000], R7 ;  /* 0x0140000703007388 */ /* 0x000fe80000000800 */
[----:B------:R1:W-:Y:S04]  /*53b0*/  STS [R3+0x14400], R6 ;  /* 0x0144000603007388 */ /* 0x0003e80000000800 */
[----:B------:R2:W-:Y:S04]  /*53c0*/  STS [R148], R5 ;  /* 0x0000000594007388 */ /* 0x0005e80000000800 */
[----:B------:R3:W-:Y:S04]  /*53d0*/  STS [R148+0x400], R4 ;  /* 0x0004000494007388 */ /* 0x0007e80000000800 */
[----:B------:R3:W-:Y:S01]  /*53e0*/  STS [R2], R0 ;  /* 0x0000000002007388 */ /* 0x0007e20000000800 */
[----:B-1----:R-:W-:Y:S02]  /*53f0*/  F2FP.RELU.F16.F32.PACK_AB R6, R162, R164 ;  /* 0x000000a4a206723e */ /* 0x002fe400000008ff */
[----:B------:R-:W-:Y:S02]  /*5400*/  F2FP.RELU.F16.F32.PACK_AB R3, R145, R146 ;  /* 0x000000929103723e */ /* 0x000fe400000008ff */
[----:B--2---:R-:W-:Y:S02]  /*5410*/  F2FP.RELU.F16.F32.PACK_AB R5, R152, R167 ;  /* 0x000000a79805723e */ /* 0x004fe400000008ff */
[----:B---3--:R-:W-:Y:S02]  /*5420*/  F2FP.RELU.F16.F32.PACK_AB R4, R147, R149 ;  /* 0x000000959304723e */ /* 0x008fe400000008ff */
[----:B------:R-:W-:Y:S05]  /*5430*/  F2FP.RELU.F16.F32.PACK_AB R0, R156, R155 ;  /* 0x0000009b9c00723e */ /* 0x000fea00000008ff */
[----:B------:R1:W-:Y:S04]  /*5440*/  STS [R2+0x400], R0 ;  /* 0x0004000002007388 */ /* 0x0003e80000000800 */
[----:B------:R-:W-:Y:S04]  /*5450*/  STS [R148+0x1000], R6 ;  /* 0x0010000694007388 */ /* 0x000fe80000000800 */
[----:B------:R2:W-:Y:S04]  /*5460*/  STS [R148+0x1400], R5 ;  /* 0x0014000594007388 */ /* 0x0005e80000000800 */
[----:B------:R-:W-:Y:S04]  /*5470*/  STS [R2+0x1000], R4 ;  /* 0x0010000402007388 */ /* 0x000fe80000000800 */
[----:B------:R3:W-:Y:S01]  /*5480*/  STS [R2+0x1400], R3 ;  /* 0x0014000302007388 */ /* 0x0007e20000000800 */
[----:B-1----:R-:W-:Y:S05]  /*5490*/  LEA R0, R230, UR4, 0x1 ;  /* 0x00000004e6007c11 */ /* 0x002fea000f8e08ff */
[----:B------:R-:W1:Y:S01]  /*54a0*/  LDSM.16.M88.4 R32, [R0+0x6000] ;  /* 0x006000000020783b */ /* 0x000e620000000200 */
[----:B--2---:R-:W-:Y:S07]  /*54b0*/  IMAD.SHL.U32 R148, R231, 0x40, RZ ;  /* 0x00000040e7947824 */ /* 0x004fee00078e00ff */
[----:B------:R-:W2:Y:S01]  /*54c0*/  LDSM.16.M88.4 R28, [R0+0x6800] ;  /* 0x00680000001c783b */ /* 0x000ea20000000200 */
[C---:B---3--:R-:W-:Y:S02]  /*54d0*/  VIADD R3, R0.reuse, 0x6000 ;  /* 0x0000600000037836 */ /* 0x048fe40000000000 */
[----:B------:R-:W-:Y:S02]  /*54e0*/  VIADD R2, R0, 0x6020 ;  /* 0x0000602000027836 */ /* 0x000fe40000000000 */
[----:B------:R-:W-:Y:S01]  /*54f0*/  @P1 VIADD R2, R3, 0xffffffe0 ;  /* 0xffffffe003021836 */ /* 0x000fe20000000000 */
[----:B------:R-:W-:Y:S04]  /*5500*/  LOP3.LUT R3, R232, 0x30, RZ, 0xc0, !PT ;  /* 0x00000030e8037812 */ /* 0x000fe800078ec0ff */
[----:B------:R-:W3:Y:S01]  /*5510*/  LDSM.16.M88.4 R132, [R2] ;  /* 0x000000000284783b */ /* 0x000ee20000000200 */
[----:B------:R-:W-:Y:S04]  /*5520*/  LOP3.LUT R3, R3, 0x8, R231, 0xf8, !PT ;  /* 0x0000000803037812 */ /* 0x000fe800078ef8e7 */
[----:B------:R-:W-:Y:S03]  /*5530*/  LOP3.LUT R3, R3, 0x1c0, R148, 0xf8, !PT ;  /* 0x000001c003037812 */ /* 0x000fe600078ef894 */
[----:B------:R-:W3:Y:S01]  /*5540*/  LDSM.16.M88.4 R136, [R2+0x800] ;  /* 0x000800000288783b */ /* 0x000ee20000000200 */
[-C--:B-1----:R-:W-:Y:S08]  /*5550*/  HMMA.16816.F32 R4, R32, R176.reuse, RZ ;  /* 0x000000b02004723c */ /* 0x082ff000000018ff */
[C---:B--2---:R-:W-:Y:S08]  /*5560*/  HMMA.16816.F32 R8, R28.reuse, R176, RZ ;  /* 0x000000b01c08723c */ /* 0x044ff000000018ff */
[-C--:B------:R-:W-:Y:S08]  /*5570*/  HMMA.16816.F32 R12, R28, R178.reuse, RZ ;  /* 0x000000b21c0c723c */ /* 0x080ff000000018ff */
[C---:B------:R-:W-:Y:S08]  /*5580*/  HMMA.16816.F32 R16, R32.reuse, R178, RZ ;  /* 0x000000b22010723c */ /* 0x040ff000000018ff */
[-C--:B------:R-:W-:Y:S08]  /*5590*/  HMMA.16816.F32 R20, R32, R180.reuse, RZ ;  /* 0x000000b42014723c */ /* 0x080ff000000018ff */
[C---:B------:R-:W-:Y:S08]  /*55a0*/  HMMA.16816.F32 R24, R28.reuse, R180, RZ ;  /* 0x000000b41c18723c */ /* 0x040ff000000018ff */
[-C--:B------:R-:W-:Y:S08]  /*55b0*/  HMMA.16816.F32 R28, R28, R182.reuse, RZ ;  /* 0x000000b61c1c723c */ /* 0x080ff000000018ff */
[----:B------:R-:W-:Y:S08]  /*55c0*/  HMMA.16816.F32 R32, R32, R182, RZ ;  /* 0x000000b62020723c */ /* 0x000ff000000018ff */
[-C--:B---3--:R-:W-:Y:S08]  /*55d0*/  HMMA.16816.F32 R4, R132, R184.reuse, R4 ;  /* 0x000000b88404723c */ /* 0x088ff00000001804 */
[C---:B------:R-:W-:Y:S08]  /*55e0*/  HMMA.16816.F32 R8, R136.reuse, R184, R8 ;  /* 0x000000b88808723c */ /* 0x040ff00000001808 */
        /* <DEDUP_REMOVED lines=37> */
[----:B------:R2:W3:Y:S08]  /*5840*/  LDSM.16.M88.4 R136, [R2+0x2800] ;  /* 0x002800000288783b */ /* 0x0004f00000000200 */
[----:B--2---:R2:W5:Y:S01]  /*5850*/  LDG.E R2, desc[UR38][R142.64+0x80] ;  /* 0x000080268e027981 */ /* 0x004562000c1e1900 */
[-C--:B-1----:R-:W-:Y:S08]  /*5860*/  HMMA.16816.F32 R4, R132, R216.reuse, R4 ;  /* 0x000000d88404723c */ /* 0x082ff00000001804 */
[C---:B---3--:R-:W-:Y:S08]  /*5870*/  HMMA.16816.F32 R8, R136.reuse, R216, R8 ;  /* 0x000000d88808723c */ /* 0x048ff00000001808 */
[-C--:B------:R-:W-:Y:S03]  /*5880*/  HMMA.16816.F32 R12, R136, R218.reuse, R12 ;  /* 0x000000da880c723c */ /* 0x080fe6000000180c */
[C---:B----4-:R-:W-:Y:S01]  /*5890*/  FADD.FTZ R0, -R141.reuse, R4 ;  /* 0x000000048d007221 */ /* 0x050fe20000010100 */
[----:B------:R-:W-:Y:S01]  /*58a0*/  FADD.FTZ R5, -R141, R5 ;  /* 0x000000058d057221 */ /* 0x000fe20000010100 */
[----:B------:R2:W5:Y:S01]  /*58b0*/  LDG.E R4, desc[UR38][R142.64+0xa0] ;  /* 0x0000a0268e047981 */ /* 0x000562000c1e1900 */
[C---:B------:R-:W-:Y:S01]  /*58c0*/  FADD.FTZ R6, -R140.reuse, R6 ;  /* 0x000000068c067221 */ /* 0x040fe20000010100 */
[----:B------:R-:W-:Y:S01]  /*58d0*/  FADD.FTZ R7, -R140, R7 ;  /* 0x000000078c077221 */ /* 0x000fe20000010100 */
[-C--:B------:R-:W-:Y:S01]  /*58e0*/  FSEL R0, R0, R141.reuse, P0 ;  /* 0x0000008d00007208 */ /* 0x080fe20000000000 */
[C---:B------:R-:W-:Y:S04]  /*58f0*/  HMMA.16816.F32 R16, R132.reuse, R218, R16 ;  /* 0x000000da8410723c */ /* 0x040fe80000001810 */
[----:B------:R-:W-:Y:S01]  /*5900*/  FSETP.GE.FTZ.AND P0, PT, R157, RZ, PT ;  /* 0x000000ff9d00720b */ /* 0x000fe20003f16000 */
[----:B------:R-:W-:Y:S01]  /*5910*/  FMUL.FTZ R144, R144, R0 ;  /* 0x0000000090907220 */ /* 0x000fe20000410000 */
[----:B------:R-:W-:Y:S02]  /*5920*/  FSEL R5, R5, R141, P4 ;  /* 0x0000008d05057208 */ /* 0x000fe40002000000 */
[----:B------:R-:W-:Y:S01]  /*5930*/  FSETP.GE.FTZ.AND P4, PT, R158, RZ, PT ;  /* 0x000000ff9e00720b */ /* 0x000fe20003f96000 */
[-C--:B------:R-:W-:Y:S03]  /*5940*/  HMMA.16816.F32 R20, R132, R220.reuse, R20 ;  /* 0x000000dc8414723c */ /* 0x080fe60000001814 */
[----:B------:R-:W-:Y:S01]  /*5950*/  FMUL.FTZ R5, R163, R5 ;  /* 0x00000005a3057220 */ /* 0x000fe20000410000 */
[----:B------:R-:W-:Y:S04]  /*5960*/  IMAD.SHL.U32 R163, R231, 0x8, RZ ;  /* 0x00000008e7a37824 */ /* 0x000fe800078e00ff */
[----:B------:R-:W-:Y:S01]  /*5970*/  F2FP.F16.F32.PACK_AB R5, R5, R144 ;  /* 0x000000900505723e */ /* 0x000fe200000000ff */
[C---:B------:R-:W-:Y:S04]  /*5980*/  HMMA.16816.F32 R24, R136.reuse, R220, R24 ;  /* 0x000000dc8818723c */ /* 0x040fe80000001818 */
[----:B------:R-:W-:Y:S01]  /*5990*/  LOP3.LUT R3, R3, 0x38, R163, 0x78, !PT ;  /* 0x0000003803037812 */ /* 0x000fe200078e78a3 */
[C---:B------:R-:W-:Y:S01]  /*59a0*/  FADD.FTZ R16, -R141.reuse, R16 ;  /* 0x000000108d107221 */ /* 0x040fe20000010100 */
[C---:B------:R-:W-:Y:S02]  /*59b0*/  FADD.FTZ R0, -R141.reuse, R17 ;  /* 0x000000118d007221 */ /* 0x040fe40000010100 */
[-C--:B------:R-:W-:Y:S03]  /*59c0*/  HMMA.16816.F32 R28, R136, R222.reuse, R28 ;  /* 0x000000de881c723c */ /* 0x080fe6000000181c */
[-C--:B------:R-:W-:Y:S01]  /*59d0*/  FSEL R16, R16, R141.reuse, P3 ;  /* 0x0000008d10107208 */ /* 0x080fe20001800000 */
[C---:B------:R-:W-:Y:S01]  /*59e0*/  FADD.FTZ R20, -R141.reuse, R20 ;  /* 0x000000148d147221 */ /* 0x040fe20000010100 */
[-C--:B------:R-:W-:Y:S01]  /*59f0*/  FSEL R0, R0, R141.reuse, P0 ;  /* 0x0000008d00007208 */ /* 0x080fe20000000000 */
[----:B------:R-:W-:Y:S01]  /*5a00*/  FADD.FTZ R21, -R141, R21 ;  /* 0x000000158d157221 */ /* 0x000fe20000010100 */
[----:B------:R-:W-:Y:S01]  /*5a10*/  FSETP.GE.FTZ.AND P0, PT, R151, RZ, PT ;  /* 0x000000ff9700720b */ /* 0x000fe20003f16000 */
[----:B------:R-:W-:Y:S04]  /*5a20*/  HMMA.16816.F32 R32, R132, R222, R32 ;  /* 0x000000de8420723c */ /* 0x000fe80000001820 */
[----:B------:R-:W-:Y:S01]  /*5a30*/  FSETP.GE.FTZ.AND P3, PT, R154, RZ, PT ;  /* 0x000000ff9a00720b */ /* 0x000fe20003f76000 */
[----:B------:R-:W-:Y:S01]  /*5a40*/  FMUL.FTZ R160, R160, R16 ;  /* 0x00000010a0a07220 */ /* 0x000fe20000410000 */
[-C--:B------:R-:W-:Y:S01]  /*5a50*/  FSEL R20, R20, R141.reuse, P4 ;  /* 0x0000008d14147208 */ /* 0x080fe20002000000 */
[----:B------:R-:W-:Y:S01]  /*5a60*/  FMUL.FTZ R16, R157, R0 ;  /* 0x000000009d107220 */ /* 0x000fe20000410000 */
[----:B------:R-:W-:Y:S02]  /*5a70*/  LOP3.LUT R0, R148, 0x400, RZ, 0xc0, !PT ;  /* 0x0000040094007812 */ /* 0x000fe400078ec0ff */
[----:B------:R-:W-:Y:S01]  /*5a80*/  FSEL R21, R21, R141, P3 ;  /* 0x0000008d15157208 */ /* 0x000fe20001800000 */
[----:B------:R-:W-:Y:S01]  /*5a90*/  FMUL.FTZ R20, R158, R20 ;  /* 0x000000149e147220 */ /* 0x000fe20000410000 */
[----:B------:R-:W-:Y:S01]  /*5aa0*/  FSETP.GE.FTZ.AND P3, PT, R153, RZ, PT ;  /* 0x000000ff9900720b */ /* 0x000fe20003f76000 */
[----:B------:R-:W-:Y:S01]  /*5ab0*/  IMAD R3, R3, 0x2, R0 ;  /* 0x0000000203037824 */ /* 0x000fe200078e0200 */
[----:B------:R-:W-:Y:S01]  /*5ac0*/  F2FP.F16.F32.PACK_AB R16, R16, R160 ;  /* 0x000000a01010723e */ /* 0x000fe200000000ff */
[----:B------:R-:W-:Y:S04]  /*5ad0*/  FMUL.FTZ R21, R154, R21 ;  /* 0x000000159a157220 */ /* 0x000fe80000410000 */
[----:B------:R-:W-:Y:S01]  /*5ae0*/  FADD.FTZ R32, -R141, R32 ;  /* 0x000000208d207221 */ /* 0x000fe20000010100 */
[----:B------:R-:W-:Y:S04]  /*5af0*/  F2FP.F16.F32.PACK_AB R21, R21, R20 ;  /* 0x000000141515723e */ /* 0x000fe800000000ff */
[----:B------:R-:W-:Y:S01]  /*5b00*/  FSEL R0, R32, R141, P3 ;  /* 0x0000008d20007208 */ /* 0x000fe20001800000 */
[----:B------:R-:W-:Y:S01]  /*5b10*/  @P0 FADD.FTZ R141, -R141, R33 ;  /* 0x000000218d8d0221 */ /* 0x000fe20000010100 */
[----:B------:R-:W-:Y:S02]  /*5b20*/  FSETP.GE.FTZ.AND P3, PT, R172, RZ, PT ;  /* 0x000000ffac00720b */ /* 0x000fe40003f76000 */
[----:B------:R-:W-:Y:S01]  /*5b30*/  FSETP.GE.FTZ.AND P0, PT, R170, RZ, PT ;  /* 0x000000ffaa00720b */ /* 0x000fe20003f16000 */
[----:B------:R-:W-:Y:S01]  /*5b40*/  FMUL.FTZ R153, R153, R0 ;  /* 0x0000000099997220 */ /* 0x000fe20000410000 */
[-C--:B------:R-:W-:Y:S01]  /*5b50*/  FSEL R32, R6, R140.reuse, P3 ;  /* 0x0000008c06207208 */ /* 0x080fe20001800000 */
[----:B------:R-:W-:Y:S01]  /*5b60*/  FMUL.FTZ R20, R151, R141 ;  /* 0x0000008d97147220 */ /* 0x000fe20000410000 */
[----:B------:R-:W-:Y:S01]  /*5b70*/  FSEL R17, R7, R140, P0 ;  /* 0x0000008c07117208 */ /* 0x000fe20000000000 */
[----:B--2---:R-:W-:Y:S08]  /*5b80*/  BRA.U !UP0, `(.L_x_218) ;  /* 0x00000001089c7547 */ /* 0x004ff0000b800000 */
        /* <DEDUP_REMOVED lines=39> */
.L_x_218:
[----:B------:R-:W2:Y:S01]  /*5e00*/  LDL R6, [R1+0x4] ;  /* 0x0000040001067983 */ /* 0x000ea20000100800 */
[----:B------:R-:W-:Y:S01]  /*5e10*/  FADD.FTZ R18, -R140, R18 ;  /* 0x000000128c127221 */ /* 0x000fe20000010100 */
[----:B------:R-:W-:Y:S01]  /*5e20*/  FSETP.GE.FTZ.AND P0, PT, R166, RZ, PT ;  /* 0x000000ffa600720b */ /* 0x000fe20003f16000 */
[----:B------:R-:W-:Y:S01]  /*5e30*/  FADD.FTZ R0, -R140, R22 ;  /* 0x000000168c007221 */ /* 0x000fe20000010100 */
[----:B------:R3:W-:Y:S01]  /*5e40*/  STS [R150+0xf000], R5 ;  /* 0x00f0000596007388 */ /* 0x0007e20000000800 */
[----:B------:R-:W-:Y:S01]  /*5e50*/  FSETP.GE.FTZ.AND P4, PT, R165, RZ, PT ;  /* 0x000000ffa500720b */ /* 0x000fe20003f96000 */
[----:B------:R-:W-:Y:S01]  /*5e60*/  FMUL.FTZ R32, R172, R32 ;  /* 0x00000020ac207220 */ /* 0x000fe20000410000 */
[----:B------:R-:W-:Y:S01]  /*5e70*/  FSEL R18, R18, R140, P0 ;  /* 0x0000008c12127208 */ /* 0x000fe20000000000 */
[----:B------:R-:W-:Y:S01]  /*5e80*/  FMUL.FTZ R7, R170, R17 ;  /* 0x00000011aa077220 */ /* 0x000fe20000410000 */
[----:B------:R-:W-:Y:S01]  /*5e90*/  FSETP.GE.FTZ.AND P3, PT, R161, RZ, PT ;  /* 0x000000ffa100720b */ /* 0x000fe20003f76000 */
[----:B------:R-:W-:Y:S02]  /*5ea0*/  IMAD.MOV.U32 R33, RZ, RZ, 0x10 ;  /* 0x00000010ff217424 */ /* 0x000fe400078e00ff */
[----:B------:R-:W-:Y:S01]  /*5eb0*/  FADD.FTZ R17, -R140, R23 ;  /* 0x000000178c117221 */ /* 0x000fe20000010100 */
[----:B------:R-:W-:Y:S01]  /*5ec0*/  FMUL.FTZ R18, R166, R18 ;  /* 0x00000012a6127220 */ /* 0x000fe20000410000 */
[----:B------:R-:W-:Y:S01]  /*5ed0*/  FSEL R0, R0, R140, P3 ;  /* 0x0000008c00007208 */ /* 0x000fe20001800000 */
[----:B------:R-:W-:Y:S01]  /*5ee0*/  FADD.FTZ R34, -R140, R34 ;  /* 0x000000228c227221 */ /* 0x000fe20000010100 */
[----:B------:R-:W-:Y:S01]  /*5ef0*/  F2FP.F16.F32.PACK_AB R7, R7, R32 ;  /* 0x000000200707723e */ /* 0x000fe200000000ff */
[----:B-----5:R-:W-:Y:S01]  /*5f00*/  FADD.FTZ R8, -R2, R8 ;  /* 0x0000000802087221 */ /* 0x020fe20000010100 */
[----:B------:R-:W-:Y:S01]  /*5f10*/  SEL R33, R33, 0xfffffff0, !P1 ;  /* 0xfffffff021217807 */ /* 0x000fe20004800000 */
[----:B------:R-:W-:Y:S01]  /*5f20*/  FMUL.FTZ R161, R161, R0 ;  /* 0x00000000a1a17220 */ /* 0x000fe20000410000 */
[----:B------:R-:W-:Y:S01]  /*5f30*/  FSETP.GE.FTZ.AND P3, PT, R156, RZ, PT ;  /* 0x000000ff9c00720b */ /* 0x000fe20003f76000 */
[----:B------:R4:W-:Y:S01]  /*5f40*/  STS [R150+0xf400], R7 ;  /* 0x00f4000796007388 */ /* 0x0009e20000000800 */
[----:B------:R-:W-:Y:S01]  /*5f50*/  FSETP.GE.FTZ.AND P0, PT, R159, RZ, PT ;  /* 0x000000ff9f00720b */ /* 0x000fe20003f16000 */
[C---:B------:R-:W-:Y:S01]  /*5f60*/  FADD.FTZ R9, -R2.reuse, R9 ;  /* 0x0000000902097221 */ /* 0x040fe20000010100 */
[C---:B------:R-:W-:Y:S01]  /*5f70*/  FADD.FTZ R12, -R2.reuse, R12 ;  /* 0x0000000c020c7221 */ /* 0x040fe20000010100 */
[C---:B------:R-:W-:Y:S01]  /*5f80*/  FADD.FTZ R13, -R2.reuse, R13 ;  /* 0x0000000d020d7221 */ /* 0x040fe20000010100 */
[-C--:B------:R-:W-:Y:S01]  /*5f90*/  FSEL R17, R17, R140.reuse, P0 ;  /* 0x0000008c11117208 */ /* 0x080fe20000000000 */
[C---:B------:R-:W-:Y:S01]  /*5fa0*/  FADD.FTZ R25, -R2.reuse, R25 ;  /* 0x0000001902197221 */ /* 0x040fe20000010100 */
[----:B------:R-:W-:Y:S01]  /*5fb0*/  FSETP.GE.FTZ.AND P0, PT, R155, RZ, PT ;  /* 0x000000ff9b00720b */ /* 0x000fe20003f16000 */
[----:B------:R-:W-:Y:S01]  /*5fc0*/  FADD.FTZ R24, -R2, R24 ;  /* 0x0000001802187221 */ /* 0x000fe20000010100 */
[----:B---3--:R-:W-:Y:S01]  /*5fd0*/  FADD.FTZ R5, -R140, R19 ;  /* 0x000000138c057221 */ /* 0x008fe20000010100 */
[----:B------:R-:W-:Y:S01]  /*5fe0*/  FSETP.GE.FTZ.AND P6, PT, R169, RZ, PT ;  /* 0x000000ffa900720b */ /* 0x000fe20003fd6000 */
[----:B------:R-:W-:Y:S01]  /*5ff0*/  FADD.FTZ R11, -R4, R11 ;  /* 0x0000000b040b7221 */ /* 0x000fe20000010100 */
[-C--:B------:R-:W-:Y:S01]  /*6000*/  FSEL R34, R34, R140.reuse, P0 ;  /* 0x0000008c22227208 */ /* 0x080fe20000000000 */
[----:B------:R-:W-:Y:S01]  /*6010*/  FADD.FTZ R14, -R4, R14 ;  /* 0x0000000e040e7221 */ /* 0x000fe20000010100 */
[----:B------:R-:W-:Y:S01]  /*6020*/  FSEL R5, R5, R140, P4 ;  /* 0x0000008c05057208 */ /* 0x000fe20002000000 */
[----:B------:R-:W-:Y:S01]  /*6030*/  @P3 FADD.FTZ R140, -R140, R35 ;  /* 0x000000238c8c3221 */ /* 0x000fe20000010100 */
[----:B------:R-:W-:Y:S01]  /*6040*/  FSETP.GE.FTZ.AND P0, PT, R174, RZ, PT ;  /* 0x000000ffae00720b */ /* 0x000fe20003f16000 */
[----:B------:R-:W-:Y:S01]  /*6050*/  FADD.FTZ R26, -R4, R26 ;  /* 0x0000001a041a7221 */ /* 0x000fe20000010100 */
[----:B------:R-:W-:Y:S01]  /*6060*/  FSETP.GE.FTZ.AND P3, PT, R233, RZ, PT ;  /* 0x000000ffe900720b */ /* 0x000fe20003f76000 */
[----:B------:R-:W-:Y:S01]  /*6070*/  FMUL.FTZ R5, R165, R5 ;  /* 0x00000005a5057220 */ /* 0x000fe20000410000 */
[----:B------:R-:W-:Y:S01]  /*6080*/  FSETP.GE.FTZ.AND P5, PT, R164, RZ, PT ;  /* 0x000000ffa400720b */ /* 0x000fe20003fb6000 */
[----:B------:R-:W-:Y:S01]  /*6090*/  FADD.FTZ R30, -R4, R30 ;  /* 0x0000001e041e7221 */ /* 0x000fe20000010100 */
[----:B------:R-:W-:Y:S01]  /*60a0*/  FSEL R8, R8, R2, P3 ;  /* 0x0000000208087208 */ /* 0x000fe20001800000 */
[----:B------:R-:W-:Y:S01]  /*60b0*/  FMUL.FTZ R17, R159, R17 ;  /* 0x000000119f117220 */ /* 0x000fe20000410000 */
[----:B------:R-:W-:Y:S01]  /*60c0*/  F2FP.F16.F32.PACK_AB R0, R5, R18 ;  /* 0x000000120500723e */ /* 0x000fe200000000ff */
[----:B------:R-:W-:Y:S01]  /*60d0*/  FMUL.FTZ R34, R155, R34 ;  /* 0x000000229b227220 */ /* 0x000fe20000410000 */
[----:B----4-:R-:W-:Y:S01]  /*60e0*/  FSEL R7, R9, R2, P0 ;  /* 0x0000000209077208 */ /* 0x010fe20000000000 */
[----:B------:R-:W-:Y:S01]  /*60f0*/  FMUL.FTZ R8, R233, R8 ;  /* 0x00000008e9087220 */ /* 0x000fe20000410000 */
[----:B------:R-:W-:Y:S01]  /*6100*/  FSETP.GE.FTZ.AND P0, PT, R147, RZ, PT ;  /* 0x000000ff9300720b */ /* 0x000fe20003f16000 */
[----:B------:R-:W-:Y:S01]  /*6110*/  FMUL.FTZ R140, R156, R140 ;  /* 0x0000008c9c8c7220 */ /* 0x000fe20000410000 */
[----:B------:R-:W-:Y:S01]  /*6120*/  FSETP.GE.FTZ.AND P3, PT, R171, RZ, PT ;  /* 0x000000ffab00720b */ /* 0x000fe20003f76000 */
[----:B------:R-:W-:Y:S01]  /*6130*/  FMUL.FTZ R174, R174, R7 ;  /* 0x00000007aeae7220 */ /* 0x000fe20000410000 */
[----:B------:R-:W-:Y:S01]  /*6140*/  FADD.FTZ R7, -R2, R28 ;  /* 0x0000001c02077221 */ /* 0x000fe20000010100 */
[----:B------:R-:W-:Y:S01]  /*6150*/  FSETP.GE.FTZ.AND P4, PT, R162, RZ, PT ;  /* 0x000000ffa200720b */ /* 0x000fe20003f96000 */
[----:B------:R-:W-:Y:S01]  /*6160*/  IMAD.SHL.U32 R165, R231, 0x4, RZ ;  /* 0x00000004e7a57824 */ /* 0x000fe200078e00ff */
[----:B------:R-:W-:Y:S01]  /*6170*/  FSEL R24, R24, R2, P5 ;  /* 0x0000000218187208 */ /* 0x000fe20002800000 */
[----:B------:R-:W-:Y:S01]  /*6180*/  IMAD R170, R246, UR9, RZ ;  /* 0x00000009f6aa7c24 */ /* 0x000fe2000f8e02ff */
[----:B------:R-:W-:Y:S02]  /*6190*/  FSETP.GE.FTZ.AND P5, PT, R167, RZ, PT ;  /* 0x000000ffa700720b */ /* 0x000fe40003fb6000 */
[----:B------:R-:W-:Y:S01]  /*61a0*/  F2FP.F16.F32.PACK_AB R17, R17, R161 ;  /* 0x000000a11111723e */ /* 0x000fe200000000ff */
[----:B------:R-:W-:Y:S01]  /*61b0*/  FMUL.FTZ R164, R164, R24 ;  /* 0x00000018a4a47220 */ /* 0x000fe20000410000 */
[----:B------:R-:W-:Y:S02]  /*61c0*/  FSEL R26, R26, R4, P5 ;  /* 0x000000041a1a7208 */ /* 0x000fe40002800000 */
[----:B------:R-:W-:Y:S03]  /*61d0*/  F2FP.F16.F32.PACK_AB R20, R20, R153 ;  /* 0x000000991414723e */ /* 0x000fe600000000ff */
[----:B------:R-:W-:Y:S01]  /*61e0*/  FMUL.FTZ R26, R167, R26 ;  /* 0x0000001aa71a7220 */ /* 0x000fe20000410000 */
[----:B--2---:R-:W-:Y:S05]  /*61f0*/  LEA R6, R6, UR40, 0x1 ;  /* 0x0000002806067c11 */ /* 0x004fea000f8e08ff */
[C---:B------:R-:W-:Y:S02]  /*6200*/  VIADD R5, R6.reuse, 0x20 ;  /* 0x0000002006057836 */ /* 0x040fe40000000000 */
[----:B------:R-:W-:Y:S02]  /*6210*/  @P2 VIADD R5, R6, 0xffffffe0 ;  /* 0xffffffe006052836 */ /* 0x000fe40000000000 */
[----:B------:R-:W-:Y:S05]  /*6220*/  IMAD.IADD R6, R33, 0x1, R6 ;  /* 0x0000000121067824 */ /* 0x000fea00078e0206 */
[----:B------:R2:W-:Y:S04]  /*6230*/  STS [R6+-0x3c00], R0 ;  /* 0xffc4000006007388 */ /* 0x0005e80000000800 */
[----:B------:R-:W-:Y:S01]  /*6240*/  STS [R6+-0x4000], R16 ;  /* 0xffc0001006007388 */ /* 0x000fe20000000800 */
[-C--:B--2---:R-:W-:Y:S02]  /*6250*/  FSEL R0, R12, R2.reuse, P3 ;  /* 0x000000020c007208 */ /* 0x084fe40001800000 */
[----:B------:R-:W-:Y:S02]  /*6260*/  FSETP.GE.FTZ.AND P3, PT, R149, RZ, PT ;  /* 0x000000ff9500720b */ /* 0x000fe40003f76000 */
[----:B------:R-:W-:Y:S01]  /*6270*/  FSEL R12, R13, R2, P6 ;  /* 0x000000020d0c7208 */ /* 0x000fe20003000000 */
[----:B------:R-:W-:Y:S01]  /*6280*/  FMUL.FTZ R171, R171, R0 ;  /* 0x00000000abab7220 */ /* 0x000fe20000410000 */
[----:B------:R-:W-:Y:S02]  /*6290*/  F2FP.F16.F32.PACK_AB R0, R174, R8 ;  /* 0x00000008ae00723e */ /* 0x000fe400000000ff */
[----:B------:R-:W-:Y:S01]  /*62a0*/  FSEL R13, R25, R2, P4 ;  /* 0x00000002190d7208 */ /* 0x000fe20002000000 */
[----:B------:R-:W-:Y:S01]  /*62b0*/  FMUL.FTZ R12, R169, R12 ;  /* 0x0000000ca90c7220 */ /* 0x000fe20000410000 */
[----:B------:R-:W-:Y:S01]  /*62c0*/  FSEL R7, R7, R2, P3 ;  /* 0x0000000207077208 */ /* 0x000fe20001800000 */
[----:B------:R-:W-:Y:S01]  /*62d0*/  @P0 FADD.FTZ R2, -R2, R29 ;  /* 0x0000001d02020221 */ /* 0x000fe20000010100 */
[----:B------:R2:W-:Y:S01]  /*62e0*/  STS [R150+0x10000], R0 ;  /* 0x0100000096007388 */ /* 0x0005e20000000800 */
[----:B------:R-:W-:Y:S01]  /*62f0*/  FSETP.GE.FTZ.AND P4, PT, R234, RZ, PT ;  /* 0x000000ffea00720b */ /* 0x000fe20003f96000 */
[----:B------:R-:W-:Y:S01]  /*6300*/  FMUL.FTZ R13, R162, R13 ;  /* 0x0000000da20d7220 */ /* 0x000fe20000410000 */
[----:B------:R-:W-:Y:S01]  /*6310*/  FMUL.FTZ R9, R147, R2 ;  /* 0x0000000293097220 */ /* 0x000fe20000410000 */
[----:B------:R-:W-:Y:S01]  /*6320*/  FADD.FTZ R2, -R4, R10 ;  /* 0x0000000a04027221 */ /* 0x000fe20000010100 */
[----:B------:R-:W-:Y:S01]  /*6330*/  FSETP.GE.FTZ.AND P3, PT, R175, RZ, PT ;  /* 0x000000ffaf00720b */ /* 0x000fe20003f76000 */
[----:B------:R-:W-:Y:S01]  /*6340*/  FMUL.FTZ R7, R149, R7 ;  /* 0x0000000795077220 */ /* 0x000fe20000410000 */
[----:B------:R-:W-:Y:S01]  /*6350*/  FSETP.GE.FTZ.AND P0, PT, R173, RZ, PT ;  /* 0x000000ffad00720b */ /* 0x000fe20003f16000 */
[----:B------:R-:W-:Y:S01]  /*6360*/  IMAD.SHL.U32 R149, R231, 0x20, RZ ;  /* 0x00000020e7957824 */ /* 0x000fe200078e00ff */
[-C--:B------:R-:W-:Y:S02]  /*6370*/  FSEL R2, R2, R4.reuse, P4 ;  /* 0x0000000402027208 */ /* 0x080fe40002000000 */
[-C--:B------:R-:W-:Y:S02]  /*6380*/  FSEL R11, R11, R4.reuse, P3 ;  /* 0x000000040b0b7208 */ /* 0x080fe40001800000 */
[----:B------:R-:W-:Y:S01]  /*6390*/  FSEL R14, R14, R4, P0 ;  /* 0x000000040e0e7208 */ /* 0x000fe20000000000 */
[----:B------:R-:W-:Y:S01]  /*63a0*/  FMUL.FTZ R234, R234, R2 ;  /* 0x00000002eaea7220 */ /* 0x000fe20000410000 */
[----:B------:R-:W-:Y:S01]  /*63b0*/  FSETP.GE.FTZ.AND P0, PT, R145, RZ, PT ;  /* 0x000000ff9100720b */ /* 0x000fe20003f16000 */
[----:B------:R-:W-:Y:S01]  /*63c0*/  FMUL.FTZ R2, R175, R11 ;  /* 0x0000000baf027220 */ /* 0x000fe20000410000 */
[----:B------:R-:W-:Y:S01]  /*63d0*/  FSETP.GE.FTZ.AND P3, PT, R168, RZ, PT ;  /* 0x000000ffa800720b */ /* 0x000fe20003f76000 */
[----:B------:R-:W-:Y:S01]  /*63e0*/  FMUL.FTZ R14, R173, R14 ;  /* 0x0000000ead0e7220 */ /* 0x000fe20000410000 */
[----:B------:R-:W-:Y:S01]  /*63f0*/  F2FP.F16.F32.PACK_AB R9, R9, R7 ;  /* 0x000000070909723e */ /* 0x000fe200000000ff */
[----:B------:R-:W-:Y:S01]  /*6400*/  FADD.FTZ R7, -R4, R27 ;  /* 0x0000001b04077221 */ /* 0x000fe20000010100 */
[----:B------:R-:W-:Y:S02]  /*6410*/  F2FP.F16.F32.PACK_AB R2, R2, R234 ;  /* 0x000000ea0202723e */ /* 0x000fe400000000ff */
[----:B------:R-:W-:Y:S01]  /*6420*/  FSETP.GE.FTZ.AND P4, PT, R152, RZ, PT ;  /* 0x000000ff9800720b */ /* 0x000fe20003f96000 */
[----:B--2---:R-:W-:Y:S02]  /*6430*/  FADD.FTZ R0, -R4, R15 ;  /* 0x0000000f04007221 */ /* 0x004fe40000010100 */
[----:B------:R2:W-:Y:S01]  /*6440*/  STS [R150+0x10400], R2 ;  /* 0x0104000296007388 */ /* 0x0005e20000000800 */
[-C--:B------:R-:W-:Y:S02]  /*6450*/  FSEL R7, R7, R4.reuse, P4 ;  /* 0x0000000407077208 */ /* 0x080fe40002000000 */
[----:B------:R-:W-:Y:S02]  /*6460*/  F2FP.F16.F32.PACK_AB R12, R12, R171 ;  /* 0x000000ab0c0c723e */ /* 0x000fe400000000ff */
[----:B------:R-:W-:Y:S01]  /*6470*/  FSEL R0, R0, R4, P3 ;  /* 0x0000000400007208 */ /* 0x000fe20001800000 */
[----:B------:R-:W-:Y:S01]  /*6480*/  FMUL.FTZ R7, R152, R7 ;  /* 0x0000000798077220 */ /* 0x000fe20000410000 */
[----:B------:R-:W-:Y:S01]  /*6490*/  FSETP.GE.FTZ.AND P3, PT, R146, RZ, PT ;  /* 0x000000ff9200720b */ /* 0x000fe20003f76000 */
[----:B------:R-:W-:Y:S01]  /*64a0*/  STS [R6+-0x3000], R12 ;  /* 0xffd0000c06007388 */ /* 0x000fe20000000800 */
[----:B------:R-:W-:Y:S01]  /*64b0*/  F2FP.F16.F32.PACK_AB R16, R140, R34 ;  /* 0x000000228c10723e */ /* 0x000fe200000000ff */
[----:B------:R-:W-:Y:S01]  /*64c0*/  FMUL.FTZ R168, R168, R0 ;  /* 0x00000000a8a87220 */ /* 0x000fe20000410000 */
[----:B------:R-:W-:Y:S01]  /*64d0*/  FSEL R30, R30, R4, P3 ;  /* 0x000000041e1e7208 */ /* 0x000fe20001800000 */
[----:B------:R-:W-:Y:S01]  /*64e0*/  @P0 FADD.FTZ R4, -R4, R31 ;  /* 0x0000001f04040221 */ /* 0x000fe20000010100 */
[----:B------:R-:W-:Y:S02]  /*64f0*/  F2FP.F16.F32.PACK_AB R13, R13, R164 ;  /* 0x000000a40d0d723e */ /* 0x000fe400000000ff */
[----:B------:R-:W-:Y:S01]  /*6500*/  F2FP.F16.F32.PACK_AB R7, R7, R26 ;  /* 0x0000001a0707723e */ /* 0x000fe200000000ff */
[----:B------:R-:W-:Y:S01]  /*6510*/  FMUL.FTZ R8, R145, R4 ;  /* 0x0000000491087220 */ /* 0x000fe20000410000 */
[----:B------:R-:W-:Y:S01]  /*6520*/  F2FP.F16.F32.PACK_AB R4, R168, R14 ;  /* 0x0000000ea804723e */ /* 0x000fe200000000ff */
[----:B------:R-:W-:Y:S01]  /*6530*/  FMUL.FTZ R30, R146, R30 ;  /* 0x0000001e921e7220 */ /* 0x000fe20000410000 */
[----:B------:R-:W-:Y:S03]  /*6540*/  SHF.R.U32.HI R0, RZ, 0x4, R231 ;  /* 0x00000004ff007819 */ /* 0x000fe600000116e7 */
[----:B------:R-:W-:Y:S01]  /*6550*/  STS [R6+-0x2c00], R4 ;  /* 0xffd4000406007388 */ /* 0x000fe20000000800 */
[----:B------:R-:W-:Y:S01]  /*6560*/  F2FP.F16.F32.PACK_AB R8, R8, R30 ;  /* 0x0000001e0808723e */ /* 0x000fe200000000ff */
[----:B--2---:R-:W-:Y:S02]  /*6570*/  IMAD.IADD R2, R33, 0x1, R5 ;  /* 0x0000000121027824 */ /* 0x004fe400078e0205 */
[----:B------:R-:W-:Y:S01]  /*6580*/  STS [R5+-0x4000], R21 ;  /* 0xffc0001505007388 */ /* 0x000fe20000000800 */
[----:B------:R-:W-:Y:S03]  /*6590*/  LOP3.LUT R164, R0, 0x8, RZ, 0xc0, !PT ;  /* 0x0000000800a47812 */ /* 0x000fe600078ec0ff */
[----:B------:R-:W-:Y:S01]  /*65a0*/  STS [R5+-0x3c00], R17 ;  /* 0xffc4001105007388 */ /* 0x000fe20000000800 */
[----:B------:R-:W-:Y:S03]  /*65b0*/  LOP3.LUT R0, R164, 0x10, R231, 0xf8, !PT ;  /* 0x00000010a4007812 */ /* 0x000fe600078ef8e7 */
[----:B------:R-:W-:Y:S01]  /*65c0*/  STS [R2+-0x4000], R20 ;  /* 0xffc0001402007388 */ /* 0x000fe20000000800 */
[----:B------:R-:W-:Y:S03]  /*65d0*/  LOP3.LUT R0, R0, 0xc0, R149, 0xf8, !PT ;  /* 0x000000c000007812 */ /* 0x000fe600078ef895 */
[----:B------:R-:W-:Y:S01]  /*65e0*/  STS [R2+-0x3c00], R16 ;  /* 0xffc4001002007388 */ /* 0x000fe20000000800 */
[----:B------:R-:W-:Y:S03]  /*65f0*/  LOP3.LUT R0, R0, 0x18, R165, 0x78, !PT ;  /* 0x0000001800007812 */ /* 0x000fe600078e78a5 */
[----:B------:R-:W-:Y:S01]  /*6600*/  STS [R5+-0x3000], R13 ;  /* 0xffd0000d05007388 */ /* 0x000fe20000000800 */
[----:B------:R-:W-:Y:S03]  /*6610*/  LOP3.LUT R0, R0, 0x120, R149, 0xf8, !PT ;  /* 0x0000012000007812 */ /* 0x000fe600078ef895 */
[----:B------:R-:W-:Y:S01]  /*6620*/  STS [R5+-0x2c00], R7 ;  /* 0xffd4000705007388 */ /* 0x000fe20000000800 */
[----:B------:R-:W-:Y:S03]  /*6630*/  LEA R0, R0, UR4, 0x1 ;  /* 0x0000000400007c11 */ /* 0x000fe6000f8e08ff */
[----:B------:R-:W-:Y:S04]  /*6640*/  STS [R2+-0x3000], R9 ;  /* 0xffd0000902007388 */ /* 0x000fe80000000800 */
[----:B------:R2:W-:Y:S01]  /*6650*/  STS [R2+-0x2c00], R8 ;  /* 0xffd4000802007388 */ /* 0x0005e20000000800 */
[----:B------:R-:W-:Y:S01]  /*6660*/  BAR.SYNC.DEFER_BLOCKING 0x0 ;  /* 0x0000000000007b1d */ /* 0x000fe20000010000 */
[----:B--2---:R-:W-:Y:S05]  /*6670*/  IMAD.U32 R2, R170, -0x40, RZ ;  /* 0xffffffc0aa027824 */ /* 0x004fea00078e00ff */
[----:B------:R-:W-:Y:S08]  /*6680*/  LDSM.16.MT88.4 R4, [R3+UR4+0x13000] ;  /* 0x013000040304783b */ /* 0x000ff00008004200 */
[----:B------:R-:W2:Y:S08]  /*6690*/  LDSM.16.MT88.4 R8, [R0+0x6000] ;  /* 0x006000000008783b */ /* 0x000eb00000004200 */
[----:B------:R-:W3:Y:S08]  /*66a0*/  LDSM.16.MT88.4 R12, [R3+UR4+0x15000] ;  /* 0x01500004030c783b */ /* 0x000ef00008004200 */
[----:B------:R-:W4:Y:S08]  /*66b0*/  LDSM.16.MT88.4 R16, [R0+0x7000] ;  /* 0x007000000010783b */ /* 0x000f300000004200 */
[----:B------:R-:W1:Y:S08]  /*66c0*/  LDSM.16.MT88.4 R20, [R0+0x8000] ;  /* 0x008000000014783b */ /* 0x000e700000004200 */
[----:B------:R-:W-:Y:S01]  /*66d0*/  LDSM.16.MT88.4 R24, [R3+UR4+0x13800] ;  /* 0x013800040318783b */ /* 0x000fe20008004200 */
[-C--:B--2---:R-:W-:Y:S07]  /*66e0*/  HMMA.16816.F32 R36, R4, R8.reuse, R36 ;  /* 0x000000080424723c */ /* 0x084fee0000001824 */
[----:B------:R-:W2:Y:S01]  /*66f0*/  LDSM.16.MT88.4 R28, [R0+0x6400] ;  /* 0x00640000001c783b */ /* 0x000ea20000004200 */
[C---:B---3--:R-:W-:Y:S07]  /*6700*/  HMMA.16816.F32 R40, R12.reuse, R8, R40 ;  /* 0x000000080c28723c */ /* 0x048fee0000001828 */
[----:B------:R-:W3:Y:S01]  /*6710*/  LDSM.16.MT88.4 R32, [R3+UR4+0x15800] ;  /* 0x015800040320783b */ /* 0x000ee20008004200 */
[-C--:B------:R-:W-:Y:S07]  /*6720*/  HMMA.16816.F32 R44, R12, R10.reuse, R44 ;  /* 0x0000000a0c2c723c */ /* 0x080fee000000182c */
[----:B------:R-:W3:Y:S01]  /*6730*/  LDSM.16.MT88.4 R132, [R0+0x7400] ;  /* 0x007400000084783b */ /* 0x000ee20000004200 */
[C---:B------:R-:W-:Y:S07]  /*6740*/  HMMA.16816.F32 R48, R4.reuse, R10, R48 ;  /* 0x0000000a0430723c */ /* 0x040fee0000001830 */
[----:B------:R-:W3:Y:S01]  /*6750*/  LDSM.16.MT88.4 R8, [R0+0x8400] ;  /* 0x008400000008783b */ /* 0x000ee20000004200 */
[-C--:B----4-:R-:W-:Y:S07]  /*6760*/  HMMA.16816.F32 R52, R4, R16.reuse, R52 ;  /* 0x000000100434723c */ /* 0x090fee0000001834 */
[----:B------:R-:W-:Y:S01]  /*6770*/  LDSM.16.MT88.4 R136, [R0+0x6c00] ;  /* 0x006c00000088783b */ /* 0x000fe20000004200 */
[C---:B------:R-:W-:Y:S07]  /*6780*/  HMMA.16816.F32 R56, R12.reuse, R16, R56 ;  /* 0x000000100c38723c */ /* 0x040fee0000001838 */
[----:B------:R-:W-:Y:S01]  /*6790*/  LDSM.16.MT88.4 R140, [R3+UR4+0x16800] ;  /* 0x01680004038c783b */ /* 0x000fe20008004200 */
[-C--:B------:R-:W-:Y:S07]  /*67a0*/  HMMA.16816.F32 R60, R12, R18.reuse, R60 ;  /* 0x000000120c3c723c */ /* 0x080fee000000183c */
[----:B------:R-:W-:Y:S01]  /*67b0*/  LDSM.16.MT88.4 R144, [R0+0x7c00] ;  /* 0x007c00000090783b */ /* 0x000fe20000004200 */
[C---:B------:R-:W-:Y:S07]  /*67c0*/  HMMA.16816.F32 R64, R4.reuse, R18, R64 ;  /* 0x000000120440723c */ /* 0x040fee0000001840 */
[----:B------:R-:W-:Y:S01]  /*67d0*/  LDSM.16.MT88.4 R16, [R3+UR4+0x16000] ;  /* 0x016000040310783b */ /* 0x000fe20008004200 */
[-C--:B-1----:R-:W-:Y:S08]  /*67e0*/  HMMA.16816.F32 R68, R4, R20.reuse, R68 ;  /* 0x000000140444723c */ /* 0x082ff00000001844 */
[C---:B------:R-:W-:Y:S08]  /*67f0*/  HMMA.16816.F32 R72, R12.reuse, R20, R72 ;  /* 0x000000140c48723c */ /* 0x040ff00000001848 */
[-C--:B------:R-:W-:Y:S01]  /*6800*/  HMMA.16816.F32 R76, R12, R22.reuse, R76 ;  /* 0x000000160c4c723c */ /* 0x080fe2000000184c */
[----:B------:R-:W-:Y:S07]  /*6810*/  LDSM.16.MT88.4 R12, [R0+0x6800] ;  /* 0x00680000000c783b */ /* 0x000fee0000004200 */
[----:B------:R-:W-:Y:S01]  /*6820*/  HMMA.16816.F32 R80, R4, R22, R80 ;  /* 0x000000160450723c */ /* 0x000fe20000001850 */
[----:B------:R-:W1:Y:S07]  /*6830*/  LDSM.16.MT88.4 R4, [R3+UR4+0x14000] ;  /* 0x014000040304783b */ /* 0x000e6e0008004200 */
[-C--:B--2---:R-:W-:Y:S01]  /*6840*/  HMMA.16816.F32 R36, R24, R28.reuse, R36 ;  /* 0x0000001c1824723c */ /* 0x084fe20000001824 */
[----:B------:R-:W2:Y:S07]  /*6850*/  LDSM.16.MT88.4 R20, [R0+0x7800] ;  /* 0x007800000014783b */ /* 0x000eae0000004200 */
[C---:B---3--:R-:W-:Y:S08]  /*6860*/  HMMA.16816.F32 R40, R32.reuse, R28, R40 ;  /* 0x0000001c2028723c */ /* 0x048ff00000001828 */
        /* <DEDUP_REMOVED lines=8> */
[-C--:B------:R-:W-:Y:S08]  /*68f0*/  HMMA.16816.F32 R68, R24, R8.reuse, R68 ;  /* 0x000000081844723c */ /* 0x080ff00000001844 */
[C---:B------:R-:W-:Y:S08]  /*6900*/  HMMA.16816.F32 R72, R32.reuse, R8, R72 ;  /* 0x000000082048723c */ /* 0x040ff00000001848 */
[-C--:B------:R-:W-:Y:S01]  /*6910*/  HMMA.16816.F32 R76, R32, R10.reuse, R76 ;  /* 0x0000000a204c723c */ /* 0x080fe2000000184c */
[----:B------:R-:W4:Y:S07]  /*6920*/  LDSM.16.MT88.4 R32, [R0+0x8c00] ;  /* 0x008c00000020783b */ /* 0x000f2e0000004200 */
[----:B------:R-:W-:Y:S01]  /*6930*/  HMMA.16816.F32 R80, R24, R10, R80 ;  /* 0x0000000a1850723c */ /* 0x000fe20000001850 */
[----:B------:R-:W-:Y:S07]  /*6940*/  BAR.SYNC.DEFER_BLOCKING 0x0 ;  /* 0x0000000000007b1d */ /* 0x000fee0000010000 */
[-C--:B-1----:R-:W-:Y:S08]  /*6950*/  HMMA.16816.F32 R36, R4, R12.reuse, R36 ;  /* 0x0000000c0424723c */ /* 0x082ff00000001824 */
[C---:B------:R-:W-:Y:S08]  /*6960*/  HMMA.16816.F32 R40, R16.reuse, R12, R40 ;  /* 0x0000000c1028723c */ /* 0x040ff00000001828 */
[-C--:B------:R-:W-:Y:S08]  /*6970*/  HMMA.16816.F32 R44, R16, R14.reuse, R44 ;  /* 0x0000000e102c723c */ /* 0x080ff0000000182c */
[C---:B------:R-:W-:Y:S08]  /*6980*/  HMMA.16816.F32 R48, R4.reuse, R14, R48 ;  /* 0x0000000e0430723c */ /* 0x040ff00000001830 */
[-C--:B--2---:R-:W-:Y:S08]  /*6990*/  HMMA.16816.F32 R52, R4, R20.reuse, R52 ;  /* 0x000000140434723c */ /* 0x084ff00000001834 */
[C---:B------:R-:W-:Y:S08]  /*69a0*/  HMMA.16816.F32 R56, R16.reuse, R20, R56 ;  /* 0x000000141038723c */ /* 0x040ff00000001838 */
[-C--:B------:R-:W-:Y:S08]  /*69b0*/  HMMA.16816.F32 R60, R16, R22.reuse, R60 ;  /* 0x00000016103c723c */ /* 0x080ff0000000183c */
[C---:B------:R-:W-:Y:S08]  /*69c0*/  HMMA.16816.F32 R64, R4.reuse, R22, R64 ;  /* 0x000000160440723c */ /* 0x040ff00000001840 */
[-C--:B---3--:R-:W-:Y:S08]  /*69d0*/  HMMA.16816.F32 R68, R4, R28.reuse, R68 ;  /* 0x0000001c0444723c */ /* 0x088ff00000001844 */
[C---:B------:R-:W-:Y:S08]  /*69e0*/  HMMA.16816.F32 R72, R16.reuse, R28, R72 ;  /* 0x0000001c1048723c */ /* 0x040ff00000001848 */
[-C--:B------:R-:W-:Y:S08]  /*69f0*/  HMMA.16816.F32 R76, R16, R30.reuse, R76 ;  /* 0x0000001e104c723c */ /* 0x080ff0000000184c */
[----:B------:R-:W-:Y:S04]  /*6a00*/  HMMA.16816.F32 R80, R4, R30, R80 ;  /* 0x0000001e0450723c */ /* 0x000fe80000001850 */
[C---:B------:R-:W-:Y:S04]  /*6a10*/  LEA R5, P0, R2.reuse, R236, 0x2 ;  /* 0x000000ec02057211 */ /* 0x040fe800078010ff */
[-C--:B----4-:R-:W-:Y:S05]  /*6a20*/  HMMA.16816.F32 R36, R132, R136.reuse, R36 ;  /* 0x000000888424723c */ /* 0x090fea0000001824 */
[----:B------:R-:W-:Y:S01]  /*6a30*/  LEA.HI.X.SX32 R4, R2, R237, 0x2, P0 ;  /* 0x000000ed02047211 */ /* 0x000fe200000f16ff */
[----:B------:R-:W-:Y:S01]  /*6a40*/  IMAD.MOV.U32 R236, RZ, RZ, R5 ;  /* 0x000000ffffec7224 */ /* 0x000fe200078e0005 */
[----:B------:R-:W-:Y:S01]  /*6a50*/  LOP3.LUT R2, R148, 0x1c0, RZ, 0xc0, !PT ;  /* 0x000001c094027812 */ /* 0x000fe200078ec0ff */
[C---:B------:R-:W-:Y:S04]  /*6a60*/  HMMA.16816.F32 R40, R140.reuse, R136, R40 ;  /* 0x000000888c28723c */ /* 0x040fe80000001828 */
[----:B------:R-:W-:Y:S04]  /*6a70*/  IMAD.MOV.U32 R237, RZ, RZ, R4 ;  /* 0x000000ffffed7224 */ /* 0x000fe800078e0004 */
        /* <DEDUP_REMOVED lines=45> */
.L_x_219:
        /* <DEDUP_REMOVED lines=23> */
[----:B------:R-:W-:Y:S01]  /*6ec0*/  @UP0 UIADD3.X UR11, UPT, UPT, UR11, -0x1, URZ, UP1, !UPT ;  /* 0xffffffff0b0b0890 */ /* 0x000fe20008ffe4ff */
[----:B------:R-:W-:Y:S01]  /*6ed0*/  VIADD R160, R2, 0xf040 ;  /* 0x0000f04002a07836 */ /* 0x000fe20000000000 */
[----:B------:R-:W2:Y:S01]  /*6ee0*/  LDSM.16.M88.4 R32, [R161+0xf000] ;  /* 0x00f00000a120783b */ /* 0x000ea20000000200 */
[----:B------:R-:W-:Y:S01]  /*6ef0*/  @P1 VIADD R160, R12, 0xffffffc0 ;  /* 0xffffffc00ca01836 */ /* 0x000fe20000000000 */
[----:B------:R-:W-:Y:S01]  /*6f00*/  UISETP.NE.U32.AND UP1, UPT, UR12, 0x1, UPT ;  /* 0x000000010c00788c */ /* 0x000fe2000bf25070 */
[----:B------:R-:W-:Y:S01]  /*6f10*/  VIADD R245, R245, 0xfffffffc ;  /* 0xfffffffcf5f57836 */ /* 0x000fe20000000000 */
[----:B------:R-:W3:Y:S01]  /*6f20*/  LDSM.16.MT88.4 R140, [R0+0xd400] ;  /* 0x00d40000008c783b */ /* 0x000ee20000004200 */
[----:B------:R-:W-:Y:S03]  /*6f30*/  IMAD.IADD R162, R228, 0x1, R160 ;  /* 0x00000001e4a27824 */ /* 0x000fe600078e02a0 */
[----:B------:R-:W-:Y:S01]  /*6f40*/  LDSM.16.MT88.4 R148, [R0+0x9800] ;  /* 0x009800000094783b */ /* 0x000fe20000004200 */
[----:B------:R-:W-:Y:S03]  /*6f50*/  PLOP3.LUT P3, PT, PT, PT, UP1, 0x80, 0x8 ;  /* 0x000000000008781c */ /* 0x000fe60003f6f018 */
[----:B------:R-:W4:Y:S04]  /*6f60*/  LDSM.16.M88.4 R144, [R160] ;  /* 0x00000000a090783b */ /* 0x000f280000000200 */
[----:B------:R-:W-:Y:S04]  /*6f70*/  LDSM.16.MT88.4 R156, [R0+0x9c00] ;  /* 0x009c0000009c783b */ /* 0x000fe80000004200 */
[----:B------:R-:W-:Y:S01]  /*6f80*/  LDSM.16.M88.4 R152, [R162] ;  /* 0x00000000a298783b */ /* 0x000fe20000000200 */
        /* <DEDUP_REMOVED lines=9> */
[----:B------:R-:W2:Y:S07]  /*7020*/  LDSM.16.MT88.4 R132, [R0+0xd800] ;  /* 0x00d800000084783b */ /* 0x000eae0000004200 */
[C---:B------:R-:W-:Y:S08]  /*7030*/  HMMA.16816.F32 R12, R32.reuse, R136, R12 ;  /* 0x00000088200c723c */ /* 0x040ff0000000180c */
[C---:B------:R-:W-:Y:S01]  /*7040*/  HMMA.16816.F32 R16, R32.reuse, R138, R16 ;  /* 0x0000008a2010723c */ /* 0x040fe20000001810 */
[----:B------:R-:W-:Y:S07]  /*7050*/  LDSM.16.MT88.4 R136, [R0+0xdc00] ;  /* 0x00dc00000088783b */ /* 0x000fee0000004200 */
[C---:B---3--:R-:W-:Y:S08]  /*7060*/  HMMA.16816.F32 R20, R32.reuse, R140, R20 ;  /* 0x0000008c2014723c */ /* 0x048ff00000001814 */
[----:B------:R-:W-:Y:S01]  /*7070*/  HMMA.16816.F32 R24, R32, R142, R24 ;  /* 0x0000008e2018723c */ /* 0x000fe20000001818 */
[----:B------:R-:W3:Y:S04]  /*7080*/  LDSM.16.MT88.4 R32, [R0+0xbc00] ;  /* 0x00bc00000020783b */ /* 0x000ee80000004200 */
[----:B------:R2:W-:Y:S03]  /*7090*/  LDSM.16.M88.4 R140, [R2+0x11000] ;  /* 0x01100000028c783b */ /* 0x0005e60000000200 */
[C---:B----4-:R-:W-:Y:S08]  /*70a0*/  HMMA.16816.F32 R4, R144.reuse, R148, R4 ;  /* 0x000000949004723c */ /* 0x050ff00000001804 */
[C---:B------:R-:W-:Y:S01]  /*70b0*/  HMMA.16816.F32 R8, R144.reuse, R150, R8 ;  /* 0x000000969008723c */ /* 0x040fe20000001808 */
[----:B------:R-:W4:Y:S07]  /*70c0*/  LDSM.16.MT88.4 R148, [R0+0xa000] ;  /* 0x00a000000094783b */ /* 0x000f2e0000004200 */
[C---:B-1----:R-:W-:Y:S01]  /*70d0*/  HMMA.16816.F32 R12, R144.reuse, R28, R12 ;  /* 0x0000001c900c723c */ /* 0x042fe2000000180c */
[----:B--2---:R-:W-:Y:S07]  /*70e0*/  IMAD.U32 R2, RZ, RZ, UR56 ;  /* 0x00000038ff027e24 */ /* 0x004fee000f8e00ff */
[C---:B------:R-:W-:Y:S01]  /*70f0*/  HMMA.16816.F32 R16, R144.reuse, R30, R16 ;  /* 0x0000001e9010723c */ /* 0x040fe20000001810 */
[----:B------:R-:W1:Y:S02]  /*7100*/  LDSM.16.MT88.4 R28, [R0+0xc000] ;  /* 0x00c00000001c783b */ /* 0x000e640000004200 */
[----:B------:R-:W-:Y:S02]  /*7110*/  LEA.HI.X.SX32 R167, R2, R237, 0x2, P0 ;  /* 0x000000ed02a77211 */ /* 0x000fe400000f16ff */
[----:B------:R-:W-:Y:S03]  /*7120*/  @P4 SHF.R.U32.HI R2, RZ, 0x2, R231 ;  /* 0x00000002ff024819 */ /* 0x000fe600000116e7 */
[C---:B------:R-:W-:Y:S08]  /*7130*/  HMMA.16816.F32 R20, R144.reuse, R132, R20 ;  /* 0x000000849014723c */ /* 0x040ff00000001814 */
[----:B------:R-:W-:Y:S01]  /*7140*/  HMMA.16816.F32 R24, R144, R134, R24 ;  /* 0x000000869018723c */ /* 0x000fe20000001818 */
[----:B------:R-:W2:Y:S04]  /*7150*/  LDSM.16.MT88.4 R132, [R0+0xe000] ;  /* 0x00e000000084783b */ /* 0x000ea80000004200 */
[----:B------:R-:W-:Y:S03]  /*7160*/  LDSM.16.M88.4 R144, [R161+0x11000] ;  /* 0x01100000a190783b */ /* 0x000fe60000000200 */
[C---:B------:R-:W-:Y:S08]  /*7170*/  HMMA.16816.F32 R4, R152.reuse, R156, R4 ;  /* 0x0000009c9804723c */ /* 0x040ff00000001804 */
[C---:B------:R-:W-:Y:S01]  /*7180*/  HMMA.16816.F32 R8, R152.reuse, R158, R8 ;  /* 0x0000009e9808723c */ /* 0x040fe20000001808 */
[----:B------:R-:W2:Y:S07]  /*7190*/  LDSM.16.MT88.4 R156, [R0+0xa400] ;  /* 0x00a40000009c783b */ /* 0x000eae0000004200 */
[C---:B---3--:R-:W-:Y:S08]  /*71a0*/  HMMA.16816.F32 R12, R152.reuse, R32, R12 ;  /* 0x00000020980c723c */ /* 0x048ff0000000180c */
[C---:B------:R-:W-:Y:S01]  /*71b0*/  HMMA.16816.F32 R16, R152.reuse, R34, R16 ;  /* 0x000000229810723c */ /* 0x040fe20000001810 */
[----:B------:R-:W3:Y:S07]  /*71c0*/  LDSM.16.MT88.4 R32, [R0+0xc400] ;  /* 0x00c400000020783b */ /* 0x000eee0000004200 */
[C---:B------:R-:W-:Y:S08]  /*71d0*/  HMMA.16816.F32 R20, R152.reuse, R136, R20 ;  /* 0x000000889814723c */ /* 0x040ff00000001814 */
[----:B------:R-:W-:Y:S01]  /*71e0*/  HMMA.16816.F32 R24, R152, R138, R24 ;  /* 0x0000008a9818723c */ /* 0x000fe20000001818 */
[----:B------:R-:W-:Y:S07]  /*71f0*/  LDSM.16.MT88.4 R136, [R0+0xa800] ;  /* 0x00a800000088783b */ /* 0x000fee0000004200 */
[C---:B----4-:R-:W-:Y:S08]  /*7200*/  HMMA.16816.F32 R4, R140.reuse, R148, R4 ;  /* 0x000000948c04723c */ /* 0x050ff00000001804 */
[C---:B------:R-:W-:Y:S08]  /*7210*/  HMMA.16816.F32 R8, R140.reuse, R150, R8 ;  /* 0x000000968c08723c */ /* 0x040ff00000001808 */
[C---:B-1----:R-:W-:Y:S08]  /*7220*/  HMMA.16816.F32 R12, R140.reuse, R28, R12 ;  /* 0x0000001c8c0c723c */ /* 0x042ff0000000180c */
[C---:B------:R-:W-:Y:S01]  /*7230*/  HMMA.16816.F32 R16, R140.reuse, R30, R16 ;  /* 0x0000001e8c10723c */ /* 0x040fe20000001810 */
[----:B------:R-:W1:Y:S07]  /*7240*/  LDSM.16.MT88.4 R28, [R0+0xe400] ;  /* 0x00e40000001c783b */ /* 0x000e6e0000004200 */
[C---:B--2---:R-:W-:Y:S08]  /*7250*/  HMMA.16816.F32 R20, R140.reuse, R132, R20 ;  /* 0x000000848c14723c */ /* 0x044ff00000001814 */
[----:B------:R-:W-:Y:S01]  /*7260*/  HMMA.16816.F32 R24, R140, R134, R24 ;  /* 0x000000868c18723c */ /* 0x000fe20000001818 */
[----:B------:R-:W2:Y:S04]  /*7270*/  LDSM.16.M88.4 R132, [R160+0x2000] ;  /* 0x00200000a084783b */ /* 0x000ea80000000200 */
[----:B------:R-:W-:Y:S03]  /*7280*/  LDSM.16.MT88.4 R140, [R0+0xac00] ;  /* 0x00ac0000008c783b */ /* 0x000fe60000004200 */
[C---:B------:R-:W-:Y:S08]  /*7290*/  HMMA.16816.F32 R4, R144.reuse, R156, R4 ;  /* 0x0000009c9004723c */ /* 0x040ff00000001804 */
[C---:B------:R-:W-:Y:S03]  /*72a0*/  HMMA.16816.F32 R8, R144.reuse, R158, R8 ;  /* 0x0000009e9008723c */ /* 0x040fe60000001808 */
[C---:B------:R-:W-:Y:S04]  /*72b0*/  LEA R158, P0, R170.reuse, R166, 0x5 ;  /* 0x000000a6aa9e7211 */ /* 0x040fe800078028ff */
[C---:B------:R-:W-:Y:S01]  /*72c0*/  LEA.HI.X.SX32 R159, R170.reuse, R167, 0x5, P0 ;  /* 0x000000a7aa9f7211 */ /* 0x040fe200000f2eff */
[C---:B---3--:R-:W-:Y:S03]  /*72d0*/  HMMA.16816.F32 R12, R144.reuse, R32, R12 ;  /* 0x00000020900c723c */ /* 0x048fe6000000180c */
[C---:B------:R-:W-:Y:S04]  /*72e0*/  LEA R156, P0, R170.reuse, R158, 0x5 ;  /* 0x0000009eaa9c7211 */ /* 0x040fe800078028ff */
[C---:B------:R-:W-:Y:S01]  /*72f0*/  LEA.HI.X.SX32 R157, R170.reuse, R159, 0x5, P0 ;  /* 0x0000009faa9d7211 */ /* 0x040fe200000f2eff */
        /* <DEDUP_REMOVED lines=8> */
[----:B------:R-:W1:Y:S02]  /*7380*/  LDSM.16.MT88.4 R28, [R0+0xe800] ;  /* 0x00e80000001c783b */ /* 0x000e640000004200 */
[C---:B------:R-:W-:Y:S04]  /*7390*/  LEA R150, P0, R170.reuse, R152, 0x5 ;  /* 0x00000098aa967211 */ /* 0x040fe800078028ff */
[C---:B------:R-:W-:Y:S01]  /*73a0*/  LEA.HI.X.SX32 R151, R170.reuse, R153, 0x5, P0 ;  /* 0x00000099aa977211 */ /* 0x040fe200000f2eff */
[C---:B--2---:R-:W-:Y:S05]  /*73b0*/  HMMA.16816.F32 R4, R132.reuse, R136, R4 ;  /* 0x000000888404723c */ /* 0x044fea0000001804 */
[C---:B------:R-:W-:Y:S03]  /*73c0*/  LEA R160, P0, R170.reuse, R150, 0x5 ;  /* 0x00000096aaa07211 */ /* 0x040fe600078028ff */
[C---:B------:R-:W-:Y:S01]  /*73d0*/  HMMA.16816.F32 R8, R132.reuse, R138, R8 ;  /* 0x0000008a8408723c */ /* 0x040fe20000001808 */
[----:B------:R-:W2:Y:S02]  /*73e0*/  LDSM.16.M88.4 R136, [R162+0x2000] ;  /* 0x00200000a288783b */ /* 0x000ea40000000200 */
[C---:B------:R-:W-:Y:S03]  /*73f0*/  LEA.HI.X.SX32 R161, R170.reuse, R151, 0x5, P0 ;  /* 0x00000097aaa17211 */ /* 0x040fe600000f2eff */
[C---:B------:R-:W-:Y:S02]  /*7400*/  IMAD.WIDE R168, R170.reuse, -0xc0, R160 ;  /* 0xffffff40aaa87825 */ /* 0x040fe400078e02a0 */
[C---:B---3--:R-:W-:Y:S03]  /*7410*/  HMMA.16816.F32 R12, R132.reuse, R32, R12 ;  /* 0x00000020840c723c */ /* 0x048fe6000000180c */
[C---:B------:R-:W-:Y:S05]  /*7420*/  LEA R148, P0, R170.reuse, R168, 0x5 ;  /* 0x000000a8aa947211 */ /* 0x040fea00078028ff */
[C---:B------:R-:W-:Y:S01]  /*7430*/  HMMA.16816.F32 R16, R132.reuse, R34, R16 ;  /* 0x000000228410723c */ /* 0x040fe20000001810 */
[----:B------:R-:W3:Y:S02]  /*7440*/  LDSM.16.MT88.4 R32, [R0+0xcc00] ;  /* 0x00cc00000020783b */ /* 0x000ee40000004200 */
[C---:B------:R-:W-:Y:S02]  /*7450*/  LEA.HI.X.SX32 R149, R170.reuse, R169, 0x5, P0 ;  /* 0x000000a9aa957211 */ /* 0x040fe400000f2eff */
[C---:B------:R-:W-:Y:S03]  /*7460*/  LEA R146, P0, R170.reuse, R148, 0x5 ;  /* 0x00000094aa927211 */ /* 0x040fe600078028ff */
[C---:B-1----:R-:W-:Y:S03]  /*7470*/  HMMA.16816.F32 R20, R132.reuse, R28, R20 ;  /* 0x0000001c8414723c */ /* 0x042fe60000001814 */
[C---:B------:R-:W-:Y:S02]  /*7480*/  LEA.HI.X.SX32 R147, R170.reuse, R149, 0x5, P0 ;  /* 0x00000095aa937211 */ /* 0x040fe400000f2eff */
[C---:B------:R-:W-:Y:S03]  /*7490*/  LEA R144, P0, R170.reuse, R146, 0x5 ;  /* 0x00000092aa907211 */ /* 0x040fe600078028ff */
[----:B------:R-:W-:Y:S01]  /*74a0*/  HMMA.16816.F32 R24, R132, R30, R24 ;  /* 0x0000001e8418723c */ /* 0x000fe20000001818 */
[----:B------:R1:W4:Y:S02]  /*74b0*/  LDSM.16.MT88.4 R28, [R0+0xec00] ;  /* 0x00ec0000001c783b */ /* 0x0003240000004200 */
[C---:B------:R-:W-:Y:S02]  /*74c0*/  LEA.HI.X.SX32 R145, R170.reuse, R147, 0x5, P0 ;  /* 0x00000093aa917211 */ /* 0x040fe400000f2eff */
[C---:B------:R-:W-:Y:S03]  /*74d0*/  LEA R134, P0, R170.reuse, R144, 0x5 ;  /* 0x00000090aa867211 */ /* 0x040fe600078028ff */
[C---:B--2---:R-:W-:Y:S05]  /*74e0*/  HMMA.16816.F32 R4, R136.reuse, R140, R4 ;  /* 0x0000008c8804723c */ /* 0x044fea0000001804 */
[C---:B------:R-:W-:Y:S02]  /*74f0*/  LEA.HI.X.SX32 R135, R170.reuse, R145, 0x5, P0 ;  /* 0x00000091aa877211 */ /* 0x040fe400000f2eff */
[C---:B------:R-:W-:Y:S01]  /*7500*/  LEA R132, P0, R170.reuse, R134, 0x5 ;  /* 0x00000086aa847211 */ /* 0x040fe200078028ff */
[C---:B------:R-:W-:Y:S03]  /*7510*/  HMMA.16816.F32 R8, R136.reuse, R142, R8 ;  /* 0x0000008e8808723c */ /* 0x040fe60000001808 */
[C---:B------:R-:W-:Y:S02]  /*7520*/  LEA.HI.X.SX32 R133, R170.reuse, R135, 0x5, P0 ;  /* 0x00000087aa857211 */ /* 0x040fe400000f2eff */
[----:B------:R-:W-:Y:S02]  /*7530*/  LEA R140, P0, R170, R132, 0x5 ;  /* 0x00000084aa8c7211 */ /* 0x000fe400078028ff */
[----:B-1----:R-:W-:Y:S01]  /*7540*/  @P4 LOP3.LUT R0, R232, 0x10, RZ, 0xc0, !PT ;  /* 0x00000010e8004812 */ /* 0x002fe200078ec0ff */
[C---:B---3--:R-:W-:Y:S03]  /*7550*/  HMMA.16816.F32 R12, R136.reuse, R32, R12 ;  /* 0x00000020880c723c */ /* 0x048fe6000000180c */
[----:B------:R-:W-:Y:S02]  /*7560*/  LEA.HI.X.SX32 R141, R170, R133, 0x5, P0 ;  /* 0x00000085aa8d7211 */ /* 0x000fe400000f2eff */
[----:B------:R-:W-:Y:S01]  /*7570*/  @P4 LOP3.LUT R244, R0, 0x7, R2, 0xf8, !PT ;  /* 0x0000000700f44812 */ /* 0x000fe200078ef802 */
[----:B------:R-:W-:Y:S02]  /*7580*/  VIADD R0, R224, 0xffffd000 ;  /* 0xffffd000e0007836 */ /* 0x000fe40000000000 */
[C---:B------:R-:W-:Y:S03]  /*7590*/  HMMA.16816.F32 R16, R136.reuse, R34, R16 ;  /* 0x000000228810723c */ /* 0x040fe60000001810 */
[----:B------:R-:W-:Y:S04]  /*75a0*/  IMAD.WIDE R142, R170, -0xc0, R140 ;  /* 0xffffff40aa8e7825 */ /* 0x000fe800078e028c */
[----:B------:R-:W-:Y:S01]  /*75b0*/  @P3 VIADD R0, R224, 0x3000 ;  /* 0x00003000e0003836 */ /* 0x000fe20000000000 */
[C---:B----4-:R-:W-:Y:S03]  /*75c0*/  HMMA.16816.F32 R20, R136.reuse, R28, R20 ;  /* 0x0000001c8814723c */ /* 0x050fe60000001814 */
[----:B------:R-:W-:Y:S01]  /*75d0*/  @P4 IMAD.WIDE.U32 R28, R244, R171, UR18 ;  /* 0x00000012f41c4e25 */ /* 0x000fe2000f8e00ab */
[C---:B------:R-:W-:Y:S01]  /*75e0*/  LEA R34, P0, R170.reuse, R142, 0x5 ;  /* 0x0000008eaa227211 */ /* 0x040fe200078028ff */
[----:B------:R-:W-:Y:S01]  /*75f0*/  @UP0 UMOV UR18, UR61 ;  /* 0x0000003d00120c82 */ /* 0x000fe20008000000 */
[----:B------:R-:W-:Y:S01]  /*7600*/  @UP0 UMOV UR19, UR60 ;  /* 0x0000003c00130c82 */ /* 0x000fe20008000000 */
[----:B------:R-:W-:Y:S01]  /*7610*/  UISETP.GT.AND UP0, UPT, UR42, UR53, UPT ;  /* 0x000000352a00728c */ /* 0x000fe2000bf04270 */
[----:B------:R-:W-:Y:S01]  /*7620*/  HMMA.16816.F32 R24, R136, R30, R24 ;  /* 0x0000001e8818723c */ /* 0x000fe20000001818 */
[----:B------:R-:W5:Y:S02]  /*7630*/  @P4 LDG.E R252, desc[UR38][R28.64+-0x100] ;  /* 0xffff00261cfc4981 */ /* 0x000f64000c1e1900 */
[C---:B------:R-:W-:Y:S02]  /*7640*/  LEA.HI.X.SX32 R35, R170.reuse, R143, 0x5, P0 ;  /* 0x0000008faa237211 */ /* 0x040fe400000f2eff */
[----:B------:R-:W5:Y:S01]  /*7650*/  @P4 LDG.E R251, desc[UR38][R28.64+-0xe0] ;  /* 0xffff20261cfb4981 */ /* 0x000f62000c1e1900 */
[C---:B------:R-:W-:Y:S03]  /*7660*/  LEA R32, P0, R170.reuse, R34, 0x5 ;  /* 0x00000022aa207211 */ /* 0x040fe600078028ff */
[----:B------:R-:W5:Y:S01]  /*7670*/  @P4 LDG.E R250, desc[UR38][R28.64+-0x80] ;  /* 0xffff80261cfa4981 */ /* 0x000f62000c1e1900 */
[C---:B------:R-:W-:Y:S02]  /*7680*/  LEA.HI.X.SX32 R33, R170.reuse, R35, 0x5, P0 ;  /* 0x00000023aa217211 */ /* 0x040fe400000f2eff */
[C---:B------:R-:W-:Y:S01]  /*7690*/  LEA R30, P0, R170.reuse, R32, 0x5 ;  /* 0x00000020aa1e7211 */ /* 0x040fe200078028ff */
[----:B------:R1:W5:Y:S03]  /*76a0*/  @P4 LDG.E R247, desc[UR38][R28.64+-0x60] ;  /* 0xffffa0261cf74981 */ /* 0x000366000c1e1900 */
[C---:B------:R-:W-:Y:S01]  /*76b0*/  LEA.HI.X.SX32 R31, R170.reuse, R33, 0x5, P0 ;  /* 0x00000021aa1f7211 */ /* 0x040fe200000f2eff */
        /* <DEDUP_REMOVED lines=101> */
[----:B------:R-:W1:Y:S01]  /*7d10*/  LDCU UR9, c[0x0][0x4fc] ;  /* 0x00009f80ff0977ac */ /* 0x000e620008000800 */
[----:B------:R-:W2:Y:S01]  /*7d20*/  LDCU UR8, c[0x0][0x500] ;  /* 0x0000a000ff0877ac */ /* 0x000ea20008000800 */
[----:B------:R-:W-:Y:S01]  /*7d30*/  UISETP.NE.AND UP0, UPT, UR46, -0x1, UPT ;  /* 0xffffffff2e00788c */ /* 0x000fe2000bf05270 */
[----:B------:R-:W-:Y:S01]  /*7d40*/  UMOV UR30, UR24 ;  /* 0x00000018001e7c82 */ /* 0x000fe20008000000 */
[----:B------:R-:W-:Y:S01]  /*7d50*/  UISETP.NE.AND UP1, UPT, UR46, -0x1, UPT ;  /* 0xffffffff2e00788c */ /* 0x000fe2000bf25270 */
[----:B-1----:R-:W-:Y:S01]  /*7d60*/  FMUL.FTZ R0, R44, UR9 ;  /* 0x000000092c007c20 */ /* 0x002fe20008410000 */
[----:B------:R-:W-:Y:S01]  /*7d70*/  FMUL.FTZ R20, R45, UR9 ;  /* 0x000000092d147c20 */ /* 0x000fe20008410000 */
[----:B------:R-:W-:Y:S01]  /*7d80*/  FMUL.FTZ R2, R42, UR9 ;  /* 0x000000092a027c20 */ /* 0x000fe20008410000 */
[----:B------:R-:W-:Y:S01]  /*7d90*/  FMUL.FTZ R23, R43, UR9 ;  /* 0x000000092b177c20 */ /* 0x000fe20008410000 */
[----:B------:R-:W-:Y:S01]  /*7da0*/  SHF.L.U32 R45, R231, 0x1, RZ ;  /* 0x00000001e72d7819 */ /* 0x000fe200000006ff */
[----:B------:R-:W-:Y:S01]  /*7db0*/  FMUL.FTZ R25, R39, UR9 ;  /* 0x0000000927197c20 */ /* 0x000fe20008410000 */
[----:B------:R-:W-:Y:S01]  /*7dc0*/  F2FP.F16.F32.PACK_AB R20, R20, R0 ;  /* 0x000000001414723e */ /* 0x000fe200000000ff */
[----:B------:R-:W-:Y:S01]  /*7dd0*/  FMUL.FTZ R132, R40, UR9 ;  /* 0x0000000928847c20 */ /* 0x000fe20008410000 */
[----:B------:R-:W-:Y:S01]  /*7de0*/  SHF.L.U32 R0, R231, 0x4, RZ ;  /* 0x00000004e7007819 */ /* 0x000fe200000006ff */
[----:B--2---:R-:W-:Y:S01]  /*7df0*/  FMUL.FTZ R84, R84, UR8 ;  /* 0x0000000854547c20 */ /* 0x004fe20008410000 */
[----:B------:R-:W-:Y:S01]  /*7e00*/  F2FP.F16.F32.PACK_AB R23, R23, R2 ;  /* 0x000000021717723e */ /* 0x000fe200000000ff */
[----:B------:R-:W-:Y:S01]  /*7e10*/  FMUL.FTZ R44, R85, UR8 ;  /* 0x00000008552c7c20 */ /* 0x000fe20008410000 */
[----:B------:R-:W-:Y:S01]  /*7e20*/  LOP3.LUT R0, R0, 0x600, RZ, 0xc0, !PT ;  /* 0x0000060000007812 */ /* 0x000fe200078ec0ff */
[----:B------:R-:W-:Y:S01]  /*7e30*/  FMUL.FTZ R86, R86, UR8 ;  /* 0x0000000856567c20 */ /* 0x000fe20008410000 */
[----:B------:R-:W-:Y:S01]  /*7e40*/  LOP3.LUT R2, R163, 0xc0, RZ, 0xc0, !PT ;  /* 0x000000c0a3027812 */ /* 0x000fe200078ec0ff */
[----:B------:R-:W-:Y:S01]  /*7e50*/  FMUL.FTZ R43, R87, UR8 ;  /* 0x00000008572b7c20 */ /* 0x000fe20008410000 */
[----:B------:R-:W-:Y:S01]  /*7e60*/  LOP3.LUT R0, R0, 0x6, R45, 0xf8, !PT ;  /* 0x0000000600007812 */ /* 0x000fe200078ef82d */
[----:B------:R-:W-:Y:S01]  /*7e70*/  FMUL.FTZ R24, R41, UR9 ;  /* 0x0000000929187c20 */ /* 0x000fe20008410000 */
[----:B------:R-:W-:Y:S01]  /*7e80*/  LOP3.LUT R2, R2, 0x18, R231, 0xf8, !PT ;  /* 0x0000001802027812 */ /* 0x000fe200078ef8e7 */
[----:B------:R-:W-:Y:S01]  /*7e90*/  FMUL.FTZ R96, R96, UR8 ;  /* 0x0000000860607c20 */ /* 0x000fe20008410000 */
[----:B------:R-:W-:Y:S01]  /*7ea0*/  LOP3.LUT R0, R0, 0x20, R163, 0xf8, !PT ;  /* 0x0000002000007812 */ /* 0x000fe200078ef8a3 */
[----:B------:R-:W-:Y:S01]  /*7eb0*/  FMUL.FTZ R40, R97, UR8 ;  /* 0x0000000861287c20 */ /* 0x000fe20008410000 */
[----:B------:R-:W-:Y:S01]  /*7ec0*/  FMUL.FTZ R98, R98, UR8 ;  /* 0x0000000862627c20 */ /* 0x000fe20008410000 */
[----:B------:R-:W-:Y:S01]  /*7ed0*/  FMUL.FTZ R39, R99, UR8 ;  /* 0x0000000863277c20 */ /* 0x000fe20008410000 */
[----:B------:R-:W-:Y:S01]  /*7ee0*/  LOP3.LUT R0, R0, R2, R164, 0xf6, !PT ;  /* 0x0000000200007212 */ /* 0x000fe200078ef6a4 */
        /* <DEDUP_REMOVED lines=72> */
[----:B------:R-:W-:Y:S01]  /*8370*/  F2FP.F16.F32.PACK_AB R28, R28, R116 ;  /* 0x000000741c1c723e */ /* 0x000fe200000000ff */
[----:B------:R-:W-:Y:S01]  /*8380*/  FMUL.FTZ R46, R46, UR9 ;  /* 0x000000092e2e7c20 */ /* 0x000fe20008410000 */
[----:B------:R1:W-:Y:S01]  /*8390*/  STS [R0+0xa200], R41 ;  /* 0x00a2002900007388 */ /* 0x0003e20000000800 */
[----:B------:R-:W-:Y:S01]  /*83a0*/  F2FP.F16.F32.PACK_AB R27, R27, R118 ;  /* 0x000000761b1b723e */ /* 0x000fe200000000ff */
        /* <DEDUP_REMOVED lines=39> */
[----:B------:R-:W-:Y:S01]  /*8620*/  FMUL.FTZ R10, R69, UR9 ;  /* 0x00000009450a7c20 */ /* 0x000fe20008410000 */
[----:B------:R-:W-:Y:S01]  /*8630*/  FMUL.FTZ R70, R70, UR9 ;  /* 0x0000000946467c20 */ /* 0x000fe20008410000 */
[----:B------:R-:W-:Y:S01]  /*8640*/  FMUL.FTZ R9, R71, UR9 ;  /* 0x0000000947097c20 */ /* 0x000fe20008410000 */
        /* <DEDUP_REMOVED lines=26> */
[----:B------:R-:W2:Y:S01]  /*87f0*/  @UP0 LDCU.64 UR10, c[0x0][0x5c0] ;  /* 0x0000b800ff0a07ac */ /* 0x000ea20008000a00 */
        /* <DEDUP_REMOVED lines=15> */
[----:B------:R-:W-:Y:S01]  /*88f0*/  F2FP.F16.F32.PACK_AB R3, R3, R78 ;  /* 0x0000004e0303723e */ /* 0x000fe200000000ff */
[----:B--2---:R-:W-:-:S02]  /*8900*/  @UP0 UIMAD.WIDE.U32 UR18, UR16, UR10, URZ ;  /* 0x0000000a101202a5 */ /* 0x004fc4000f8e00ff */
[----:B------:R1:W-:Y:S01]  /*8910*/  STS [R0+0x10000], R24 ;  /* 0x0100001800007388 */ /* 0x0003e20000000800 */
[----:B------:R-:W-:-:S03]  /*8920*/  @UP0 UIMAD UR16, UR16, UR11, URZ ;  /* 0x0000000b101002a4 */ /* 0x000fc6000f8e02ff */
[----:B------:R1:W-:Y:S01]  /*8930*/  STS [R0+0x10200], R23 ;  /* 0x0102001700007388 */ /* 0x0003e20000000800 */
[----:B------:R-:W-:-:S03]  /*8940*/  @UP0 UIADD3 UR16, UPT, UPT, UR19, UR16, URZ ;  /* 0x0000001013100290 */ /* 0x000fc6000fffe0ff */
        /* <DEDUP_REMOVED lines=29> */
.L_x_221:
        /* <DEDUP_REMOVED lines=12> */
.L_x_222:
[----:B------:R-:W2:Y:S01]  /*8be0*/  LDCU.64 UR8, c[0x0][0x5c8] ;  /* 0x0000b900ff0877ac */ /* 0x000ea20008000a00 */
[----:B------:R-:W-:-:S04]  /*8bf0*/  UIADD3 UR12, UPT, UPT, UR44, UR46, URZ ;  /* 0x0000002e2c0c7290 */ /* 0x000fc8000fffe0ff */
[----:B--2---:R-:W-:Y:S02]  /*8c00*/  UIMAD.WIDE.U32 UR20, UR12, UR8, URZ ;  /* 0x000000080c1472a5 */ /* 0x004fe4000f8e00ff */
[----:B------:R-:W-:-:S04]  /*8c10*/  UIMAD UR12, UR12, UR9, URZ ;  /* 0x000000090c0c72a4 */ /* 0x000fc8000f8e02ff */
[----:B------:R-:W-:-:S06]  /*8c20*/  UIADD3 UR12, UPT, UPT, UR21, UR12, URZ ;  /* 0x0000000c150c7290 */ /* 0x000fcc000fffe0ff */
[----:B-1----:R-:W-:-:S07]  /*8c30*/  MOV R23, UR12 ;  /* 0x0000000c00177c02 */ /* 0x002fce0008000f00 */
.L_x_223:
        /* <DEDUP_REMOVED lines=59> */
.L_x_225:
[----:B------:R-:W-:Y:S05]  /*8ff0*/  BSYNC.RECONVERGENT B0 ;  /* 0x0000000000007941 */ /* 0x000fea0003800200 */
.L_x_224:
        /* <DEDUP_REMOVED lines=19> */
.L_x_227:
[----:B------:R-:W-:Y:S05]  /*9130*/  BSYNC.RECONVERGENT B0 ;  /* 0x0000000000007941 */ /* 0x000fea0003800200 */
.L_x_226:
        /* <DEDUP_REMOVED lines=25> */
.L_x_229:
[----:B------:R-:W-:Y:S05]  /*92d0*/  BSYNC.RECONVERGENT B0 ;  /* 0x0000000000007941 */ /* 0x000fea0003800200 */
.L_x_228:
        /* <DEDUP_REMOVED lines=17> */
.L_x_195:
[----:B------:R-:W-:Y:S05]  /*93f0*/  BSYNC.RECONVERGENT B1 ;  /* 0x0000000000017941 */ /* 0x000fea0003800200 */
.L_x_173:
        /* <DEDUP_REMOVED lines=11> */
.L_x_231:
        /* <DEDUP_REMOVED lines=13> */
.L_x_880:


//--------------------- .text._ZN5flash44flash_bwd_dq_dk_dv_loop_seqk_parallel_kernelI23Flash_bwd_kernel_traitsILi96ELi64ELi128ELi8ELi2ELi4ELi4ELb1ELb0EN7cutlass6half_tE19Flash_kernel_traitsILi96ELi64ELi128ELi8ES3_EELb0ELb1ELb0ELb0ELb0ELb0ELb1EEEvNS_16Flash_bwd_paramsE --------------------------
	.section	.text._ZN5flash44flash_bwd_dq_dk_dv_loop_seqk_parallel_kernelI23Flash_bwd_kernel_traitsILi96ELi64ELi128ELi8ELi2ELi4ELi4ELb1ELb0EN7cutlass6half_tE19Flash_kernel_traitsILi96ELi64ELi128ELi8ES3_EELb0ELb1ELb0ELb0ELb0ELb0ELb1EEEvNS_16Flash_bwd_paramsE,"ax",@progbits
	.align	128
        .global         _ZN5flash44flash_bwd_dq_dk_dv_loop_seqk_parallel_kernelI23Flash_bwd_kernel_traitsILi96ELi64ELi128ELi8ELi2ELi4ELi4ELb1ELb0EN7cutlass6half_tE19Flash_kernel_traitsILi96ELi64ELi128ELi8ES3_EELb0ELb1ELb0ELb0ELb0ELb0ELb1EEEvNS_16Flash_bwd_paramsE
        .type           _ZN5flash44flash_bwd_dq_dk_dv_loop_seqk_parallel_kernelI23Flash_bwd_kernel_traitsILi96ELi64ELi128ELi8ELi2ELi4ELi4ELb1ELb0EN7cutlass6half_tE19Flash_kernel_traitsILi96ELi64ELi128ELi8ES3_EELb0ELb1ELb0ELb0ELb0ELb0ELb1EEEvNS_16Flash_bwd_paramsE,@function
        .size           _ZN5flash44flash_bwd_dq_dk_dv_loop_seqk_parallel_kernelI23Flash_bwd_kernel_traitsILi96ELi64ELi128ELi8ELi2ELi4ELi4ELb1ELb0EN7cutlass6half_tE19Flash_kernel_traitsILi96ELi64ELi128ELi8ES3_EELb0ELb1ELb0ELb0ELb0ELb0ELb1EEEvNS_16Flash_bwd_paramsE,(.L_x_881 - _ZN5flash44flash_bwd_dq_dk_dv_loop_seqk_parallel_kernelI23Flash_bwd_kernel_traitsILi96ELi64ELi128ELi8ELi2ELi4ELi4ELb1ELb0EN7cutlass6half_tE19Flash_kernel_traitsILi96ELi64ELi128ELi8ES3_EELb0ELb1ELb0ELb0ELb0ELb0ELb1EEEvNS_16Flash_bwd_paramsE)
        .other          _ZN5flash44flash_bwd_dq_dk_dv_loop_seqk_parallel_kernelI23Flash_bwd_kernel_traitsILi96ELi64ELi128ELi8ELi2ELi4ELi4ELb1ELb0EN7cutlass6half_tE19Flash_kernel_traitsILi96ELi64ELi128ELi8ES3_EELb0ELb1ELb0ELb0ELb0ELb0ELb1EEEvNS_16Flash_bwd_paramsE,@"STO_CUDA_ENTRY STV_DEFAULT"
_ZN5flash44flash_bwd_dq_dk_dv_loop_seqk_parallel_kernelI23Flash_bwd_kernel_traitsILi96ELi64ELi128ELi8ELi2ELi4ELi4ELb1ELb0EN7cutlass6half_tE19Flash_kernel_traitsILi96ELi64ELi128ELi8ES3_EELb0ELb1ELb0ELb0ELb0ELb0ELb1EEEvNS_16Flash_bwd_paramsE:
.text._ZN5flash44flash_bwd_dq_dk_dv_loop_seqk_parallel_kernelI23Flash_bwd_kernel_traitsILi96ELi64ELi128ELi8ELi2ELi4ELi4ELb1ELb0EN7cutlass6half_tE19Flash_kernel_traitsILi96ELi64ELi128ELi8ES3_EELb0ELb1ELb0ELb0ELb0ELb0ELb1EEEvNS_16Flash_bwd_paramsE:
        /* <DEDUP_REMOVED lines=17> */
[----:B------:R-:W5:Y:S01]  /*0110*/  LDCU.64 UR12, c[0x0][0x470] ;  /* 0x00008e00ff0c77ac */ /* 0x000f620008000a00 */
[----:B------:R-:W4:Y:S06]  /*0120*/  LDCU UR10, c[0x0][0x438] ;  /* 0x00008700ff0a77ac */ /* 0x000f2c0008000800 */
[----:B------:R-:W-:Y:S01]  /*0130*/  S2UR UR25, SR_CTAID.Z ;  /* 0x00000000001979c3 */ /* 0x000fe20000002700 */
[----:B-1----:R-:W-:-:S02]  /*0140*/  ULEA UR42, UP0, UR45, UR42, 0x2 ;  /* 0x0000002a2d2a7291 */ /* 0x002fc4000f8010ff */
[----:B--2---:R-:W-:Y:S02]  /*0150*/  UISETP.NE.U32.AND UP1, UPT, UR6, URZ, UPT ;  /* 0x000000ff0600728c */ /* 0x004fe4000bf25070 */
[----:B------:R-:W-:Y:S02]  /*0160*/  ULEA.HI.X UR43, UR45, UR43, URZ, 0x2, UP0 ;  /* 0x0000002b2d2b7291 */ /* 0x000fe400080f14ff */
[----:B------:R-:W-:Y:S01]  /*0170*/  UISETP.NE.U32.AND UP0, UPT, UR6, URZ, UPT ;  /* 0x000000ff0600728c */ /* 0x000fe2000bf05070 */
[----:B------:R-:W1:Y:S01]  /*0180*/  S2UR UR6, SR_CgaCtaId ;  /* 0x00000000000679c3 */ /* 0x000e620000008800 */
[----:B---3--:R-:W-:Y:S02]  /*0190*/  UISETP.EQ.U32.AND UP2, UPT, UR4, URZ, UPT ;  /* 0x000000ff0400728c */ /* 0x008fe4000bf42070 */
[----:B------:R-:W-:Y:S02]  /*01a0*/  UISETP.NE.U32.AND UP6, UPT, UR4, URZ, UPT ;  /* 0x000000ff0400728c */ /* 0x000fe4000bfc5070 */
[----:B------:R-:W-:-:S02]  /*01b0*/  UISETP.NE.AND.EX UP5, UPT, UR7, URZ, UPT, UP1 ;  /* 0x000000ff0700728c */ /* 0x000fc4000bfa5310 */
[----:B------:R-:W-:Y:S01]  /*01c0*/  UISETP.NE.AND.EX UP4, UPT, UR7, URZ, UPT, UP0 ;  /* 0x000000ff0700728c */ /* 0x000fe2000bf85300 */
[----:B------:R-:W2:Y:S01]  /*01d0*/  S2UR UR4, SR_CgaCtaId ;  /* 0x00000000000479c3 */ /* 0x000ea20000008800 */
[----:B----4-:R-:W-:Y:S02]  /*01e0*/  UISETP.NE.AND UP3, UPT, UR8, URZ, UPT ;  /* 0x000000ff0800728c */ /* 0x010fe4000bf65270 */
[----:B------:R-:W-:Y:S02]  /*01f0*/  UISETP.NE.AND.EX UP6, UPT, UR5, URZ, UPT, UP6 ;  /* 0x000000ff0500728c */ /* 0x000fe4000bfc5360 */
[----:B------:R-:W-:Y:S01]  /*0200*/  UISETP.EQ.OR.EX UP0, UPT, UR5, URZ, !UP3, UP2 ;  /* 0x000000ff0500728c */ /* 0x000fe2000df02720 */
[----:B------:R-:W-:Y:S02]  /*0210*/  UMOV UR8, 0x400 ;  /* 0x0000040000087882 */ /* 0x000fe40000000000 */
[----:B------:R-:W3:Y:S01]  /*0220*/  S2UR UR7, SR_CTAID.Y ;  /* 0x00000000000779c3 */ /* 0x000ee20000002600 */
[----:B------:R-:W-:-:S02]  /*0230*/  UP2UR UR30, UPR, URZ, 0x1 ;  /* 0x00000001ff1e7883 */ /* 0x000fc40008000000 */
[----:B-----5:R-:W-:Y:S01]  /*0240*/  UISETP.NE.U32.AND UP0, UPT, UR12, URZ, UPT ;  /* 0x000000ff0c00728c */ /* 0x020fe2000bf05070 */
[----:B------:R-:W-:Y:S01]  /*0250*/  UMOV UR5, 0x400 ;  /* 0x0000040000057882 */ /* 0x000fe20000000000 */
[----:B------:R-:W-:Y:S01]  /*0260*/  UP2UR UR29, UPR, URZ, 0x8 ;  /* 0x00000008ff1d7883 */ /* 0x000fe20008000000 */
[----:B------:R-:W4:Y:S01]  /*0270*/  LDCU.64 UR38, c[0x0][0x358] ;  /* 0x00006b00ff2677ac */ /* 0x000f220008000a00 */
[----:B------:R-:W3:Y:S01]  /*0280*/  LDCU.64 UR32, c[0x0][0x460] ;  /* 0x00008c00ff2077ac */ /* 0x000ee20008000a00 */
[----:B------:R-:W3:Y:S01]  /*0290*/  LDCU UR24, c[0x0][0x438] ;  /* 0x00008700ff1877ac */ /* 0x000ee20008000800 */
[----:B------:R-:W3:Y:S01]  /*02a0*/  @!UP4 LDCU UR27, c[0x0][0x434] ;  /* 0x00008680ff1bc7ac */ /* 0x000ee20008000800 */
[----:B-1----:R-:W-:Y:S02]  /*02b0*/  ULEA UR6, UR6, UR8, 0x18 ;  /* 0x0000000806067291 */ /* 0x002fe4000f8ec0ff */
[----:B--2---:R-:W-:Y:S02]  /*02c0*/  ULEA UR4, UR4, UR5, 0x18 ;  /* 0x0000000504047291 */ /* 0x004fe4000f8ec0ff */
[----:B------:R-:W-:Y:S01]  /*02d0*/  UISETP.NE.AND.EX UP3, UPT, UR13, URZ, UPT, UP0 ;  /* 0x000000ff0d00728c */ /* 0x000fe2000bf65300 */
[----:B------:R-:W-:Y:S01]  /*02e0*/  UMOV UR34, 0xffffd000 ;  /* 0xffffd00000227882 */ /* 0x000fe20000000000 */
[----:B------:R-:W-:Y:S01]  /*02f0*/  UMOV UR35, URZ ;  /* 0x000000ff00237c82 */ /* 0x000fe20008000000 */
[----:B------:R-:W-:-:S08]  /*0300*/  UMOV UR36, URZ ;  /* 0x000000ff00247c82 */ /* 0x000fd00008000000 */
.L_x_290:
[----:B------:R-:W1:Y:S01]  /*0310*/  LDCU.64 UR8, c[0x0][0x478] ;  /* 0x00008f00ff0877ac */ /* 0x000e620008000a00 */
        /* <DEDUP_REMOVED lines=8> */
[----:B---3--:R-:W-:Y:S02]  /*03a0*/  UIMAD.WIDE.U32 UR14, UR45, 0x4, UR32 ;  /* 0x000000042d0e78a5 */ /* 0x008fe4000f8e0020 */
[----:B-1----:R-:W-:Y:S02]  /*03b0*/  UISETP.NE.U32.AND UP0, UPT, UR8, URZ, UPT ;  /* 0x000000ff0800728c */ /* 0x002fe4000bf05070 */
[----:B--2-4-:R-:W2:Y:S02]  /*03c0*/  @P1 LDG.E R6, desc[UR38][R4.64] ;  /* 0x0000002604061981 */ /* 0x014ea4000c1e1900 */
[----:B------:R-:W-:-:S06]  /*03d0*/  UISETP.NE.AND.EX UP0, UPT, UR9, URZ, UPT, UP0 ;  /* 0x000000ff0900728c */ /* 0x000fcc000bf05300 */
[----:B------:R-:W-:-:S05]  /*03e0*/  PLOP3.LUT P0, PT, PT, PT, UP0, 0x80, 0x8 ;  /* 0x000000000008781c */ /* 0x000fca0003f0f008 */
[----:B------:R-:W-:Y:S01]  /*03f0*/  @UP0 ULEA UR16, UP1, UR45, UR8, 0x2 ;  /* 0x000000082d100291 */ /* 0x000fe2000f8210ff */
[----:B------:R-:W-:Y:S01]  /*0400*/  PLOP3.LUT P3, PT, PT, PT, UP2, 0x80, 0x8 ;  /* 0x000000000008781c */ /* 0x000fe20003f6f028 */
[----:B------:R-:W1:Y:S02]  /*0410*/  @!UP0 LDCU UR5, c[0x0][0x43c] ;  /* 0x00008780ff0587ac */ /* 0x000e640008000800 */
[----:B------:R-:W-:Y:S02]  /*0420*/  @UP0 ULEA.HI.X UR17, UR45, UR9, URZ, 0x2, UP1 ;  /* 0x000000092d110291 */ /* 0x000fe400088f14ff */
[----:B------:R-:W-:Y:S01]  /*0430*/  IMAD.U32 R2, RZ, RZ, UR16 ;  /* 0x00000010ff027e24 */ /* 0x000fe2000f8e00ff */
[----:B------:R-:W3:Y:S03]  /*0440*/  @!UP0 LDCU.64 UR8, c[0x0][0x488] ;  /* 0x00009100ff0887ac */ /* 0x000ee60008000a00 */
[----:B------:R-:W-:-:S05]  /*0450*/  IMAD.U32 R3, RZ, RZ, UR17 ;  /* 0x00000011ff037e24 */ /* 0x000fca000f8e00ff */
[----:B------:R4:W5:Y:S01]  /*0460*/  @P0 LDG.E R4, desc[UR38][R2.64] ;  /* 0x0000002602040981 */ /* 0x000962000c1e1900 */
[----:B------:R-:W-:Y:S01]  /*0470*/  UMOV UR40, URZ ;  /* 0x000000ff00287c82 */ /* 0x000fe20008000000 */
[----:B---3--:R-:W-:-:S04]  /*0480*/  @!UP0 UISETP.NE.U32.AND UP1, UPT, UR8, URZ, UPT ;  /* 0x000000ff0800828c */ /* 0x008fc8000bf25070 */
[----:B------:R-:W-:Y:S01]  /*0490*/  @!UP0 UISETP.NE.AND.EX UP1, UPT, UR9, URZ, UPT, UP1 ;  /* 0x000000ff0900828c */ /* 0x000fe2000bf25310 */
[----:B------:R-:W-:-:S03]  /*04a0*/  UMOV UR44, 0xffffffff ;  /* 0xffffffff002c7882 */ /* 0x000fc60000000000 */
[----:B-1----:R-:W-:Y:S01]  /*04b0*/  @!UP0 USEL UR8, UR5, URZ, UP1 ;  /* 0x000000ff05088287 */ /* 0x002fe20008800000 */
[----:B----4-:R-:W-:Y:S02]  /*04c0*/  IMAD.U32 R2, RZ, RZ, UR14 ;  /* 0x0000000eff027e24 */ /* 0x010fe4000f8e00ff */
[----:B------:R-:W-:-:S05]  /*04d0*/  IMAD.U32 R3, RZ, RZ, UR15 ;  /* 0x0000000fff037e24 */ /* 0x000fca000f8e00ff */
[----:B------:R-:W3:Y:S04]  /*04e0*/  @P4 LDG.E R5, desc[UR38][R2.64] ;  /* 0x0000002602054981 */ /* 0x000ee8000c1e1900 */
[----:B------:R1:W4:Y:S02]  /*04f0*/  @P2 LDG.E R0, desc[UR38][R2.64+0x4] ;  /* 0x0000042602002981 */ /* 0x000324000c1e1900 */
[----:B-1----:R-:W-:Y:S02]  /*0500*/  IMAD.U32 R2, RZ, RZ, UR42 ;  /* 0x0000002aff027e24 */ /* 0x002fe4000f8e00ff */
[----:B------:R-:W-:-:S05]  /*0510*/  IMAD.U32 R3, RZ, RZ, UR43 ;  /* 0x0000002bff037e24 */ /* 0x000fca000f8e00ff */
[----:B------:R-:W4:Y:S01]  /*0520*/  @!P3 LDG.E R2, desc[UR38][R2.64] ;  /* 0x000000260202b981 */ /* 0x000f22000c1e1900 */
[----:B------:R-:W-:Y:S01]  /*0530*/  UMOV UR14, 0xffffffff ;  /* 0xffffffff000e7882 */ /* 0x000fe20000000000 */
[----:B------:R-:W-:Y:S01]  /*0540*/  USHF.L.U32 UR31, UR41, 0x7, URZ ;  /* 0x00000007291f7899 */ /* 0x000fe200080006ff */
[----:B--2---:R-:W-:Y:S02]  /*0550*/  @P1 R2UR UR40, R6 ;  /* 0x00000000062812ca */ /* 0x004fe400000e0000 */
[----:B-----5:R-:W-:-:S13]  /*0560*/  @P0 R2UR UR37, R4 ;  /* 0x00000000042502ca */ /* 0x020fda00000e0000 */
[----:B------:R-:W-:Y:S01]  /*0570*/  @UP0 UIADD3 UR37, UPT, UPT, UR37, -UR40, URZ ;  /* 0x8000002825250290 */ /* 0x000fe2000fffe0ff */
[----:B---3--:R-:W-:Y:S02]  /*0580*/  @P4 R2UR UR14, R5 ;  /* 0x00000000050e42ca */ /* 0x008fe400000e0000 */
[----:B----4-:R-:W-:Y:S02]  /*0590*/  @P2 R2UR UR5, R0 ;  /* 0x00000000000522ca */ /* 0x010fe400000e0000 */
        /* <DEDUP_REMOVED lines=11> */
.L_x_232:
        /* <DEDUP_REMOVED lines=28> */
[----:B------:R-:W-:-:S04]  /*0810*/  UIADD3 UR11, UPT, UPT, UR11, UR5, URZ ;  /* 0x000000050b0b7290 */ /* 0x000fc8000fffe0ff */
[----:B--2---:R-:W-:-:S04]  /*0820*/  UIMAD.WIDE.U32 UR50, UR45, UR8, UR10 ;  /* 0x000000082d3272a5 */ /* 0x004fc8000f8e000a */
[----:B------:R-:W-:-:S06]  /*0830*/  UIMAD UR9, UR45, UR9, UR51 ;  /* 0x000000092d0972a4 */ /* 0x000fcc000f8e0233 */
[----:B------:R-:W-:Y:S01]  /*0840*/  MOV R18, UR9 ;  /* 0x0000000900127c02 */ /* 0x000fe20008000f00 */
[----:B------:R-:W-:Y:S06]  /*0850*/  BRA `(.L_x_235) ;  /* 0x0000000000187947 */ /* 0x000fec0003800000 */
.L_x_234:
[----:B------:R-:W1:Y:S01]  /*0860*/  LDCU.64 UR18, c[0x0][0x3b8] ;  /* 0x00007700ff1277ac */ /* 0x000e620008000a00 */
[----:B------:R-:W-:-:S04]  /*0870*/  UIADD3 UR5, UPT, UPT, UR40, UR44, URZ ;  /* 0x0000002c28057290 */ /* 0x000fc8000fffe0ff */
[----:B-1----:R-:W-:Y:S02]  /*0880*/  UIMAD.WIDE.U32 UR50, UR5, UR18, URZ ;  /* 0x00000012053272a5 */ /* 0x002fe4000f8e00ff */
[----:B------:R-:W-:-:S04]  /*0890*/  UIMAD UR5, UR5, UR19, URZ ;  /* 0x00000013050572a4 */ /* 0x000fc8000f8e02ff */
[----:B------:R-:W-:-:S06]  /*08a0*/  UIADD3 UR5, UPT, UPT, UR51, UR5, URZ ;  /* 0x0000000533057290 */ /* 0x000fcc000fffe0ff */
[----:B------:R-:W-:-:S07]  /*08b0*/  MOV R18, UR5 ;  /* 0x0000000500127c02 */ /* 0x000fce0008000f00 */
.L_x_235:
        /* <DEDUP_REMOVED lines=44> */
.L_x_236:
[----:B------:R-:W1:Y:S01]  /*0b80*/  LDCU.64 UR16, c[0x0][0x3c0] ;  /* 0x00007800ff1077ac */ /* 0x000e620008000a00 */
[----:B------:R-:W-:-:S04]  /*0b90*/  UIADD3 UR8, UPT, UPT, UR40, UR44, URZ ;  /* 0x0000002c28087290 */ /* 0x000fc8000fffe0ff */
[----:B-1----:R-:W-:Y:S02]  /*0ba0*/  UIMAD.WIDE.U32 UR10, UR8, UR16, URZ ;  /* 0x00000010080a72a5 */ /* 0x002fe4000f8e00ff */
[----:B------:R-:W-:-:S04]  /*0bb0*/  UIMAD UR8, UR8, UR17, URZ ;  /* 0x00000011080872a4 */ /* 0x000fc8000f8e02ff */
[----:B------:R-:W-:Y:S01]  /*0bc0*/  UIADD3 UR8, UPT, UPT, UR11, UR8, URZ ;  /* 0x000000080b087290 */ /* 0x000fe2000fffe0ff */
[----:B------:R-:W-:-:S05]  /*0bd0*/  UMOV UR54, UR10 ;  /* 0x0000000a00367c82 */ /* 0x000fca0008000000 */
[----:B------:R-:W-:-:S07]  /*0be0*/  MOV R16, UR8 ;  /* 0x0000000800107c02 */ /* 0x000fce0008000f00 */
.L_x_237:
        /* <DEDUP_REMOVED lines=28> */
.L_x_238:
[----:B------:R-:W-:Y:S02]  /*0db0*/  UIMAD.WIDE.U32 UR10, UR58, UR14, URZ ;  /* 0x0000000e3a0a72a5 */ /* 0x000fe4000f8e00ff */
[----:B------:R-:W-:-:S04]  /*0dc0*/  UIMAD UR8, UR59, UR14, URZ ;  /* 0x0000000e3b0872a4 */ /* 0x000fc8000f8e02ff */
[----:B------:R-:W-:-:S12]  /*0dd0*/  UIADD3 UR8, UPT, UPT, UR11, UR8, URZ ;  /* 0x000000080b087290 */ /* 0x000fd8000fffe0ff */
.L_x_239:
        /* <DEDUP_REMOVED lines=20> */
.L_x_240:
[----:B------:R-:W1:Y:S01]  /*0f20*/  LDCU UR59, c[0x0][0x434] ;  /* 0x00008680ff3b77ac */ /* 0x000e620008000800 */
[----:B------:R-:W-:-:S04]  /*0f30*/  UIMAD UR9, UR45, UR62, UR28 ;  /* 0x0000003e2d0972a4 */ /* 0x000fc8000f8e021c */
[----:B-1----:R-:W-:Y:S02]  /*0f40*/  UIMAD UR59, UR9, UR59, URZ ;  /* 0x0000003b093b72a4 */ /* 0x002fe4000f8e02ff */
.L_x_241:
        /* <DEDUP_REMOVED lines=11> */
.L_x_242:
[----:B------:R-:W1:Y:S01]  /*1000*/  LDCU UR58, c[0x0][0x444] ;  /* 0x00008880ff3a77ac */ /* 0x000e620008000800 */
[----:B------:R-:W-:-:S04]  /*1010*/  UIMAD UR9, UR45, UR62, UR28 ;  /* 0x0000003e2d0972a4 */ /* 0x000fc8000f8e021c */
[----:B-1----:R-:W-:-:S12]  /*1020*/  UIMAD UR58, UR9, UR58, URZ ;  /* 0x0000003a093a72a4 */ /* 0x002fd8000f8e02ff */
.L_x_243:
        /* <DEDUP_REMOVED lines=23> */
[----:B------:R-:W-:Y:S01]  /*11a0*/  LOP3.LUT R8, R21, 0x18, RZ, 0xc0, !PT ;  /* 0x0000001815087812 */ /* 0x000fe200078ec0ff */
[----:B------:R-:W-:Y:S01]  /*11b0*/  IMAD.U32 R0, RZ, RZ, UR64 ;  /* 0x00000040ff007e24 */ /* 0x000fe2000f8e00ff */
[----:B------:R-:W-:Y:S01]  /*11c0*/  SHF.R.U32.HI R19, RZ, 0x2, R230 ;  /* 0x00000002ff137819 */ /* 0x000fe200000116e6 */
[----:B------:R-:W-:Y:S01]  /*11d0*/  USHF.R.S32.HI UR49, URZ, 0x6, UR8 ;  /* 0x00000006ff317899 */ /* 0x000fe20008011408 */
[----:B------:R-:W-:Y:S01]  /*11e0*/  IADD3 R2, P0, PT, R8, UR66, RZ ;  /* 0x0000004208027c10 */ /* 0x000fe2000ff1e0ff */
[----:B------:R-:W-:Y:S01]  /*11f0*/  IMAD.WIDE.U32 R4, R4, UR22, R8 ;  /* 0x0000001604047c25 */ /* 0x000fe2000f8e0008 */
[----:B------:R-:W-:Y:S01]  /*1200*/  IADD3 R20, PT, PT, R19, 0x40, RZ ;  /* 0x0000004013147810 */ /* 0x000fe20007ffe0ff */
        /* <DEDUP_REMOVED lines=8> */
[----:B------:R-:W4:Y:S01]  /*1290*/  LDCU.64 UR62, c[0x0][0x5e8] ;  /* 0x0000bd00ff3e77ac */ /* 0x000f220008000a00 */
[----:B------:R-:W-:Y:S01]  /*12a0*/  USEL UR49, URZ, UR49, !UP0 ;  /* 0x00000031ff317287 */ /* 0x000fe2000c000000 */
[----:B------:R-:W5:Y:S01]  /*12b0*/  LDCU.64 UR60, c[0x0][0x420] ;  /* 0x00008400ff3c77ac */ /* 0x000f620008000a00 */
[----:B-1----:R-:W-:Y:S01]  /*12c0*/  MOV R7, UR8 ;  /* 0x0000000800077c02 */ /* 0x002fe20008000f00 */
[----:B------:R-:W-:-:S04]  /*12d0*/  UIMAD UR55, UR55, UR8, URZ ;  /* 0x00000008373772a4 */ /* 0x000fc8000f8e02ff */
[----:B------:R-:W-:Y:S01]  /*12e0*/  IMAD.WIDE.U32 R2, R7, UR22, R2 ;  /* 0x0000001607027c25 */ /* 0x000fe2000f8e0002 */
[----:B------:R-:W-:Y:S02]  /*12f0*/  UISETP.GT.AND UP0, UPT, UR47, UR49, UPT ;  /* 0x000000312f00728c */ /* 0x000fe4000bf04270 */
[----:B------:R-:W-:Y:S01]  /*1300*/  UIMAD UR22, UR22, UR9, UR55 ;  /* 0x00000009161672a4 */ /* 0x000fe2000f8e0237 */
[----:B------:R-:W-:Y:S01]  /*1310*/  IMAD.WIDE.U32 R6, R6, UR28, R4 ;  /* 0x0000001c06067c25 */ /* 0x000fe2000f8e0004 */
[----:B------:R-:W-:Y:S01]  /*1320*/  SHF.R.U32.HI R5, RZ, 0x5, R230 ;  /* 0x00000005ff057819 */ /* 0x000fe200000116e6 */
[----:B------:R-:W-:Y:S01]  /*1330*/  USHF.L.U32 UR55, UR52, 0x6, URZ ;  /* 0x0000000634377899 */ /* 0x000fe200080006ff */
[----:B------:R-:W-:Y:S01]  /*1340*/  MOV R4, UR10 ;  /* 0x0000000a00047c02 */ /* 0x000fe20008000f00 */
[----:B------:R-:W-:Y:S01]  /*1350*/  IMAD R7, R0, UR28, R7 ;  /* 0x0000001c00077c24 */ /* 0x000fe2000f8e0207 */
[----:B----4-:R-:W-:Y:S01]  /*1360*/  UIMAD.WIDE UR62, UR58, 0x4, UR62 ;  /* 0x000000043a3e78a5 */ /* 0x010fe2000f8e023e */
[----:B------:R-:W-:-:S02]  /*1370*/  VIADD R3, R3, UR22 ;  /* 0x0000001603037c36 */ /* 0x000fc40008000000 */
[----:B------:R-:W-:Y:S01]  /*1380*/  IMAD R11, R5, UR52, R11 ;  /* 0x00000034050b7c24 */ /* 0x000fe2000f8e020b */
[----:B-----5:R-:W-:Y:S01]  /*1390*/  UIMAD.WIDE UR60, UR59, 0x4, UR60 ;  /* 0x000000043b3c78a5 */ /* 0x020fe2000f8e023c */
[----:B------:R-:W-:Y:S01]  /*13a0*/  IMAD.WIDE.U32 R4, R4, UR28, R2 ;  /* 0x0000001c04047c25 */ /* 0x000fe2000f8e0002 */
[----:B------:R-:W1:Y:S03]  /*13b0*/  LDCU.64 UR22, c[0x0][0x380] ;  /* 0x00007000ff1677ac */ /* 0x000e660008000a00 */
[----:B--2---:R-:W-:-:S04]  /*13c0*/  IMAD.WIDE.U32 R2, R14, UR26, RZ ;  /* 0x0000001a0e027c25 */ /* 0x004fc8000f8e00ff */
[----:B------:R-:W-:Y:S01]  /*13d0*/  IMAD.U32 R0, RZ, RZ, UR11 ;  /* 0x0000000bff007e24 */ /* 0x000fe2000f8e00ff */
[----:B------:R-:W-:Y:S01]  /*13e0*/  SEL R10, R2, RZ, P3 ;  /* 0x000000ff020a7207 */ /* 0x000fe20001800000 */
[----:B------:R-:W2:Y:S01]  /*13f0*/  LDCU.64 UR10, c[0x0][0x570] ;  /* 0x0000ae00ff0a77ac */ /* 0x000ea20008000a00 */
[----:B------:R-:W-:Y:S02]  /*1400*/  IMAD R2, R15, UR26, R3 ;  /* 0x0000001a0f027c24 */ /* 0x000fe4000f8e0203 */
[----:B------:R-:W-:Y:S01]  /*1410*/  IMAD R3, R0, UR28, R5 ;  /* 0x0000001c00037c24 */ /* 0x000fe2000f8e0205 */
[----:B------:R-:W-:Y:S01]  /*1420*/  IADD3 R12, P1, P0, R11, UR57, R10 ;  /* 0x000000390b0c7c10 */ /* 0x000fe2000f83e00a */
[----:B------:R-:W-:Y:S01]  /*1430*/  IMAD.U32 R10, RZ, RZ, UR55 ;  /* 0x00000037ff0a7e24 */ /* 0x000fe2000f8e00ff */
[----:B------:R-:W-:Y:S01]  /*1440*/  SEL R0, R2, RZ, P3 ;  /* 0x000000ff02007207 */ /* 0x000fe20001800000 */
[----:B------:R-:W-:Y:S01]  /*1450*/  IMAD.MOV.U32 R2, RZ, RZ, R4 ;  /* 0x000000ffff027224 */ /* 0x000fe200078e0004 */
[----:B------:R-:W-:-:S03]  /*1460*/  SHF.R.S32.HI R5, RZ, 0x1f, R11 ;  /* 0x0000001fff057819 */ /* 0x000fc6000001140b */
[----:B------:R-:W-:Y:S01]  /*1470*/  IMAD.WIDE.U32 R2, R19, UR8, R2 ;  /* 0x0000000813027c25 */ /* 0x000fe2000f8e0002 */
[----:B------:R-:W-:Y:S02]  /*1480*/  IADD3.X R11, PT, PT, R5, UR56, R0, P1, P0 ;  /* 0x00000038050b7c10 */ /* 0x000fe40008fe0400 */
[----:B------:R-:W-:Y:S01]  /*1490*/  IADD3 R0, P0, PT, R12, UR55, RZ ;  /* 0x000000370c007c10 */ /* 0x000fe2000ff1e0ff */
[C---:B------:R-:W-:Y:S01]  /*14a0*/  IMAD.WIDE.U32 R4, R19.reuse, UR14, R6 ;  /* 0x0000000e13047c25 */ /* 0x040fe2000f8e0006 */
[----:B---3--:R-:W-:Y:S02]  /*14b0*/  LEA R24, P1, R2, UR20, 0x1 ;  /* 0x0000001402187c11 */ /* 0x008fe4000f8208ff */
[----:B------:R-:W-:Y:S01]  /*14c0*/  LEA.HI.X.SX32 R7, R10, R11, 0x1, P0 ;  /* 0x0000000b0a077211 */ /* 0x000fe200000f0eff */
[C---:B------:R-:W-:Y:S01]  /*14d0*/  IMAD R6, R19.reuse, UR9, R3 ;  /* 0x0000000913067c24 */ /* 0x040fe2000f8e0203 */
[----:B-1----:R-:W-:Y:S01]  /*14e0*/  LEA R22, P2, R4, UR22, 0x1 ;  /* 0x0000001604167c11 */ /* 0x002fe2000f8408ff */
[----:B------:R-:W-:Y:S01]  /*14f0*/  IMAD R3, R19, UR15, R5 ;  /* 0x0000000f13037c24 */ /* 0x000fe2000f8e0205 */
[----:B--2---:R-:W-:Y:S01]  /*1500*/  LEA R26, P0, R0, UR10, 0x2 ;  /* 0x0000000a001a7c11 */ /* 0x004fe2000f8010ff */
[----:B------:R-:W-:Y:S01]  /*1510*/  UMOV UR10, UR62 ;  /* 0x0000003e000a7c82 */ /* 0x000fe20008000000 */
[----:B------:R-:W-:-:S02]  /*1520*/  LEA.HI.X R25, R2, UR21, R6, 0x1, P1 ;  /* 0x0000001502197c11 */ /* 0x000fc400088f0c06 */
[----:B------:R-:W-:Y:S02]  /*1530*/  LEA.HI.X R23, R4, UR23, R3, 0x1, P2 ;  /* 0x0000001704177c11 */ /* 0x000fe400090f0c03 */
[----:B------:R-:W-:Y:S01]  /*1540*/  LEA.HI.X R27, R0, UR11, R7, 0x2, P0 ;  /* 0x0000000b001b7c11 */ /* 0x000fe200080f1407 */
[----:B------:R-:W-:Y:S01]  /*1550*/  UMOV UR11, UR63 ;  /* 0x0000003f000b7c82 */ /* 0x000fe20008000000 */
[----:B------:R-:W-:Y:S01]  /*1560*/  IADD3 R14, P0, PT, R19, 0x40, RZ ;  /* 0x00000040130e7810 */ /* 0x000fe20007f1e0ff */
[----:B------:R1:W-:Y:S01]  /*1570*/  STL.64 [R1+0x28], R22 ;  /* 0x0000281601007387 */ /* 0x0003e20000100a00 */
[C---:B------:R-:W-:Y:S02]  /*1580*/  LOP3.LUT R12, R8.reuse, 0x40, RZ, 0xfc, !PT ;  /* 0x00000040080c7812 */ /* 0x040fe400078efcff */
[----:B------:R-:W-:Y:S01]  /*1590*/  LOP3.LUT R11, R8, 0x20, RZ, 0xfc, !PT ;  /* 0x00000020080b7812 */ /* 0x000fe200078efcff */
[----:B------:R1:W-:Y:S01]  /*15a0*/  STL.64 [R1+0x20], R24 ;  /* 0x0000201801007387 */ /* 0x0003e20000100a00 */
[----:B------:R-:W-:-:S03]  /*15b0*/  IMAD.X R15, RZ, RZ, RZ, P0 ;  /* 0x000000ffff0f7224 */ /* 0x000fc600000e06ff */
[----:B------:R1:W-:Y:S01]  /*15c0*/  STL.64 [R1+0x10], R26 ;  /* 0x0000101a01007387 */ /* 0x0003e20000100a00 */
[----:B------:R-:W-:Y:S05]  /*15d0*/  BRA.U UP0, `(.L_x_244) ;  /* 0x0000000900147547 */ /* 0x000fea000b800000 */
        /* <DEDUP_REMOVED lines=10> */
[----:B------:R-:W-:-:S06]  /*1680*/  UIMAD UR9, UR45, UR9, UR19 ;  /* 0x000000092d0972a4 */ /* 0x000fcc000f8e0213 */
[----:B------:R-:W-:Y:S01]  /*1690*/  MOV R0, UR9 ;  /* 0x0000000900007c02 */ /* 0x000fe20008000f00 */
[----:B------:R-:W-:Y:S05]  /*16a0*/  BRA `(.L_x_246) ;  /* 0x0000000000187947 */ /* 0x000fea0003800000 */
.L_x_245:
[----:B------:R-:W2:Y:S01]  /*16b0*/  LDCU.64 UR14, c[0x0][0x5c0] ;  /* 0x0000b800ff0e77ac */ /* 0x000ea20008000a00 */
[----:B------:R-:W-:-:S04]  /*16c0*/  UIADD3 UR8, UPT, UPT, UR40, UR44, URZ ;  /* 0x0000002c28087290 */ /* 0x000fc8000fffe0ff */
[----:B--2---:R-:W-:Y:S02]  /*16d0*/  UIMAD.WIDE.U32 UR18, UR8, UR14, URZ ;  /* 0x0000000e081272a5 */ /* 0x004fe4000f8e00ff */
[----:B------:R-:W-:-:S04]  /*16e0*/  UIMAD UR8, UR8, UR15, URZ ;  /* 0x0000000f080872a4 */ /* 0x000fc8000f8e02ff */
[----:B------:R-:W-:-:S06]  /*16f0*/  UIADD3 UR8, UPT, UPT, UR19, UR8, URZ ;  /* 0x0000000813087290 */ /* 0x000fcc000fffe0ff */
[----:B------:R-:W-:Y:S02]  /*1700*/  MOV R0, UR8 ;  /* 0x0000000800007c02 */ /* 0x000fe40008000f00 */
.L_x_246:
        /* <DEDUP_REMOVED lines=12> */
[----:B------:R-:W-:Y:S06]  /*17d0*/  BRA `(.L_x_248) ;  /* 0x0000000000187947 */ /* 0x000fec0003800000 */
.L_x_247:
[----:B------:R-:W2:Y:S01]  /*17e0*/  LDCU.64 UR10, c[0x0][0x5c8] ;  /* 0x0000b900ff0a77ac */ /* 0x000ea20008000a00 */
[----:B------:R-:W-:-:S04]  /*17f0*/  UIADD3 UR40, UPT, UPT, UR40, UR44, URZ ;  /* 0x0000002c28287290 */ /* 0x000fc8000fffe0ff */
[----:B--2---:R-:W-:Y:S02]  /*1800*/  UIMAD.WIDE.U32 UR16, UR40, UR10, URZ ;  /* 0x0000000a281072a5 */ /* 0x004fe4000f8e00ff */
[----:B------:R-:W-:-:S04]  /*1810*/  UIMAD UR40, UR40, UR11, URZ ;  /* 0x0000000b282872a4 */ /* 0x000fc8000f8e02ff */
[----:B------:R-:W-:-:S06]  /*1820*/  UIADD3 UR40, UPT, UPT, UR17, UR40, URZ ;  /* 0x0000002811287290 */ /* 0x000fcc000fffe0ff */
[----:B------:R-:W-:-:S07]  /*1830*/  MOV R10, UR40 ;  /* 0x00000028000a7c02 */ /* 0x000fce0008000f00 */
.L_x_248:
[----:B------:R-:W2:Y:S01]  /*1840*/  LDCU.64 UR8, c[0x0][0x5d8] ;  /* 0x0000bb00ff0877ac */ /* 0x000ea20008000a00 */
        /* <DEDUP_REMOVED lines=10> */
[----:B--2---:R-:W-:Y:S01]  /*18f0*/  IMAD.U32 R0, RZ, RZ, UR9 ;  /* 0x00000009ff007e24 */ /* 0x004fe2000f8e00ff */
[----:B------:R-:W-:-:S05]  /*1900*/  MOV R4, UR8 ;  /* 0x0000000800047c02 */ /* 0x000fca0008000f00 */
[----:B------:R-:W-:-:S04]  /*1910*/  IMAD.WIDE.U32 R4, R4, UR28, R2 ;  /* 0x0000001c04047c25 */ /* 0x000fc8000f8e0002 */
[----:B------:R-:W-:Y:S01]  /*1920*/  IMAD R0, R0, UR28, R5 ;  /* 0x0000001c00007c24 */ /* 0x000fe2000f8e0205 */
        /* <DEDUP_REMOVED lines=12> */
[----:B------:R2:W-:Y:S04]  /*19f0*/  @!P3 STG.E.128 desc[UR38][R2.64], RZ ;  /* 0x000000ff0200b986 */ /* 0x0005e8000c101d26 */
[----:B------:R2:W-:Y:S04]  /*1a00*/  @!P2 STG.E.128 desc[UR38][R2.64+0x40], RZ ;  /* 0x000040ff0200a986 */ /* 0x0005e8000c101d26 */
[----:B------:R2:W-:Y:S02]  /*1a10*/  @!P1 STG.E.128 desc[UR38][R2.64+0x80], RZ ;  /* 0x000080ff02009986 */ /* 0x0005e4000c101d26 */
.L_x_250:
[----:B------:R-:W-:Y:S05]  /*1a20*/  BSYNC.RECONVERGENT B0 ;  /* 0x0000000000007941 */ /* 0x000fea0003800200 */
.L_x_249:
[----:B------:R-:W-:Y:S04]  /*1a30*/  BSSY.RECONVERGENT B0, `(.L_x_251) ;  /* 0x0000011000007945 */ /* 0x000fe80003800200 */
[----:B------:R-:W-:Y:S05]  /*1a40*/  @P4 BRA `(.L_x_252) ;  /* 0x00000000003c4947 */ /* 0x000fea0003800000 */
[----:B------:R-:W3:Y:S01]  /*1a50*/  LDCU UR17, c[0x0][0x440] ;  /* 0x00008800ff1177ac */ /* 0x000ee20008000800 */
[----:B--2---:R-:W-:Y:S02]  /*1a60*/  IMAD R2, R15, UR14, RZ ;  /* 0x0000000e0f027c24 */ /* 0x004fe4000f8e02ff */
[----:B------:R-:W-:Y:S01]  /*1a70*/  IMAD.MOV.U32 R5, RZ, RZ, R0 ;  /* 0x000000ffff057224 */ /* 0x000fe200078e0000 */
[----:B------:R-:W2:Y:S01]  /*1a80*/  LDCU.64 UR8, c[0x0][0x560] ;  /* 0x0000ac00ff0877ac */ /* 0x000ea20008000a00 */
        /* <DEDUP_REMOVED lines=8> */
[----:B------:R3:W-:Y:S04]  /*1b10*/  @!P2 STG.E.128 desc[UR38][R2.64], RZ ;  /* 0x000000ff0200a986 */ /* 0x0007e8000c101d26 */
[----:B------:R3:W-:Y:S04]  /*1b20*/  @!P1 STG.E.128 desc[UR38][R2.64+0x40], RZ ;  /* 0x000040ff02009986 */ /* 0x0007e8000c101d26 */
[----:B------:R3:W-:Y:S02]  /*1b30*/  @!P0 STG.E.128 desc[UR38][R2.64+0x80], RZ ;  /* 0x000080ff02008986 */ /* 0x0007e4000c101d26 */
.L_x_252:
[----:B------:R-:W-:Y:S05]  /*1b40*/  BSYNC.RECONVERGENT B0 ;  /* 0x0000000000007941 */ /* 0x000fea0003800200 */
.L_x_251:
[----:B------:R-:W4:Y:S01]  /*1b50*/  LDCU.64 UR8, c[0x0][0x5e0] ;  /* 0x0000bc00ff0877ac */ /* 0x000f220008000a00 */
[----:B--23--:R-:W-:Y:S01]  /*1b60*/  MOV R2, UR10 ;  /* 0x0000000a00027c02 */ /* 0x00cfe20008000f00 */
[----:B------:R-:W-:Y:S01]  /*1b70*/  BSSY.RECONVERGENT B0, `(.L_x_253) ;  /* 0x0000019000007945 */ /* 0x000fe20003800200 */
[----:B------:R-:W-:-:S03]  /*1b80*/  UIMAD UR5, UR5, UR10, URZ ;  /* 0x0000000a050572a4 */ /* 0x000fc6000f8e02ff */
[----:B------:R-:W-:Y:S01]  /*1b90*/  IMAD.WIDE.U32 R2, R2, UR31, R8 ;  /* 0x0000001f02027c25 */ /* 0x000fe2000f8e0008 */
[----:B------:R-:W-:Y:S02]  /*1ba0*/  UIMAD UR5, UR31, UR11, UR5 ;  /* 0x0000000b1f0572a4 */ /* 0x000fe4000f8e0205 */
[----:B------:R-:W-:-:S04]  /*1bb0*/  IADD3 R2, P0, PT, R2, UR16, RZ ;  /* 0x0000001002027c10 */ /* 0x000fc8000ff1e0ff */
[----:B------:R-:W-:Y:S02]  /*1bc0*/  IADD3.X R3, PT, PT, R10, UR5, R3, P0, !PT ;  /* 0x000000050a037c10 */ /* 0x000fe400087fe403 */
[----:B----4-:R-:W-:Y:S02]  /*1bd0*/  MOV R4, UR8 ;  /* 0x0000000800047c02 */ /* 0x010fe40008000f00 */
[----:B------:R-:W-:-:S03]  /*1be0*/  MOV R0, UR9 ;  /* 0x0000000900007c02 */ /* 0x000fc60008000f00 */
        /* <DEDUP_REMOVED lines=17> */
.L_x_254:
[----:B------:R-:W-:Y:S05]  /*1d00*/  BSYNC.RECONVERGENT B0 ;  /* 0x0000000000007941 */ /* 0x000fea0003800200 */
.L_x_253:
        /* <DEDUP_REMOVED lines=10> */
[----:B--2---:R-:W-:-:S04]  /*1db0*/  LEA R2, P2, R4, UR8, 0x1 ;  /* 0x0000000804027c11 */ /* 0x004fc8000f8408ff */
[----:B------:R-:W-:-:S05]  /*1dc0*/  LEA.HI.X R3, R4, UR9, R0, 0x1, P2 ;  /* 0x0000000904037c11 */ /* 0x000fca00090f0c00 */
[----:B------:R4:W-:Y:S04]  /*1dd0*/  @!P1 STG.E.128 desc[UR38][R2.64], RZ ;  /* 0x000000ff02009986 */ /* 0x0009e8000c101d26 */
[----:B------:R4:W-:Y:S01]  /*1de0*/  @!P0 STG.E.128 desc[UR38][R2.64+0x40], RZ ;  /* 0x000040ff02008986 */ /* 0x0009e2000c101d26 */
[----:B------:R-:W-:-:S13]  /*1df0*/  ISETP.GE.AND P0, PT, R12, UR5, PT ;  /* 0x000000050c007c0c */ /* 0x000fda000bf06270 */
[----:B------:R-:W-:Y:S05]  /*1e00*/  @P0 BRA `(.L_x_255) ;  /* 0x0000007000f80947 */ /* 0x000fea0003800000 */
[----:B------:R2:W-:Y:S01]  /*1e10*/  STG.E.128 desc[UR38][R2.64+0x80], RZ ;  /* 0x000080ff02007986 */ /* 0x0005e2000c101d26 */
[----:B------:R-:W-:Y:S05]  /*1e20*/  BRA `(.L_x_255) ;  /* 0x0000007000f07947 */ /* 0x000fea0003800000 */
.L_x_244:
[----:B------:R-:W2:Y:S01]  /*1e30*/  LDCU.64 UR8, c[0x0][0x3d8] ;  /* 0x00007b00ff0877ac */ /* 0x000ea20008000a00 */
        /* <DEDUP_REMOVED lines=14> */
[----:B--2---:R-:W-:Y:S02]  /*1f20*/  IMAD R0, R17, UR8, RZ ;  /* 0x0000000811007c24 */ /* 0x004fe4000f8e02ff */
[----:B------:R-:W-:Y:S01]  /*1f30*/  UISETP.NE.AND UP0, UPT, UR14, 0x1, UPT ;  /* 0x000000010e00788c */ /* 0x000fe2000bf05270 */
[----:B------:R-:W-:-:S03]  /*1f40*/  IMAD.WIDE.U32 R4, R13, UR8, R2 ;  /* 0x000000080d047c25 */ /* 0x000fc6000f8e0002 */
[----:B------:R-:W-:Y:S01]  /*1f50*/  USEL UR14, URZ, 0x3000, UP0 ;  /* 0x00003000ff0e7887 */ /* 0x000fe20008000000 */
[----:B------:R-:W-:Y:S01]  /*1f60*/  IMAD R10, R13, UR9, R0 ;  /* 0x000000090d0a7c24 */ /* 0x000fe2000f8e0200 */
[----:B------:R-:W-:-:S03]  /*1f70*/  LEA R0, R6, UR6, 0x1 ;  /* 0x0000000606007c11 */ /* 0x000fc6000f8e08ff */
[----:B------:R-:W-:Y:S01]  /*1f80*/  IMAD.IADD R10, R5, 0x1, R10 ;  /* 0x00000001050a7824 */ /* 0x000fe200078e020a */
        /* <DEDUP_REMOVED lines=9> */
[----:B---3--:R-:W-:-:S04]  /*2020*/  LEA R2, P2, R6, UR8, 0x1 ;  /* 0x0000000806027c11 */ /* 0x008fc8000f8408ff */
        /* <DEDUP_REMOVED lines=18> */
.L_x_258:
[----:B------:R3:W-:Y:S01]  /*2150*/  STS.128 [R0+0x13000], RZ ;  /* 0x013000ff00007388 */ /* 0x0007e20000000c00 */
[----:B------:R-:W-:Y:S05]  /*2160*/  BRA `(.L_x_259) ;  /* 0x00000000000c7947 */ /* 0x000fea0003800000 */
.L_x_257:
[----:B------:R2:W-:Y:S04]  /*2170*/  STS.128 [R0+0xf000], RZ ;  /* 0x00f000ff00007388 */ /* 0x0005e80000000c00 */
[----:B------:R2:W-:Y:S04]  /*2180*/  STS.128 [R0+0x11000], RZ ;  /* 0x011000ff00007388 */ /* 0x0005e80000000c00 */
[----:B------:R2:W-:Y:S02]  /*2190*/  STS.128 [R0+0x13000], RZ ;  /* 0x013000ff00007388 */ /* 0x0005e40000000c00 */
.L_x_259:
[----:B------:R-:W-:Y:S05]  /*21a0*/  BSYNC.RECONVERGENT B0 ;  /* 0x0000000000007941 */ /* 0x000fea0003800200 */
.L_x_256:
[----:B------:R-:W-:Y:S01]  /*21b0*/  ISETP.GE.AND P4, PT, R20, UR15, PT ;  /* 0x0000000f14007c0c */ /* 0x000fe2000bf86270 */
[----:B------:R-:W-:-:S12]  /*21c0*/  BSSY.RECONVERGENT B0, `(.L_x_260) ;  /* 0x0000022000007945 */ /* 0x000fd80003800200 */
[----:B------:R1:W-:Y:S04]  /*21d0*/  @P4 STS.128 [R0+0x10000], RZ ;  /* 0x010000ff00004388 */ /* 0x0003e80000000c00 */
[----:B------:R1:W-:Y:S04]  /*21e0*/  @P4 STS.128 [R0+0x12000], RZ ;  /* 0x012000ff00004388 */ /* 0x0003e80000000c00 */
[----:B------:R1:W-:Y:S01]  /*21f0*/  @P4 STS.128 [R0+0x14000], RZ ;  /* 0x014000ff00004388 */ /* 0x0003e20000000c00 */
[----:B------:R-:W-:Y:S05]  /*2200*/  @P4 BRA `(.L_x_261) ;  /* 0x0000000000744947 */ /* 0x000fea0003800000 */
[----:B------:R-:W5:Y:S01]  /*2210*/  LDCU UR15, c[0x0][0x440] ;  /* 0x00008800ff0f77ac */ /* 0x000f620008000800 */
[----:B--2-4-:R-:W-:Y:S02]  /*2220*/  IMAD R2, R15, UR16, RZ ;  /* 0x000000100f027c24 */ /* 0x014fe4000f8e02ff */
[----:B------:R-:W-:Y:S01]  /*2230*/  IMAD.MOV.U32 R5, RZ, RZ, R10 ;  /* 0x000000ffff057224 */ /* 0x000fe200078e000a */
[----:B------:R-:W2:Y:S01]  /*2240*/  LDCU.64 UR8, c[0x0][0x390] ;  /* 0x00007200ff0877ac */ /* 0x000ea20008000a00 */
[C---:B------:R-:W-:Y:S02]  /*2250*/  IMAD R2, R14.reuse, UR17, R2 ;  /* 0x000000110e027c24 */ /* 0x040fe4000f8e0202 */
[----:B------:R-:W-:-:S04]  /*2260*/  IMAD.WIDE.U32 R4, R14, UR16, R4 ;  /* 0x000000100e047c25 */ /* 0x000fc8000f8e0004 */
[----:B------:R-:W-:Y:S01]  /*2270*/  IMAD.IADD R3, R5, 0x1, R2 ;  /* 0x0000000105037824 */ /* 0x000fe200078e0202 */
[----:B-----5:R-:W-:Y:S02]  /*2280*/  ISETP.GE.AND P1, PT, R8, UR15, PT ;  /* 0x0000000f08007c0c */ /* 0x020fe4000bf26270 */
        /* <DEDUP_REMOVED lines=20> */
.L_x_262:
[----:B------:R4:W-:Y:S02]  /*23d0*/  STS.128 [R0+0x14000], RZ ;  /* 0x014000ff00007388 */ /* 0x0009e40000000c00 */
.L_x_261:
[----:B------:R-:W-:Y:S05]  /*23e0*/  BSYNC.RECONVERGENT B0 ;  /* 0x0000000000007941 */ /* 0x000fea0003800200 */
.L_x_260:
        /* <DEDUP_REMOVED lines=25> */
.L_x_265:
[----:B------:R1:W-:Y:S01]  /*2580*/  STS.128 [R0+0x8000], RZ ;  /* 0x008000ff00007388 */ /* 0x0003e20000000c00 */
[----:B------:R-:W-:Y:S05]  /*2590*/  BRA `(.L_x_266) ;  /* 0x00000000000c7947 */ /* 0x000fea0003800000 */
.L_x_264:
[----:B------:R1:W-:Y:S04]  /*25a0*/  STS.128 [R0+0x6000], RZ ;  /* 0x006000ff00007388 */ /* 0x0003e80000000c00 */
[----:B------:R1:W-:Y:S04]  /*25b0*/  STS.128 [R0+0x7000], RZ ;  /* 0x007000ff00007388 */ /* 0x0003e80000000c00 */
[----:B------:R1:W-:Y:S02]  /*25c0*/  STS.128 [R0+0x8000], RZ ;  /* 0x008000ff00007388 */ /* 0x0003e40000000c00 */
.L_x_266:
[----:B------:R-:W-:Y:S05]  /*25d0*/  BSYNC.RECONVERGENT B0 ;  /* 0x0000000000007941 */ /* 0x000fea0003800200 */
.L_x_263:
        /* <DEDUP_REMOVED lines=23> */
.L_x_269:
[----:B------:R1:W-:Y:S01]  /*2750*/  STS.128 [R252+0x2000], RZ ;  /* 0x002000fffc007388 */ /* 0x0003e20000000c00 */
[----:B------:R-:W-:Y:S05]  /*2760*/  BRA `(.L_x_270) ;  /* 0x00000000000c7947 */ /* 0x000fea0003800000 */
.L_x_268:
[----:B------:R1:W-:Y:S04]  /*2770*/  STS.128 [R252], RZ ;  /* 0x000000fffc007388 */ /* 0x0003e80000000c00 */
[----:B------:R1:W-:Y:S04]  /*2780*/  STS.128 [R252+0x1000], RZ ;  /* 0x001000fffc007388 */ /* 0x0003e80000000c00 */
[----:B------:R1:W-:Y:S02]  /*2790*/  STS.128 [R252+0x2000], RZ ;  /* 0x002000fffc007388 */ /* 0x0003e40000000c00 */
.L_x_270:
[----:B------:R-:W-:Y:S05]  /*27a0*/  BSYNC.RECONVERGENT B0 ;  /* 0x0000000000007941 */ /* 0x000fea0003800200 */
.L_x_267:
[----:B------:R-:W-:Y:S01]  /*27b0*/  SHF.R.U32.HI R223, RZ, 0x1, R230 ;  /* 0x00000001ffdf7819 */ /* 0x000fe200000116e6 */
[----:B------:R-:W-:Y:S01]  /*27c0*/  IMAD.MOV.U32 R6, RZ, RZ, 0x7f800000 ;  /* 0x7f800000ff067424 */ /* 0x000fe200078e00ff */
[----:B------:R-:W-:Y:S01]  /*27d0*/  MOV R5, 0x7f800000 ;  /* 0x7f80000000057802 */ /* 0x000fe20000000f00 */
[----:B------:R-:W-:Y:S01]  /*27e0*/  IMAD.MOV.U32 R7, RZ, RZ, 0x7f800000 ;  /* 0x7f800000ff077424 */ /* 0x000fe200078e00ff */
[----:B--2-4-:R-:W-:Y:S01]  /*27f0*/  LOP3.LUT R2, R223, 0x10, RZ, 0xc0, !PT ;  /* 0x00000010df027812 */ /* 0x014fe200078ec0ff */
[----:B------:R-:W2:Y:S01]  /*2800*/  LDCU.64 UR8, c[0x0][0x3d0] ;  /* 0x00007a00ff0877ac */ /* 0x000ea20008000a00 */
[----:B------:R-:W-:Y:S02]  /*2810*/  MOV R10, 0x7f800000 ;  /* 0x7f800000000a7802 */ /* 0x000fe40000000f00 */
[----:B------:R-:W-:-:S04]  /*2820*/  LOP3.LUT R16, R2, 0x7, R19, 0xf8, !PT ;  /* 0x0000000702107812 */ /* 0x000fc800078ef813 */
[C---:B------:R-:W-:Y:S01]  /*2830*/  LOP3.LUT R3, R16.reuse, 0x20, RZ, 0xfc, !PT ;  /* 0x0000002010037812 */ /* 0x040fe200078efcff */
[C---:B------:R-:W-:Y:S01]  /*2840*/  VIADD R2, R16.reuse, 0x28 ;  /* 0x0000002810027836 */ /* 0x040fe20000000000 */
[C---:B------:R-:W-:Y:S01]  /*2850*/  ISETP.GE.AND P3, PT, R16.reuse, UR53, PT ;  /* 0x0000003510007c0c */ /* 0x040fe2000bf66270 */
[----:B------:R-:W-:Y:S01]  /*2860*/  VIADD R4, R16, 0x8 ;  /* 0x0000000810047836 */ /* 0x000fe20000000000 */
[----:B------:R-:W-:Y:S01]  /*2870*/  ISETP.GE.AND P1, PT, R3, UR53, PT ;  /* 0x0000003503007c0c */ /* 0x000fe2000bf26270 */
[----:B------:R-:W-:Y:S01]  /*2880*/  STL [R1+0x34], R16 ;  /* 0x0000341001007387 */ /* 0x000fe20000100800 */
[----:B------:R-:W-:Y:S01]  /*2890*/  ISETP.GE.AND P0, PT, R2, UR53, PT ;  /* 0x0000003502007c0c */ /* 0x000fe2000bf06270 */
[----:B------:R-:W-:Y:S01]  /*28a0*/  IMAD.MOV.U32 R2, RZ, RZ, 0x4 ;  /* 0x00000004ff027424 */ /* 0x000fe200078e00ff */
[----:B------:R-:W-:-:S03]  /*28b0*/  ISETP.GE.AND P2, PT, R4, UR53, PT ;  /* 0x0000003504007c0c */ /* 0x000fc6000bf46270 */
[----:B------:R-:W-:-:S05]  /*28c0*/  IMAD.WIDE.U32 R2, R16, R2, UR60 ;  /* 0x0000003c10027e25 */ /* 0x000fca000f8e0002 */
[----:B------:R-:W4:Y:S04]  /*28d0*/  @!P3 LDG.E R10, desc[UR38][R2.64] ;  /* 0x00000026020ab981 */ /* 0x000f28000c1e1900 */
[----:B------:R-:W5:Y:S04]  /*28e0*/  @!P0 LDG.E R5, desc[UR38][R2.64+0xa0] ;  /* 0x0000a02602058981 */ /* 0x000f68000c1e1900 */
[----:B------:R-:W3:Y:S04]  /*28f0*/  @!P1 LDG.E R6, desc[UR38][R2.64+0x80] ;  /* 0x0000802602069981 */ /* 0x000ee8000c1e1900 */
[----:B------:R1:W3:Y:S01]  /*2900*/  @!P2 LDG.E R7, desc[UR38][R2.64+0x20] ;  /* 0x000020260207a981 */ /* 0x0002e2000c1e1900 */
[----:B------:R-:W-:-:S04]  /*2910*/  UIMAD UR5, UR5, UR18, URZ ;  /* 0x00000012050572a4 */ /* 0x000fc8000f8e02ff */
[----:B------:R-:W-:Y:S01]  /*2920*/  UIMAD UR5, UR31, UR19, UR5 ;  /* 0x000000131f0572a4 */ /* 0x000fe2000f8e0205 */
[----:B-1----:R-:W-:-:S04]  /*2930*/  IMAD.U32 R2, RZ, RZ, UR18 ;  /* 0x00000012ff027e24 */ /* 0x002fc8000f8e00ff */
[----:B------:R-:W-:-:S03]  /*2940*/  IMAD.WIDE.U32 R2, R2, UR31, R8 ;  /* 0x0000001f02027c25 */ /* 0x000fc6000f8e0008 */
[----:B------:R-:W-:Y:S01]  /*2950*/  IADD3 R4, P0, PT, R2, UR50, RZ ;  /* 0x0000003202047c10 */ /* 0x000fe2000ff1e0ff */
[----:B--2---:R-:W-:Y:S01]  /*2960*/  IMAD R2, R17, UR8, RZ ;  /* 0x0000000811027c24 */ /* 0x004fe2000f8e02ff */
[----:B------:R-:W-:Y:S03]  /*2970*/  BSSY.RECONVERGENT B0, `(.L_x_271) ;  /* 0x000002a000007945 */ /* 0x000fe60003800200 */
[----:B------:R-:W-:Y:S01]  /*2980*/  IMAD R2, R13, UR9, R2 ;  /* 0x000000090d027c24 */ /* 0x000fe2000f8e0202 */
[----:B-----5:R1:W-:Y:S04]  /*2990*/  STL [R1+0x38], R5 ;  /* 0x0000380501007387 */ /* 0x0203e80000100800 */
[----:B----4-:R2:W-:Y:S04]  /*29a0*/  STL [R1+0x44], R10 ;  /* 0x0000440a01007387 */ /* 0x0105e80000100800 */
[----:B---3--:R3:W-:Y:S04]  /*29b0*/  STL [R1+0x3c], R6 ;  /* 0x00003c0601007387 */ /* 0x0087e80000100800 */
[----:B------:R3:W-:Y:S01]  /*29c0*/  STL [R1+0x40], R7 ;  /* 0x0000400701007387 */ /* 0x0007e20000100800 */
[----:B-1----:R-:W-:-:S03]  /*29d0*/  IADD3.X R5, PT, PT, R18, UR5, R3, P0, !PT ;  /* 0x0000000512057c10 */ /* 0x002fc600087fe403 */
[----:B------:R-:W-:-:S05]  /*29e0*/  IMAD.WIDE.U32 R4, R13, UR8, R4 ;  /* 0x000000080d047c25 */ /* 0x000fca000f8e0004 */
[----:B--2---:R-:W-:Y:S01]  /*29f0*/  IADD3 R10, PT, PT, R5, R2, RZ ;  /* 0x00000002050a7210 */ /* 0x004fe20007ffe0ff */
        /* <DEDUP_REMOVED lines=28> */
.L_x_273:
[----:B------:R4:W-:Y:S01]  /*2bc0*/  STS.128 [R0+0xd000], RZ ;  /* 0x00d000ff00007388 */ /* 0x0009e20000000c00 */
[----:B------:R-:W-:Y:S05]  /*2bd0*/  BRA `(.L_x_274) ;  /* 0x00000000000c7947 */ /* 0x000fea0003800000 */
.L_x_272:
[----:B------:R1:W-:Y:S04]  /*2be0*/  STS.128 [R0+0x9000], RZ ;  /* 0x009000ff00007388 */ /* 0x0003e80000000c00 */
[----:B------:R1:W-:Y:S04]  /*2bf0*/  STS.128 [R0+0xb000], RZ ;  /* 0x00b000ff00007388 */ /* 0x0003e80000000c00 */
[----:B------:R1:W-:Y:S02]  /*2c00*/  STS.128 [R0+0xd000], RZ ;  /* 0x00d000ff00007388 */ /* 0x0003e40000000c00 */
.L_x_274:
[----:B------:R-:W-:Y:S05]  /*2c10*/  BSYNC.RECONVERGENT B0 ;  /* 0x0000000000007941 */ /* 0x000fea0003800200 */
.L_x_271:
        /* <DEDUP_REMOVED lines=33> */
.L_x_277:
[----:B------:R2:W-:Y:S02]  /*2e30*/  STS.128 [R0+0xe000], RZ ;  /* 0x00e000ff00007388 */ /* 0x0005e40000000c00 */
.L_x_276:
[----:B------:R-:W-:Y:S05]  /*2e40*/  BSYNC.RECONVERGENT B0 ;  /* 0x0000000000007941 */ /* 0x000fea0003800200 */
.L_x_275:
[----:B------:R-:W0:Y:S01]  /*2e50*/  LDGDEPBAR ;  /* 0x00000000000079af */ /* 0x000e220000000000 */
[C---:B------:R-:W-:Y:S01]  /*2e60*/  IMAD.SHL.U32 R9, R230.reuse, 0x4, RZ ;  /* 0x00000004e6097824 */ /* 0x040fe200078e00ff */
[----:B------:R-:W-:Y:S01]  /*2e70*/  SHF.R.U32.HI R4, RZ, 0x4, R230 ;  /* 0x00000004ff047819 */ /* 0x000fe200000116e6 */
[C---:B------:R-:W-:Y:S01]  /*2e80*/  IMAD.SHL.U32 R8, R230.reuse, 0x20, RZ ;  /* 0x00000020e6087824 */ /* 0x040fe200078e00ff */
[C---:B------:R-:W-:Y:S01]  /*2e90*/  LOP3.LUT P0, RZ, R230.reuse, 0x4, RZ, 0xc0, !PT ;  /* 0x00000004e6ff7812 */ /* 0x040fe2000780c0ff */
[----:B-12-4-:R-:W-:Y:S01]  /*2ea0*/  IMAD.U32 R0, RZ, RZ, UR46 ;  /* 0x0000002eff007e24 */ /* 0x016fe2000f8e00ff */
[----:B------:R-:W-:Y:S01]  /*2eb0*/  LOP3.LUT R9, R9, 0x18, RZ, 0xc0, !PT ;  /* 0x0000001809097812 */ /* 0x000fe200078ec0ff */
[----:B------:R-:W-:Y:S01]  /*2ec0*/  IMAD.SHL.U32 R10, R230, 0x10, RZ ;  /* 0x00000010e60a7824 */ /* 0x000fe200078e00ff */
[----:B------:R-:W-:Y:S01]  /*2ed0*/  LOP3.LUT R3, R8, 0x20, RZ, 0xc0, !PT ;  /* 0x0000002008037812 */ /* 0x000fe200078ec0ff */
[----:B------:R-:W-:Y:S01]  /*2ee0*/  IMAD.U32 R2, RZ, RZ, UR48 ;  /* 0x00000030ff027e24 */ /* 0x000fe2000f8e00ff */
[----:B------:R-:W-:Y:S01]  /*2ef0*/  IADD3 R0, PT, PT, R0, UR37, R16 ;  /* 0x0000002500007c10 */ /* 0x000fe2000fffe010 */
[----:B------:R-:W1:Y:S01]  /*2f00*/  LDCU UR16, c[0x0][0x3b0] ;  /* 0x00007600ff1077ac */ /* 0x000e620008000800 */
[----:B---3--:R-:W-:Y:S01]  /*2f10*/  LOP3.LUT R6, R9, 0xc0, R8, 0xf8, !PT ;  /* 0x000000c009067812 */ /* 0x008fe200078ef808 */
[----:B------:R-:W-:Y:S01]  /*2f20*/  IMAD.MOV.U32 R227, RZ, RZ, 0x20 ;  /* 0x00000020ffe37424 */ /* 0x000fe200078e00ff */
[----:B------:R-:W-:Y:S01]  /*2f30*/  LOP3.LUT R3, R3, 0x3c00, R10, 0xf8, !PT ;  /* 0x00003c0003037812 */ /* 0x000fe200078ef80a */
[----:B------:R-:W2:Y:S01]  /*2f40*/  LDCU UR17, c[0x0][0x590] ;  /* 0x0000b200ff1177ac */ /* 0x000ea20008000800 */
[----:B------:R-:W-:Y:S01]  /*2f50*/  IADD3 R0, PT, PT, R0, -0x1f, -R2 ;  /* 0xffffffe100007810 */ /* 0x000fe20007ffe802 */
[----:B------:R-:W-:Y:S01]  /*2f60*/  IMAD.MOV.U32 R226, RZ, RZ, 0x20 ;  /* 0x00000020ffe27424 */ /* 0x000fe200078e00ff */
[----:B------:R-:W-:-:S02]  /*2f70*/  LOP3.LUT R4, R4, 0x8, RZ, 0xc0, !PT ;  /* 0x0000000804047812 */ /* 0x000fc400078ec0ff */
[----:B------:R-:W-:Y:S02]  /*2f80*/  CS2R R126, SRZ ;  /* 0x00000000007e7805 */ /* 0x000fe4000001ff00 */
[----:B------:R-:W-:Y:S01]  /*2f90*/  LOP3.LUT R7, R6, 0x8, R230, 0x78, !PT ;  /* 0x0000000806077812 */ /* 0x000fe200078e78e6 */
[----:B------:R3:W-:Y:S01]  /*2fa0*/  STL [R1+0x18], R0 ;  /* 0x0000180001007387 */ /* 0x0007e20000100800 */
[----:B------:R-:W-:Y:S02]  /*2fb0*/  LOP3.LUT R3, R3, 0x100, R10, 0xf8, !PT ;  /* 0x0000010003037812 */ /* 0x000fe400078ef80a */
[----:B------:R-:W-:Y:S01]  /*2fc0*/  CS2R R124, SRZ ;  /* 0x00000000007c7805 */ /* 0x000fe2000001ff00 */
[----:B------:R-:W-:-:S04]  /*2fd0*/  DEPBAR.LE SB0, 0x1 ;  /* 0x000080400000791a */ /* 0x000fc80000000000 */
[----:B------:R-:W-:Y:S01]  /*2fe0*/  LOP3.LUT R4, R4, 0x10, R230, 0xf8, !PT ;  /* 0x0000001004047812 */ /* 0x000fe200078ef8e6 */
[----:B------:R4:W-:Y:S01]  /*2ff0*/  STL [R1+0x30], R252 ;  /* 0x000030fc01007387 */ /* 0x0009e20000100800 */
[----:B------:R-:W-:Y:S02]  /*3000*/  LOP3.LUT R5, R8, 0x120, RZ, 0xc0, !PT ;  /* 0x0000012008057812 */ /* 0x000fe400078ec0ff */
[----:B------:R-:W-:Y:S02]  /*3010*/  CS2R R130, SRZ ;  /* 0x0000000000827805 */ /* 0x000fe4000001ff00 */
[----:B------:R-:W-:Y:S01]  /*3020*/  LOP3.LUT R2, R4, 0xc0, R8, 0xf8, !PT ;  /* 0x000000c004027812 */ /* 0x000fe200078ef808 */
[----:B------:R-:W5:Y:S01]  /*3030*/  S2R R230, SR_TID.X ;  /* 0x0000000000e67919 */ /* 0x000f620000002100 */
[----:B------:R-:W-:Y:S02]  /*3040*/  LOP3.LUT R5, R5, 0x200, R10, 0xf8, !PT ;  /* 0x0000020005057812 */ /* 0x000fe400078ef80a */
[----:B------:R-:W-:-:S02]  /*3050*/  CS2R R128, SRZ ;  /* 0x0000000000807805 */ /* 0x000fc4000001ff00 */
[----:B------:R-:W-:Y:S02]  /*3060*/  LOP3.LUT R4, R2, R9, RZ, 0x3c, !PT ;  /* 0x0000000902047212 */ /* 0x000fe400078e3cff */
[----:B------:R-:W-:Y:S02]  /*3070*/  CS2R R122, SRZ ;  /* 0x00000000007a7805 */ /* 0x000fe4000001ff00 */
[----:B------:R-:W-:Y:S02]  /*3080*/  SEL R227, R227, 0xffffffe0, !P0 ;  /* 0xffffffe0e3e37807 */ /* 0x000fe40004000000 */
[----:B------:R-:W-:Y:S02]  /*3090*/  CS2R R120, SRZ ;  /* 0x0000000000787805 */ /* 0x000fe4000001ff00 */
[----:B------:R-:W-:Y:S02]  /*30a0*/  LOP3.LUT R4, R4, 0x120, R8, 0xf8, !PT ;  /* 0x0000012004047812 */ /* 0x000fe400078ef808 */
[----:B------:R-:W-:-:S02]  /*30b0*/  CS2R R118, SRZ ;  /* 0x0000000000767805 */ /* 0x000fc4000001ff00 */
[----:B------:R-:W-:Y:S02]  /*30c0*/  CS2R R116, SRZ ;  /* 0x0000000000747805 */ /* 0x000fe4000001ff00 */
[----:B------:R-:W-:Y:S02]  /*30d0*/  CS2R R110, SRZ ;  /* 0x00000000006e7805 */ /* 0x000fe4000001ff00 */
[----:B------:R-:W-:Y:S02]  /*30e0*/  LEA R220, R4, UR6, 0x1 ;  /* 0x0000000604dc7c11 */ /* 0x000fe4000f8e08ff */
[----:B------:R-:W-:Y:S02]  /*30f0*/  CS2R R108, SRZ ;  /* 0x00000000006c7805 */ /* 0x000fe4000001ff00 */
[----:B---3--:R-:W-:Y:S02]  /*3100*/  LOP3.LUT R0, R3, R7, RZ, 0xfc, !PT ;  /* 0x0000000703007212 */ /* 0x008fe400078efcff */
[----:B------:R-:W-:-:S02]  /*3110*/  CS2R R114, SRZ ;  /* 0x0000000000727805 */ /* 0x000fc4000001ff00 */
[----:B------:R-:W-:Y:S02]  /*3120*/  LOP3.LUT R3, R6, 0x8, R223, 0x78, !PT ;  /* 0x0000000806037812 */ /* 0x000fe400078e78df */
[----:B------:R-:W-:Y:S02]  /*3130*/  CS2R R112, SRZ ;  /* 0x0000000000707805 */ /* 0x000fe4000001ff00 */
[----:B------:R-:W-:Y:S01]  /*3140*/  LEA R222, R0, UR6, 0x1 ;  /* 0x0000000600de7c11 */ /* 0x000fe2000f8e08ff */
[----:B------:R-:W-:Y:S01]  /*3150*/  BAR.SYNC.DEFER_BLOCKING 0x0 ;  /* 0x0000000000007b1d */ /* 0x000fe20000010000 */
[----:B------:R-:W-:Y:S02]  /*3160*/  LOP3.LUT R3, R5, R3, RZ, 0xfc, !PT ;  /* 0x0000000305037212 */ /* 0x000fe400078efcff */
[----:B------:R-:W-:Y:S02]  /*3170*/  CS2R R106, SRZ ;  /* 0x00000000006a7805 */ /* 0x000fe4000001ff00 */
[----:B------:R-:W-:Y:S01]  /*3180*/  CS2R R104, SRZ ;  /* 0x0000000000687805 */ /* 0x000fe2000001ff00 */
[C---:B------:R-:W-:Y:S01]  /*3190*/  VIADD R2, R222.reuse, 0xf000 ;  /* 0x0000f000de027836 */ /* 0x040fe20000000000 */
[----:B------:R-:W-:Y:S01]  /*31a0*/  LEA R221, R3, UR6, 0x1 ;  /* 0x0000000603dd7c11 */ /* 0x000fe2000f8e08ff */
[----:B------:R-:W-:Y:S01]  /*31b0*/  VIADD R216, R222, 0xf020 ;  /* 0x0000f020ded87836 */ /* 0x000fe20000000000 */
[----:B------:R-:W-:Y:S01]  /*31c0*/  CS2R R102, SRZ ;  /* 0x0000000000667805 */ /* 0x000fe2000001ff00 */
[----:B------:R-:W-:Y:S01]  /*31d0*/  @P0 VIADD R216, R2, 0xffffffe0 ;  /* 0xffffffe002d80836 */ /* 0x000fe20000000000 */
[----:B------:R-:W-:-:S02]  /*31e0*/  CS2R R100, SRZ ;  /* 0x0000000000647805 */ /* 0x000fc4000001ff00 */
[----:B------:R-:W-:Y:S02]  /*31f0*/  CS2R R94, SRZ ;  /* 0x00000000005e7805 */ /* 0x000fe4000001ff00 */
[----:B------:R-:W-:Y:S02]  /*3200*/  CS2R R92, SRZ ;  /* 0x00000000005c7805 */ /* 0x000fe4000001ff00 */
[----:B------:R-:W-:Y:S02]  /*3210*/  CS2R R98, SRZ ;  /* 0x0000000000627805 */ /* 0x000fe4000001ff00 */
[----:B------:R-:W-:Y:S02]  /*3220*/  CS2R R96, SRZ ;  /* 0x0000000000607805 */ /* 0x000fe4000001ff00 */
[C---:B-----5:R-:W-:Y:S01]  /*3230*/  LOP3.LUT P2, R0, R230.reuse, 0x4, RZ, 0xc0, !PT ;  /* 0x00000004e6007812 */ /* 0x060fe2000784c0ff */
[C---:B------:R-:W-:Y:S01]  /*3240*/  IMAD.SHL.U32 R231, R230.reuse, 0x20, RZ ;  /* 0x00000020e6e77824 */ /* 0x040fe200078e00ff */
[C---:B------:R-:W-:Y:S01]  /*3250*/  LOP3.LUT P0, RZ, R230.reuse, 0x2, RZ, 0xc0, !PT ;  /* 0x00000002e6ff7812 */ /* 0x040fe2000780c0ff */
[----:B------:R-:W-:Y:S01]  /*3260*/  IMAD.SHL.U32 R233, R230, 0x10, RZ ;  /* 0x00000010e6e97824 */ /* 0x000fe200078e00ff */
[----:B------:R-:W-:Y:S01]  /*3270*/  ISETP.NE.AND P1, PT, R0, RZ, PT ;  /* 0x000000ff0000720c */ /* 0x000fe20003f25270 */
[----:B------:R-:W-:Y:S01]  /*3280*/  IMAD.MOV.U32 R0, RZ, RZ, 0x10 ;  /* 0x00000010ff007424 */ /* 0x000fe200078e00ff */
[C---:B------:R-:W-:Y:S01]  /*3290*/  LOP3.LUT R229, R231.reuse, 0x120, RZ, 0xc0, !PT ;  /* 0x00000120e7e57812 */ /* 0x040fe200078ec0ff */
[C---:B------:R-:W-:Y:S01]  /*32a0*/  IMAD.SHL.U32 R5, R230.reuse, 0x2, RZ ;  /* 0x00000002e6057824 */ /* 0x040fe200078e00ff */
[----:B------:R-:W-:Y:S01]  /*32b0*/  LOP3.LUT R228, R231, 0xc0, RZ, 0xc0, !PT ;  /* 0x000000c0e7e47812 */ /* 0x000fe200078ec0ff */
[----:B------:R-:W-:Y:S01]  /*32c0*/  IMAD.SHL.U32 R232, R230, 0x4, RZ ;  /* 0x00000004e6e87824 */ /* 0x000fe200078e00ff */
[----:B------:R4:W3:Y:S01]  /*32d0*/  LDSM.16.M88.4 R180, [R216] ;  /* 0x00000000d8b4783b */ /* 0x0008e20000000200 */
[----:B------:R-:W-:-:S02]  /*32e0*/  SEL R0, R0, 0xfffffff0, !P2 ;  /* 0xfffffff000007807 */ /* 0x000fc40005000000 */
[----:B------:R-:W-:Y:S02]  /*32f0*/  CS2R R90, SRZ ;  /* 0x00000000005a7805 */ /* 0x000fe4000001ff00 */
[----:B------:R-:W-:Y:S01]  /*3300*/  LOP3.LUT R0, R231, 0x7400, RZ, 0xc0, !PT ;  /* 0x00007400e7007812 */ /* 0x000fe200078ec0ff */
[----:B------:R4:W1:Y:S01]  /*3310*/  LDSM.16.M88.4 R184, [R216+0x400] ;  /* 0x00040000d8b8783b */ /* 0x0008620000000200 */
[----:B------:R-:W-:Y:S02]  /*3320*/  LOP3.LUT R2, R233, 0x1c0, RZ, 0xc0, !PT ;  /* 0x000001c0e9027812 */ /* 0x000fe400078ec0ff */
[----:B------:R-:W-:Y:S02]  /*3330*/  CS2R R88, SRZ ;  /* 0x0000000000587805 */ /* 0x000fe4000001ff00 */
[----:B------:R-:W-:Y:S01]  /*3340*/  LOP3.LUT R3, R0, 0x6, R5, 0xf8, !PT ;  /* 0x0000000600037812 */ /* 0x000fe200078ef805 */
        /* <DEDUP_REMOVED lines=20> */
[----:B------:R4:W2:Y:S01]  /*3490*/  LDSM.16.M88.4 R188, [R222+0x11000] ;  /* 0x01100000debc783b */ /* 0x0008a20000000200 */
[----:B------:R-:W-:Y:S02]  /*34a0*/  CS2R R56, SRZ ;  /* 0x0000000000387805 */ /* 0x000fe4000001ff00 */
[----:B------:R-:W-:Y:S02]  /*34b0*/  CS2R R54, SRZ ;  /* 0x0000000000367805 */ /* 0x000fe4000001ff00 */
[----:B------:R-:W-:Y:S01]  /*34c0*/  CS2R R52, SRZ ;  /* 0x0000000000347805 */ /* 0x000fe2000001ff00 */
[----:B------:R4:W3:Y:S01]  /*34d0*/  LDSM.16.M88.4 R192, [R222+0x11400] ;  /* 0x01140000dec0783b */ /* 0x0008e20000000200 */
[----:B------:R-:W-:-:S02]  /*34e0*/  CS2R R46, SRZ ;  /* 0x00000000002e7805 */ /* 0x000fc4000001ff00 */
[----:B------:R-:W-:Y:S02]  /*34f0*/  CS2R R44, SRZ ;  /* 0x00000000002c7805 */ /* 0x000fe4000001ff00 */
[----:B------:R-:W-:Y:S01]  /*3500*/  CS2R R50, SRZ ;  /* 0x0000000000327805 */ /* 0x000fe2000001ff00 */
[----:B------:R4:W3:Y:S01]  /*3510*/  LDSM.16.M88.4 R204, [R222+0x13000] ;  /* 0x01300000decc783b */ /* 0x0008e20000000200 */
[----:B------:R-:W-:Y:S02]  /*3520*/  CS2R R48, SRZ ;  /* 0x0000000000307805 */ /* 0x000fe4000001ff00 */
[----:B------:R-:W-:Y:S02]  /*3530*/  CS2R R42, SRZ ;  /* 0x00000000002a7805 */ /* 0x000fe4000001ff00 */
[----:B------:R-:W-:Y:S01]  /*3540*/  CS2R R40, SRZ ;  /* 0x0000000000287805 */ /* 0x000fe2000001ff00 */
[----:B------:R4:W3:Y:S01]  /*3550*/  LDSM.16.M88.4 R208, [R222+0x13400] ;  /* 0x01340000ded0783b */ /* 0x0008e20000000200 */
[----:B------:R-:W-:-:S02]  /*3560*/  CS2R R38, SRZ ;  /* 0x0000000000267805 */ /* 0x000fc4000001ff00 */
[----:B------:R-:W-:Y:S02]  /*3570*/  CS2R R36, SRZ ;  /* 0x0000000000247805 */ /* 0x000fe4000001ff00 */
[----:B------:R-:W-:Y:S01]  /*3580*/  LOP3.LUT P3, R225, R230, 0x8, RZ, 0xc0, !PT ;  /* 0x00000008e6e17812 */ /* 0x000fe2000786c0ff */
[----:B------:R-:W3:Y:S01]  /*3590*/  LDSM.16.M88.4 R216, [R216+0x4400] ;  /* 0x00440000d8d8783b */ /* 0x000ee20000000200 */
[----:B------:R-:W-:Y:S01]  /*35a0*/  VIADD R221, R221, UR14 ;  /* 0x0000000edddd7c36 */ /* 0x000fe20008000000 */
[----:B------:R-:W-:Y:S01]  /*35b0*/  SEL R226, R226, 0xffffffe0, !P0 ;  /* 0xffffffe0e2e27807 */ /* 0x000fe20004000000 */
[----:B------:R-:W-:Y:S01]  /*35c0*/  IMAD.IADD R224, R222, 0x1, R227 ;  /* 0x00000001dee07824 */ /* 0x000fe200078e02e3 */
[----:B------:R-:W-:Y:S01]  /*35d0*/  LOP3.LUT R229, R229, 0x200, R233, 0xf8, !PT ;  /* 0x00000200e5e57812 */ /* 0x000fe200078ef8e9 */
[----:B------:R-:W-:Y:S01]  /*35e0*/  VIADD R220, R220, UR14 ;  /* 0x0000000edcdc7c36 */ /* 0x000fe20008000000 */
[----:B------:R-:W-:Y:S01]  /*35f0*/  LOP3.LUT R228, R228, 0x18, R232, 0xf8, !PT ;  /* 0x00000018e4e47812 */ /* 0x000fe200078ef8e8 */
[----:B------:R-:W-:Y:S01]  /*3600*/  UIADD3 UR51, UPT, UPT, UR51, 0x80, -UR37 ;  /* 0x0000008033337890 */ /* 0x000fe2000fffe825 */
[----:B------:R-:W-:Y:S01]  /*3610*/  LOP3.LUT R0, R2, 0x38, R5, 0xf8, !PT ;  /* 0x0000003802007812 */ /* 0x000fe200078ef805 */
[----:B------:R-:W-:Y:S01]  /*3620*/  USHF.L.U32 UR52, UR52, 0x3, URZ ;  /* 0x0000000334347899 */ /* 0x000fe200080006ff */
[----:B------:R-:W3:Y:S01]  /*3630*/  LDCU UR5, c[0x0][0x440] ;  /* 0x00008800ff0577ac */ /* 0x000ee20008000800 */
[----:B------:R-:W3:Y:S01]  /*3640*/  LDCU UR8, c[0x0][0x3e0] ;  /* 0x00007c00ff0877ac */ /* 0x000ee20008000800 */
[----:B------:R-:W3:Y:S01]  /*3650*/  LDCU UR15, c[0x0][0x50c] ;  /* 0x0000a180ff0f77ac */ /* 0x000ee20008000800 */
[----:B------:R-:W3:Y:S01]  /*3660*/  LDCU UR9, c[0x0][0x45c] ;  /* 0x00008b80ff0977ac */ /* 0x000ee20008000800 */
[----:B-1----:R-:W-:-:S02]  /*3670*/  USHF.L.U32 UR16, UR16, 0x6, URZ ;  /* 0x0000000610107899 */ /* 0x002fc400080006ff */
[----:B--2---:R-:W-:-:S12]  /*3680*/  USHF.L.U32 UR17, UR17, 0x6, URZ ;  /* 0x0000000611117899 */ /* 0x004fd800080006ff */
.L_x_280:
[----:B------:R-:W0:Y:S01]  /*3690*/  LDGDEPBAR ;  /* 0x00000000000079af */ /* 0x000e220000000000 */
[----:B------:R-:W-:Y:S01]  /*36a0*/  IADD3 R0, PT, PT, R221, R227, RZ ;  /* 0x000000e3dd007210 */ /* 0x000fe20007ffe0ff */
[----:B------:R-:W-:Y:S01]  /*36b0*/  USHF.L.U32 UR18, UR41, 0x7, URZ ;  /* 0x0000000729127899 */ /* 0x000fe200080006ff */
[C---:B------:R-:W-:Y:S05]  /*36c0*/  IMAD.SHL.U32 R234, R230.reuse, 0x2, RZ ;  /* 0x00000002e6ea7824 */ /* 0x040fea00078e00ff */
[----:B------:R-:W2:Y:S01]  /*36d0*/  LDL R3, [R1+0x44] ;  /* 0x0000440001037983 */ /* 0x000ea20000100800 */
[----:B------:R-:W-:Y:S02]  /*36e0*/  UIADD3 UR46, UPT, UPT, UR46, -0x40, URZ ;  /* 0xffffffc02e2e7890 */ /* 0x000fe4000fffe0ff */
[----:B------:R-:W-:Y:S01]  /*36f0*/  UIADD3 UR14, UPT, UPT, UR18, 0x80, URZ ;  /* 0x00000080120e7890 */ /* 0x000fe2000fffe0ff */
[----:B------:R-:W-:Y:S01]  /*3700*/  STL [R1+0x7c], R49 ;  /* 0x00007c3101007387 */ /* 0x000fe20000100800 */
[----:B------:R-:W-:Y:S02]  /*3710*/  UISETP.GE.AND UP0, UPT, UR46, UR51, UPT ;  /* 0x000000332e00728c */ /* 0x000fe4000bf06270 */
[----:B------:R-:W-:Y:S01]  /*3720*/  UIADD3 UR47, UPT, UPT, UR47, -0x1, URZ ;  /* 0xffffffff2f2f7890 */ /* 0x000fe2000fffe0ff */
[----:B------:R-:W-:Y:S01]  /*3730*/  STL [R1+0x78], R48 ;  /* 0x0000783001007387 */ /* 0x000fe20000100800 */
[----:B------:R-:W-:Y:S03]  /*3740*/  UISETP.LT.AND UP0, UPT, UR14, UR37, UP0 ;  /* 0x000000250e00728c */ /* 0x000fe60008701270 */
[----:B------:R-:W-:Y:S03]  /*3750*/  STL [R1+0x74], R47 ;  /* 0x0000742f01007387 */ /* 0x000fe60000100800 */
[----:B------:R-:W-:Y:S01]  /*3760*/  PLOP3.LUT P0, PT, PT, PT, UP0, 0x80, 0x8 ;  /* 0x000000000008781c */ /* 0x000fe20003f0f008 */
[----:B------:R-:W-:Y:S01]  /*3770*/  STL [R1+0x70], R46 ;  /* 0x0000702e01007387 */ /* 0x000fe20000100800 */
[----:B------:R-:W-:Y:S03]  /*3780*/  UISETP.GT.AND UP0, UPT, UR47, UR49, UPT ;  /* 0x000000312f00728c */ /* 0x000fe6000bf04270 */
[----:B------:R-:W-:Y:S04]  /*3790*/  STL [R1+0x6c], R45 ;  /* 0x00006c2d01007387 */ /* 0x000fe80000100800 */
[----:B------:R-:W-:Y:S04]  /*37a0*/  STL [R1+0x68], R44 ;  /* 0x0000682c01007387 */ /* 0x000fe80000100800 */
[----:B------:R-:W-:Y:S04]  /*37b0*/  STL [R1+0x64], R43 ;  /* 0x0000642b01007387 */ /* 0x000fe80000100800 */
[----:B------:R-:W-:Y:S04]  /*37c0*/  STL [R1+0x60], R42 ;  /* 0x0000602a01007387 */ /* 0x000fe80000100800 */
[----:B------:R-:W-:Y:S04]  /*37d0*/  STL [R1+0x5c], R41 ;  /* 0x00005c2901007387 */ /* 0x000fe80000100800 */
[----:B------:R-:W-:Y:S04]  /*37e0*/  STL [R1+0x58], R40 ;  /* 0x0000582801007387 */ /* 0x000fe80000100800 */
[----:B------:R1:W-:Y:S04]  /*37f0*/  STL [R1+0x54], R39 ;  /* 0x0000542701007387 */ /* 0x0003e80000100800 */
[----:B------:R4:W-:Y:S04]  /*3800*/  STL [R1+0x50], R38 ;  /* 0x0000502601007387 */ /* 0x0009e80000100800 */
[----:B------:R-:W-:Y:S04]  /*3810*/  STL [R1+0x4c], R37 ;  /* 0x00004c2501007387 */ /* 0x000fe80000100800 */
[----:B------:R-:W-:Y:S01]  /*3820*/  STL [R1+0x48], R36 ;  /* 0x0000482401007387 */ /* 0x000fe20000100800 */
[C---:B-1----:R-:W-:Y:S03]  /*3830*/  IMAD.SHL.U32 R39, R230.reuse, 0x10, RZ ;  /* 0x00000010e6277824 */ /* 0x042fe600078e00ff */
[----:B----4-:R-:W4:Y:S02]  /*3840*/  LDL R38, [R1+0x18] ;  /* 0x0000180001267983 */ /* 0x010f240000100800 */
[----:B------:R-:W-:Y:S04]  /*3850*/  LOP3.LUT R39, R39, 0x1c0, RZ, 0xc0, !PT ;  /* 0x000001c027277812 */ /* 0x000fe800078ec0ff */
[----:B------:R-:W-:Y:S01]  /*3860*/  LOP3.LUT R39, R39, 0x38, R234, 0xf8, !PT ;  /* 0x0000003827277812 */ /* 0x000fe200078ef8ea */
[----:B------:R-:W-:Y:S04]  /*3870*/  DEPBAR.LE SB0, 0x0 ;  /* 0x000080000000791a */ /* 0x000fe80000000000 */
[----:B------:R-:W-:Y:S06]  /*3880*/  BAR.SYNC.DEFER_BLOCKING 0x0 ;  /* 0x0000000000007b1d */ /* 0x000fec0000010000 */
[----:B------:R-:W-:Y:S08]  /*3890*/  LDSM.16.M88.4 R32, [R221] ;  /* 0x00000000dd20783b */ /* 0x000ff00000000200 */
[----:B------:R-:W1:Y:S08]  /*38a0*/  LDSM.16.M88.4 R16, [R222+0x9000] ;  /* 0x00900000de10783b */ /* 0x000e700000000200 */
[----:B------:R-:W3:Y:S08]  /*38b0*/  LDSM.16.M88.4 R28, [R221+0x800] ;  /* 0x00080000dd1c783b */ /* 0x000ef00000000200 */
[----:B------:R-:W3:Y:S08]  /*38c0*/  LDSM.16.M88.4 R132, [R222+0x9400] ;  /* 0x00940000de84783b */ /* 0x000ef00000000200 */
[----:B------:R-:W-:Y:S08]  /*38d0*/  LDSM.16.M88.4 R136, [R0] ;  /* 0x000000000088783b */ /* 0x000ff00000000200 */
[----:B------:R-:W3:Y:S01]  /*38e0*/  LDSM.16.M88.4 R140, [R224+0x9000] ;  /* 0x00900000e08c783b */ /* 0x000ee20000000200 */
[-C--:B-1----:R-:W-:Y:S07]  /*38f0*/  HMMA.16816.F32 R4, R32, R16.reuse, RZ ;  /* 0x000000102004723c */ /* 0x082fee00000018ff */
[----:B------:R-:W1:Y:S01]  /*3900*/  LDSM.16.M88.4 R144, [R0+0x800] ;  /* 0x000800000090783b */ /* 0x000e620000000200 */
[C---:B---3--:R-:W-:Y:S07]  /*3910*/  HMMA.16816.F32 R8, R28.reuse, R16, RZ ;  /* 0x000000101c08723c */ /* 0x048fee00000018ff */
[----:B------:R-:W3:Y:S01]  /*3920*/  LDSM.16.M88.4 R148, [R224+0x9400] ;  /* 0x00940000e094783b */ /* 0x000ee20000000200 */
[-C--:B------:R-:W-:Y:S07]  /*3930*/  HMMA.16816.F32 R12, R28, R18.reuse, RZ ;  /* 0x000000121c0c723c */ /* 0x080fee00000018ff */
[----:B------:R-:W-:Y:S01]  /*3940*/  LDSM.16.M88.4 R152, [R221+0x1000] ;  /* 0x00100000dd98783b */ /* 0x000fe20000000200 */
[C---:B------:R-:W-:Y:S07]  /*3950*/  HMMA.16816.F32 R16, R32.reuse, R18, RZ ;  /* 0x000000122010723c */ /* 0x040fee00000018ff */
[----:B------:R-:W3:Y:S01]  /*3960*/  LDSM.16.M88.4 R156, [R222+0xb000] ;  /* 0x00b00000de9c783b */ /* 0x000ee20000000200 */
[-C--:B------:R-:W-:Y:S07]  /*3970*/  HMMA.16816.F32 R20, R32, R132.reuse, RZ ;  /* 0x000000842014723c */ /* 0x080fee00000018ff */
[----:B------:R-:W3:Y:S01]  /*3980*/  LDSM.16.M88.4 R160, [R221+0x1800] ;  /* 0x00180000dda0783b */ /* 0x000ee20000000200 */
[C---:B------:R-:W-:Y:S07]  /*3990*/  HMMA.16816.F32 R24, R28.reuse, R132, RZ ;  /* 0x000000841c18723c */ /* 0x040fee00000018ff */
[----:B------:R-:W-:Y:S01]  /*39a0*/  LDSM.16.M88.4 R164, [R224+0xb000] ;  /* 0x00b00000e0a4783b */ /* 0x000fe20000000200 */
[-C--:B------:R-:W-:Y:S07]  /*39b0*/  HMMA.16816.F32 R28, R28, R134.reuse, RZ ;  /* 0x000000861c1c723c */ /* 0x080fee00000018ff */
[----:B------:R-:W-:Y:S01]  /*39c0*/  LDSM.16.M88.4 R168, [R222+0xd000] ;  /* 0x00d00000dea8783b */ /* 0x000fe20000000200 */
[----:B------:R-:W-:Y:S07]  /*39d0*/  HMMA.16816.F32 R32, R32, R134, RZ ;  /* 0x000000862020723c */ /* 0x000fee00000018ff */
[----:B------:R-:W2:Y:S01]  /*39e0*/  LDSM.16.M88.4 R132, [R222+0xb400] ;  /* 0x00b40000de84783b */ /* 0x000ea20000000200 */
[-C--:B------:R-:W-:Y:S08]  /*39f0*/  HMMA.16816.F32 R4, R136, R140.reuse, R4 ;  /* 0x0000008c8804723c */ /* 0x080ff00000001804 */
[C---:B-1----:R-:W-:Y:S08]  /*3a00*/  HMMA.16816.F32 R8, R144.reuse, R140, R8 ;  /* 0x0000008c9008723c */ /* 0x042ff00000001808 */
[-C--:B------:R-:W-:Y:S08]  /*3a10*/  HMMA.16816.F32 R12, R144, R142.reuse, R12 ;  /* 0x0000008e900c723c */ /* 0x080ff0000000180c */
[C---:B------:R-:W-:Y:S01]  /*3a20*/  HMMA.16816.F32 R16, R136.reuse, R142, R16 ;  /* 0x0000008e8810723c */ /* 0x040fe20000001810 */
[----:B------:R-:W1:Y:S07]  /*3a30*/  LDSM.16.M88.4 R140, [R0+0x1000] ;  /* 0x00100000008c783b */ /* 0x000e6e0000000200 */
[-C--:B---3--:R-:W-:Y:S08]  /*3a40*/  HMMA.16816.F32 R20, R136, R148.reuse, R20 ;  /* 0x000000948814723c */ /* 0x088ff00000001814 */
[C---:B------:R-:W-:Y:S08]  /*3a50*/  HMMA.16816.F32 R24, R144.reuse, R148, R24 ;  /* 0x000000949018723c */ /* 0x040ff00000001818 */
[-C--:B------:R-:W-:Y:S01]  /*3a60*/  HMMA.16816.F32 R28, R144, R150.reuse, R28 ;  /* 0x00000096901c723c */ /* 0x080fe2000000181c */
[----:B------:R-:W-:Y:S07]  /*3a70*/  LDSM.16.M88.4 R144, [R224+0xb400] ;  /* 0x00b40000e090783b */ /* 0x000fee0000000200 */
[----:B------:R-:W-:Y:S01]  /*3a80*/  HMMA.16816.F32 R32, R136, R150, R32 ;  /* 0x000000968820723c */ /* 0x000fe20000001820 */
[----:B------:R-:W3:Y:S07]  /*3a90*/  LDSM.16.M88.4 R136, [R0+0x1800] ;  /* 0x001800000088783b */ /* 0x000eee0000000200 */
[-C--:B------:R-:W-:Y:S01]  /*3aa0*/  HMMA.16816.F32 R4, R152, R156.reuse, R4 ;  /* 0x0000009c9804723c */ /* 0x080fe20000001804 */
[----:B------:R-:W3:Y:S07]  /*3ab0*/  LDSM.16.M88.4 R148, [R221+0x2000] ;  /* 0x00200000dd94783b */ /* 0x000eee0000000200 */
[C---:B------:R-:W-:Y:S08]  /*3ac0*/  HMMA.16816.F32 R8, R160.reuse, R156, R8 ;  /* 0x0000009ca008723c */ /* 0x040ff00000001808 */
[-C--:B------:R-:W-:Y:S03]  /*3ad0*/  HMMA.16816.F32 R12, R160, R158.reuse, R12 ;  /* 0x0000009ea00c723c */ /* 0x080fe6000000180c */
[----:B--2---:R-:W-:Y:S05]  /*3ae0*/  FSETP.NEU.FTZ.AND P5, PT, R3, -INF , PT ;  /* 0xff8000000300780b */ /* 0x004fea0003fbd000 */
[C---:B------:R-:W-:Y:S01]  /*3af0*/  HMMA.16816.F32 R16, R152.reuse, R158, R16 ;  /* 0x0000009e9810723c */ /* 0x040fe20000001810 */
[----:B------:R-:W-:Y:S07]  /*3b00*/  LDSM.16.M88.4 R156, [R0+0x2000] ;  /* 0x00200000009c783b */ /* 0x000fee0000000200 */
[-C--:B------:R-:W-:Y:S08]  /*3b10*/  HMMA.16816.F32 R20, R152, R132.reuse, R20 ;  /* 0x000000849814723c */ /* 0x080ff00000001814 */
[C---:B------:R-:W-:Y:S08]  /*3b20*/  HMMA.16816.F32 R24, R160.reuse, R132, R24 ;  /* 0x00000084a018723c */ /* 0x040ff00000001818 */
[-C--:B------:R-:W-:Y:S01]  /*3b30*/  HMMA.16816.F32 R28, R160, R134.reuse, R28 ;  /* 0x00000086a01c723c */ /* 0x080fe2000000181c */
[----:B------:R-:W-:Y:S07]  /*3b40*/  LDSM.16.M88.4 R160, [R224+0xd000] ;  /* 0x00d00000e0a0783b */ /* 0x000fee0000000200 */
[----:B------:R-:W-:Y:S01]  /*3b50*/  HMMA.16816.F32 R32, R152, R134, R32 ;  /* 0x000000869820723c */ /* 0x000fe20000001820 */
[----:B------:R-:W2:Y:S07]  /*3b60*/  LDSM.16.M88.4 R132, [R221+0x2800] ;  /* 0x00280000dd84783b */ /* 0x000eae0000000200 */
[-C--:B-1----:R-:W-:Y:S01]  /*3b70*/  HMMA.16816.F32 R4, R140, R164.reuse, R4 ;  /* 0x000000a48c04723c */ /* 0x082fe20000001804 */
[----:B------:R-:W1:Y:S07]  /*3b80*/  LDSM.16.M88.4 R152, [R222+0xd400] ;  /* 0x00d40000de98783b */ /* 0x000e6e0000000200 */
[C---:B---3--:R-:W-:Y:S08]  /*3b90*/  HMMA.16816.F32 R8, R136.reuse, R164, R8 ;  /* 0x000000a48808723c */ /* 0x048ff00000001808 */
[-C--:B------:R-:W-:Y:S08]  /*3ba0*/  HMMA.16816.F32 R12, R136, R166.reuse, R12 ;  /* 0x000000a6880c723c */ /* 0x080ff0000000180c */
[C---:B------:R-:W-:Y:S08]  /*3bb0*/  HMMA.16816.F32 R16, R140.reuse, R166, R16 ;  /* 0x000000a68c10723c */ /* 0x040ff00000001810 */
[-C--:B------:R-:W-:Y:S08]  /*3bc0*/  HMMA.16816.F32 R20, R140, R144.reuse, R20 ;  /* 0x000000908c14723c */ /* 0x080ff00000001814 */
[C---:B------:R-:W-:Y:S08]  /*3bd0*/  HMMA.16816.F32 R24, R136.reuse, R144, R24 ;  /* 0x000000908818723c */ /* 0x040ff00000001818 */
[-C--:B------:R-:W-:Y:S01]  /*3be0*/  HMMA.16816.F32 R28, R136, R146.reuse, R28 ;  /* 0x00000092881c723c */ /* 0x080fe2000000181c */
[----:B------:R3:W4:Y:S07]  /*3bf0*/  LDSM.16.M88.4 R136, [R0+0x2800] ;  /* 0x002800000088783b */ /* 0x00072e0000000200 */
[----:B------:R-:W-:Y:S01]  /*3c00*/  HMMA.16816.F32 R32, R140, R146, R32 ;  /* 0x000000928c20723c */ /* 0x000fe20000001820 */
[----:B------:R-:W-:Y:S01]  /*3c10*/  IMAD.U32 R141, RZ, RZ, UR11 ;  /* 0x0000000bff8d7e24 */ /* 0x000fe2000f8e00ff */
[----:B------:R-:W-:Y:S06]  /*3c20*/  MOV R140, UR10 ;  /* 0x0000000a008c7c02 */ /* 0x000fec0008000f00 */
[-C--:B------:R-:W-:Y:S08]  /*3c30*/  HMMA.16816.F32 R4, R148, R168.reuse, R4 ;  /* 0x000000a89404723c */ /* 0x080ff00000001804 */
[C---:B--2---:R-:W-:Y:S04]  /*3c40*/  HMMA.16816.F32 R8, R132.reuse, R168, R8 ;  /* 0x000000a88408723c */ /* 0x044fe80000001808 */
[----:B---3--:R-:W-:Y:S04]  /*3c50*/  @!P0 SHF.L.U32 R0, R230, 0x1, RZ ;  /* 0x00000001e6008819 */ /* 0x008fe800000006ff */
[-C--:B------:R-:W-:Y:S03]  /*3c60*/  HMMA.16816.F32 R12, R132, R170.reuse, R12 ;  /* 0x000000aa840c723c */ /* 0x080fe6000000180c */
[----:B------:R-:W-:Y:S04]  /*3c70*/  @!P0 LOP3.LUT R0, R0, 0x6, RZ, 0xc0, !PT ;  /* 0x0000000600008812 */ /* 0x000fe800078ec0ff */
[----:B------:R-:W-:Y:S01]  /*3c80*/  @!P0 LOP3.LUT R0, R0, 0x1e0, R223, 0xf8, !PT ;  /* 0x000001e000008812 */ /* 0x000fe200078ef8df */
[C---:B------:R-:W-:Y:S04]  /*3c90*/  HMMA.16816.F32 R16, R148.reuse, R170, R16 ;  /* 0x000000aa9410723c */ /* 0x040fe80000001810 */
[----:B------:R-:W-:Y:S01]  /*3ca0*/  @!P0 VIADD R0, R0, UR18 ;  /* 0x0000001200008c36 */ /* 0x000fe20008000000 */
[----:B------:R-:W-:Y:S03]  /*3cb0*/  SHF.R.U32.HI R223, RZ, 0x1, R230 ;  /* 0x00000001ffdf7819 */ /* 0x000fe600000116e6 */
[-C--:B-1----:R-:W-:Y:S03]  /*3cc0*/  HMMA.16816.F32 R20, R148, R152.reuse, R20 ;  /* 0x000000989414723c */ /* 0x082fe60000001814 */
[C---:B------:R-:W-:Y:S05]  /*3cd0*/  LOP3.LUT R144, R223.reuse, 0x20, RZ, 0xc0, !PT ;  /* 0x00000020df907812 */ /* 0x040fea00078ec0ff */
[C---:B------:R-:W-:Y:S08]  /*3ce0*/  HMMA.16816.F32 R24, R132.reuse, R152, R24 ;  /* 0x000000988418723c */ /* 0x040ff00000001818 */
[-C--:B------:R-:W-:Y:S08]  /*3cf0*/  HMMA.16816.F32 R28, R132, R154.reuse, R28 ;  /* 0x0000009a841c723c */ /* 0x080ff0000000181c */
[----:B------:R-:W-:Y:S04]  /*3d00*/  HMMA.16816.F32 R32, R148, R154, R32 ;  /* 0x0000009a9420723c */ /* 0x000fe80000001820 */
[----:B------:R-:W-:Y:S04]  /*3d10*/  LOP3.LUT R148, R223, 0x8, RZ, 0xc0, !PT ;  /* 0x00000008df947812 */ /* 0x000fe800078ec0ff */
[-C--:B------:R-:W-:Y:S08]  /*3d20*/  HMMA.16816.F32 R4, R156, R160.reuse, R4 ;  /* 0x000000a09c04723c */ /* 0x080ff00000001804 */
[C---:B----4-:R-:W-:Y:S08]  /*3d30*/  HMMA.16816.F32 R8, R136.reuse, R160, R8 ;  /* 0x000000a08808723c */ /* 0x050ff00000001808 */
[-C--:B------:R-:W-:Y:S03]  /*3d40*/  HMMA.16816.F32 R12, R136, R162.reuse, R12 ;  /* 0x000000a2880c723c */ /* 0x080fe6000000180c */
[----:B------:R-:W-:Y:S01]  /*3d50*/  FMUL.FTZ R5, R5, UR15 ;  /* 0x0000000f05057c20 */ /* 0x000fe20008410000 */
[----:B------:R-:W-:Y:S01]  /*3d60*/  FMUL.FTZ R4, R4, UR15 ;  /* 0x0000000f04047c20 */ /* 0x000fe20008410000 */
[----:B------:R-:W-:Y:S01]  /*3d70*/  FMUL.FTZ R6, R6, UR15 ;  /* 0x0000000f06067c20 */ /* 0x000fe20008410000 */
[----:B------:R-:W-:Y:S01]  /*3d80*/  FMUL.FTZ R7, R7, UR15 ;  /* 0x0000000f07077c20 */ /* 0x000fe20008410000 */
[----:B------:R-:W1:Y:S01]  /*3d90*/  MUFU.TANH R2, R5 ;  /* 0x0000000500027308 */ /* 0x000e620000002400 */
[C---:B------:R-:W-:Y:S04]  /*3da0*/  HMMA.16816.F32 R16, R156.reuse, R162, R16 ;  /* 0x000000a29c10723c */ /* 0x040fe80000001810 */
[----:B------:R-:W-:Y:S01]  /*3db0*/  FMUL.FTZ R9, R9, UR15 ;  /* 0x0000000f09097c20 */ /* 0x000fe20008410000 */
[----:B------:R-:W-:Y:S01]  /*3dc0*/  FMUL.FTZ R8, R8, UR15 ;  /* 0x0000000f08087c20 */ /* 0x000fe20008410000 */
[----:B------:R-:W-:Y:S03]  /*3dd0*/  FMUL.FTZ R10, R10, UR15 ;  /* 0x0000000f0a0a7c20 */ /* 0x000fe60008410000 */
[----:B------:R-:W2:Y:S01]  /*3de0*/  MUFU.TANH R143, R4 ;  /* 0x00000004008f7308 */ /* 0x000ea20000002400 */
[----:B------:R-:W-:Y:S01]  /*3df0*/  FMUL.FTZ R11, R11, UR15 ;  /* 0x0000000f0b0b7c20 */ /* 0x000fe20008410000 */
[----:B------:R-:W-:Y:S01]  /*3e00*/  FMUL.FTZ R15, R15, UR15 ;  /* 0x0000000f0f0f7c20 */ /* 0x000fe20008410000 */
[----:B------:R-:W-:Y:S01]  /*3e10*/  FMUL.FTZ R14, R14, UR15 ;  /* 0x0000000f0e0e7c20 */ /* 0x000fe20008410000 */
[----:B------:R-:W-:Y:S01]  /*3e20*/  FMUL.FTZ R13, R13, UR15 ;  /* 0x0000000f0d0d7c20 */ /* 0x000fe20008410000 */
[----:B------:R-:W-:Y:S05]  /*3e30*/  FMUL.FTZ R12, R12, UR15 ;  /* 0x0000000f0c0c7c20 */ /* 0x000fea0008410000 */
[----:B------:R3:W-:Y:S01]  /*3e40*/  MUFU.TANH R235, R15 ;  /* 0x0000000f00eb7308 */ /* 0x0007e20000002400 */
[----:B-1----:R-:W-:Y:S02]  /*3e50*/  IMAD.MOV.U32 R163, RZ, RZ, R2 ;  /* 0x000000ffffa37224 */ /* 0x002fe400078e0002 */
[----:B------:R-:W4:Y:S01]  /*3e60*/  LDL R2, [R1+0x40] ;  /* 0x0000400001027983 */ /* 0x000f220000100800 */
[----:B------:R-:W-:Y:S01]  /*3e70*/  FMUL.FTZ R16, R16, UR15 ;  /* 0x0000000f10107c20 */ /* 0x000fe20008410000 */
[----:B------:R-:W-:Y:S01]  /*3e80*/  FMUL.FTZ R17, R17, UR15 ;  /* 0x0000000f11117c20 */ /* 0x000fe20008410000 */
[----:B------:R-:W-:Y:S04]  /*3e90*/  FMUL.FTZ R18, R18, UR15 ;  /* 0x0000000f12127c20 */ /* 0x000fe80008410000 */
[----:B------:R1:W-:Y:S01]  /*3ea0*/  MUFU.TANH R236, R14 ;  /* 0x0000000e00ec7308 */ /* 0x0003e20000002400 */
[----:B------:R-:W-:Y:S09]  /*3eb0*/  FMUL.FTZ R19, R19, UR15 ;  /* 0x0000000f13137c20 */ /* 0x000ff20008410000 */
[----:B------:R-:W2:Y:S01]  /*3ec0*/  MUFU.TANH R232, R6 ;  /* 0x0000000600e87308 */ /* 0x000ea20000002400 */
[----:B---3--:R-:W3:Y:S09]  /*3ed0*/  LDL R15, [R1+0x3c] ;  /* 0x00003c00010f7983 */ /* 0x008ef20000100800 */
[----:B------:R2:W2:Y:S01]  /*3ee0*/  MUFU.TANH R231, R7 ;  /* 0x0000000700e77308 */ /* 0x0004a20000002400 */
[----:B-1----:R-:W3:Y:S09]  /*3ef0*/  LDL R14, [R1+0x38] ;  /* 0x00003800010e7983 */ /* 0x002ef20000100800 */
[----:B------:R1:W-:Y:S10]  /*3f00*/  MUFU.TANH R167, R9 ;  /* 0x0000000900a77308 */ /* 0x0003f40000002400 */
[----:B------:R-:W-:Y:S01]  /*3f10*/  MUFU.TANH R168, R8 ;  /* 0x0000000800a87308 */ /* 0x000fe20000002400 */
[----:B--2---:R-:W2:Y:S09]  /*3f20*/  LDSM.16.M88.4 R4, [R224+0xd400] ;  /* 0x00d40000e004783b */ /* 0x004eb20000000200 */
[----:B------:R-:W-:Y:S01]  /*3f30*/  MUFU.TANH R239, R10 ;  /* 0x0000000a00ef7308 */ /* 0x000fe20000002400 */
[----:B-1----:R-:W-:Y:S01]  /*3f40*/  FMUL.FTZ R9, R3, 1.4426950216293334961 ;  /* 0x3fb8aa3b03097820 */ /* 0x002fe20000410000 */
[----:B------:R-:W-:Y:S04]  /*3f50*/  IMAD.MOV.U32 R3, RZ, RZ, 0x20 ;  /* 0x00000020ff037424 */ /* 0x000fe800078e00ff */
[----:B------:R-:W-:Y:S04]  /*3f60*/  FSEL R9, R9, RZ, P5 ;  /* 0x000000ff09097208 */ /* 0x000fe80002800000 */
[----:B------:R1:W-:Y:S10]  /*3f70*/  MUFU.TANH R238, R11 ;  /* 0x0000000b00ee7308 */ /* 0x0003f40000002400 */
[----:B------:R-:W-:Y:S10]  /*3f80*/  MUFU.TANH R165, R13 ;  /* 0x0000000d00a57308 */ /* 0x000ff40000002400 */
[----:B------:R2:W-:Y:S01]  /*3f90*/  MUFU.TANH R46, R16 ;  /* 0x00000010002e7308 */ /* 0x0005e20000002400 */
[----:B-1----:R-:W-:Y:S01]  /*3fa0*/  @!P0 VIADDMNMX R11, R38, -R3, UR37, PT ;  /* 0x00000025260b8e46 */ /* 0x002fe2000b800903 */
[----:B------:R-:W-:Y:S08]  /*3fb0*/  IMAD.MOV.U32 R3, RZ, RZ, R143 ;  /* 0x000000ffff037224 */ /* 0x000ff000078e008f */
[----:B------:R-:W-:Y:S01]  /*3fc0*/  MUFU.TANH R45, R17 ;  /* 0x00000011002d7308 */ /* 0x000fe20000002400 */
[-C--:B--2---:R-:W-:Y:S09]  /*3fd0*/  HMMA.16816.F32 R20, R156, R4.reuse, R20 ;  /* 0x000000049c14723c */ /* 0x084ff20000001814 */
[----:B------:R1:W2:Y:S01]  /*3fe0*/  MUFU.TANH R166, R12 ;  /* 0x0000000c00a67308 */ /* 0x0002a20000002400 */
[C---:B------:R-:W-:Y:S01]  /*3ff0*/  HMMA.16816.F32 R24, R136.reuse, R4, R24 ;  /* 0x000000048818723c */ /* 0x040fe20000001818 */
[----:B------:R-:W-:Y:S03]  /*4000*/  IMAD.MOV.U32 R16, RZ, RZ, 0x8 ;  /* 0x00000008ff107424 */ /* 0x000fe600078e00ff */
[----:B------:R-:W-:Y:S01]  /*4010*/  MOV R4, R163 ;  /* 0x000000a300047202 */ /* 0x000fe20000000f00 */
[----:B------:R-:W-:Y:S04]  /*4020*/  IMAD.MOV.U32 R5, RZ, RZ, R232 ;  /* 0x000000ffff057224 */ /* 0x000fe800078e00e8 */
[----:B------:R2:W-:Y:S01]  /*4030*/  MUFU.TANH R154, R18 ;  /* 0x00000012009a7308 */ /* 0x0005e20000002400 */
[-C--:B------:R-:W-:Y:S03]  /*4040*/  HMMA.16816.F32 R28, R136, R6.reuse, R28 ;  /* 0x00000006881c723c */ /* 0x080fe6000000181c */
[----:B------:R-:W-:Y:S01]  /*4050*/  FMUL.FTZ R20, R20, UR15 ;  /* 0x0000000f14147c20 */ /* 0x000fe20008410000 */
[----:B------:R-:W-:Y:S01]  /*4060*/  FMUL.FTZ R21, R21, UR15 ;  /* 0x0000000f15157c20 */ /* 0x000fe20008410000 */
[----:B------:R-:W-:Y:S04]  /*4070*/  FMUL.FTZ R22, R22, UR15 ;  /* 0x0000000f16167c20 */ /* 0x000fe80008410000 */
[----:B------:R2:W-:Y:S01]  /*4080*/  MUFU.TANH R155, R19 ;  /* 0x00000013009b7308 */ /* 0x0005e20000002400 */
[----:B------:R-:W-:Y:S01]  /*4090*/  FMUL.FTZ R23, R23, UR15 ;  /* 0x0000000f17177c20 */ /* 0x000fe20008410000 */
[----:B------:R-:W-:Y:S04]  /*40a0*/  HMMA.16816.F32 R32, R156, R6, R32 ;  /* 0x000000069c20723c */ /* 0x000fe80000001820 */
[----:B-1----:R-:W-:Y:S01]  /*40b0*/  MOV R12, R231 ;  /* 0x000000e7000c7202 */ /* 0x002fe20000000f00 */
[----:B------:R-:W-:Y:S01]  /*40c0*/  FMUL.FTZ R24, R24, UR15 ;  /* 0x0000000f18187c20 */ /* 0x000fe20008410000 */
[----:B--2---:R-:W-:Y:S01]  /*40d0*/  MOV R17, R166 ;  /* 0x000000a600117202 */ /* 0x004fe20000000f00 */
[----:B------:R-:W-:Y:S01]  /*40e0*/  FMUL.FTZ R25, R25, UR15 ;  /* 0x0000000f19197c20 */ /* 0x000fe20008410000 */
[----:B------:R-:W-:Y:S01]  /*40f0*/  IMAD.MOV.U32 R18, RZ, RZ, R165 ;  /* 0x000000ffff127224 */ /* 0x000fe200078e00a5 */
[----:B------:R1:W2:Y:S01]  /*4100*/  MUFU.TANH R161, R24 ;  /* 0x0000001800a17308 */ /* 0x0002a20000002400 */
[----:B------:R-:W-:Y:S02]  /*4110*/  @!P0 VIADD R7, R0, 0x10 ;  /* 0x0000001000078836 */ /* 0x000fe40000000000 */
[----:B------:R-:W-:Y:S01]  /*4120*/  FMUL.FTZ R28, R28, UR15 ;  /* 0x0000000f1c1c7c20 */ /* 0x000fe20008410000 */
[----:B------:R-:W-:Y:S02]  /*4130*/  @!P0 VIADD R6, R0, 0x11 ;  /* 0x0000001100068836 */ /* 0x000fe40000000000 */
[----:B------:R-:W-:Y:S01]  /*4140*/  FMUL.FTZ R27, R27, UR15 ;  /* 0x0000000f1b1b7c20 */ /* 0x000fe20008410000 */
[----:B------:R-:W-:Y:S01]  /*4150*/  FMUL.FTZ R26, R26, UR15 ;  /* 0x0000000f1a1a7c20 */ /* 0x000fe20008410000 */
[----:B------:R-:W-:Y:S01]  /*4160*/  FMUL.FTZ R29, R29, UR15 ;  /* 0x0000000f1d1d7c20 */ /* 0x000fe20008410000 */
[----:B------:R-:W-:Y:S01]  /*4170*/  IMAD.MOV.U32 R19, RZ, RZ, R235 ;  /* 0x000000ffff137224 */ /* 0x000fe200078e00eb */
[----:B------:R-:W-:Y:S01]  /*4180*/  MUFU.TANH R42, R20 ;  /* 0x00000014002a7308 */ /* 0x000fe20000002400 */
[----:B------:R-:W-:Y:S01]  /*4190*/  FMUL.FTZ R30, R30, UR15 ;  /* 0x0000000f1e1e7c20 */ /* 0x000fe20008410000 */
[----:B------:R-:W-:Y:S01]  /*41a0*/  FMUL.FTZ R31, R31, UR15 ;  /* 0x0000000f1f1f7c20 */ /* 0x000fe20008410000 */
[----:B------:R-:W-:Y:S01]  /*41b0*/  FMUL.FTZ R32, R32, UR15 ;  /* 0x0000000f20207c20 */ /* 0x000fe20008410000 */
[----:B------:R-:W-:Y:S01]  /*41c0*/  FMUL.FTZ R33, R33, UR15 ;  /* 0x0000000f21217c20 */ /* 0x000fe20008410000 */
[----:B------:R-:W-:Y:S01]  /*41d0*/  FMUL.FTZ R34, R34, UR15 ;  /* 0x0000000f22227c20 */ /* 0x000fe20008410000 */
[----:B------:R-:W-:Y:S04]  /*41e0*/  FMUL.FTZ R35, R35, UR15 ;  /* 0x0000000f23237c20 */ /* 0x000fe80008410000 */
[----:B------:R-:W-:Y:S01]  /*41f0*/  MUFU.TANH R41, R21 ;  /* 0x0000001500297308 */ /* 0x000fe20000002400 */
[----:B-1----:R-:W-:Y:S09]  /*4200*/  MOV R24, R46 ;  /* 0x0000002e00187202 */ /* 0x002ff20000000f00 */
[----:B------:R-:W-:Y:S10]  /*4210*/  MUFU.TANH R160, R25 ;  /* 0x0000001900a07308 */ /* 0x000ff40000002400 */
[----:B------:R2:W1:Y:S10]  /*4220*/  MUFU.TANH R150, R22 ;  /* 0x0000001600967308 */ /* 0x0004740000002400 */
[----:B------:R-:W1:Y:S10]  /*4230*/  MUFU.TANH R153, R23 ;  /* 0x0000001700997308 */ /* 0x000e740000002400 */
[----:B------:R-:W-:Y:S01]  /*4240*/  MUFU.TANH R152, R28 ;  /* 0x0000001c00987308 */ /* 0x000fe20000002400 */
[----:B--2---:R-:W-:Y:S02]  /*4250*/  MOV R22, R161 ;  /* 0x000000a100167202 */ /* 0x004fe40000000f00 */
[----:B-1----:R-:W-:Y:S07]  /*4260*/  MOV R21, R150 ;  /* 0x0000009600157202 */ /* 0x002fee0000000f00 */
[----:B------:R-:W-:Y:S01]  /*4270*/  MUFU.TANH R164, R27 ;  /* 0x0000001b00a47308 */ /* 0x000fe20000002400 */
[----:B------:R-:W-:Y:S09]  /*4280*/  IMAD.MOV.U32 R23, RZ, RZ, R153 ;  /* 0x000000ffff177224 */ /* 0x000ff200078e0099 */
[----:B------:R-:W1:Y:S10]  /*4290*/  MUFU.TANH R162, R26 ;  /* 0x0000001a00a27308 */ /* 0x000e740000002400 */
[----:B------:R-:W2:Y:S10]  /*42a0*/  MUFU.TANH R151, R29 ;  /* 0x0000001d00977308 */ /* 0x000eb40000002400 */
[----:B------:R-:W2:Y:S01]  /*42b0*/  MUFU.TANH R157, R30 ;  /* 0x0000001e009d7308 */ /* 0x000ea20000002400 */
[----:B-1----:R-:W-:Y:S09]  /*42c0*/  MOV R20, R162 ;  /* 0x000000a200147202 */ /* 0x002ff20000000f00 */
[----:B------:R-:W1:Y:S10]  /*42d0*/  MUFU.TANH R156, R31 ;  /* 0x0000001f009c7308 */ /* 0x000e740000002400 */
[----:B------:R-:W1:Y:S10]  /*42e0*/  MUFU.TANH R40, R32 ;  /* 0x0000002000287308 */ /* 0x000e740000002400 */
[----:B------:R-:W1:Y:S10]  /*42f0*/  MUFU.TANH R233, R33 ;  /* 0x0000002100e97308 */ /* 0x000e740000002400 */
[----:B------:R-:W-:Y:S10]  /*4300*/  MUFU.TANH R146, R34 ;  /* 0x0000002200927308 */ /* 0x000ff40000002400 */
[----:B------:R-:W1:Y:S01]  /*4310*/  MUFU.TANH R145, R35 ;  /* 0x0000002300917308 */ /* 0x000e620000002400 */
[C---:B----4-:R-:W-:Y:S01]  /*4320*/  FSETP.NEU.FTZ.AND P4, PT, R2.reuse, -INF , PT ;  /* 0xff8000000200780b */ /* 0x050fe20003f9d000 */
[----:B------:R-:W-:Y:S01]  /*4330*/  FMUL.FTZ R8, R2, 1.4426950216293334961 ;  /* 0x3fb8aa3b02087820 */ /* 0x000fe20000410000 */
[----:B------:R-:W-:Y:S04]  /*4340*/  MOV R2, 0x18 ;  /* 0x0000001800027802 */ /* 0x000fe80000000f00 */
[----:B------:R-:W-:Y:S02]  /*4350*/  @!P0 VIADDMNMX R10, R38, -R2, UR37, PT ;  /* 0x00000025260a8e46 */ /* 0x000fe4000b800902 */
[----:B------:R-:W-:Y:S02]  /*4360*/  @!P0 IADD3 R2, PT, PT, R0, 0x1, RZ ;  /* 0x0000000100028810 */ /* 0x000fe40007ffe0ff */
[----:B------:R-:W-:Y:S02]  /*4370*/  FSEL R8, R8, RZ, P4 ;  /* 0x000000ff08087208 */ /* 0x000fe40002000000 */
[-C--:B------:R-:W-:Y:S02]  /*4380*/  @!P0 ISETP.GE.AND P4, PT, R0, R11.reuse, PT ;  /* 0x0000000b0000820c */ /* 0x080fe40003f86270 */
[C---:B------:R-:W-:Y:S02]  /*4390*/  @!P0 ISETP.GE.AND P6, PT, R2.reuse, R11, PT ;  /* 0x0000000b0200820c */ /* 0x040fe40003fc6270 */
[----:B------:R-:W-:Y:S02]  /*43a0*/  @!P0 FSEL R3, R143, -INF , !P4 ;  /* 0xff8000008f038808 */ /* 0x000fe40006000000 */
[----:B------:R-:W-:Y:S02]  /*43b0*/  @!P0 FSEL R4, R163, -INF , !P6 ;  /* 0xff800000a3048808 */ /* 0x000fe40007000000 */
[-C--:B------:R-:W-:Y:S01]  /*43c0*/  @!P0 ISETP.GE.AND P4, PT, R2, R10.reuse, PT ;  /* 0x0000000a0200820c */ /* 0x080fe20003f86270 */
[--C-:B------:R-:W-:Y:S01]  /*43d0*/  FFMA.FTZ R13, R3, UR9, -R9.reuse ;  /* 0x00000009030d7c23 */ /* 0x100fe20008010809 */
[----:B------:R-:W-:Y:S01]  /*43e0*/  @!P0 ISETP.GE.AND P5, PT, R0, R10, PT ;  /* 0x0000000a0000820c */ /* 0x000fe20003fa6270 */
[----:B------:R-:W-:Y:S01]  /*43f0*/  FFMA.FTZ R3, R4, UR9, -R9 ;  /* 0x0000000904037c23 */ /* 0x000fe20008010809 */
[----:B------:R-:W-:Y:S01]  /*4400*/  @!P0 FSEL R12, R231, -INF , !P4 ;  /* 0xff800000e70c8808 */ /* 0x000fe20006000000 */
[----:B------:R4:W-:Y:S01]  /*4410*/  MUFU.EX2 R240, R13 ;  /* 0x0000000d00f07308 */ /* 0x0009e20000000800 */
[----:B------:R-:W-:Y:S02]  /*4420*/  @!P0 FSEL R5, R232, -INF , !P5 ;  /* 0xff800000e8058808 */ /* 0x000fe40006800000 */
[----:B---3--:R-:W-:Y:S07]  /*4430*/  FSETP.NEU.FTZ.AND P4, PT, R15, -INF , PT ;  /* 0xff8000000f00780b */ /* 0x008fee0003f9d000 */
[----:B------:R3:W-:Y:S01]  /*4440*/  MUFU.EX2 R49, R3 ;  /* 0x0000000300317308 */ /* 0x0007e20000000800 */
[--C-:B------:R-:W-:Y:S01]  /*4450*/  FFMA.FTZ R4, R5, UR9, -R8.reuse ;  /* 0x0000000905047c23 */ /* 0x100fe20008010808 */
[----:B------:R-:W-:Y:S08]  /*4460*/  @!P0 VIMNMX R5, PT, PT, R38, UR37, PT ;  /* 0x0000002526058c48 */ /* 0x000ff0000bfe0100 */
[----:B------:R2:W-:Y:S01]  /*4470*/  MUFU.EX2 R37, R4 ;  /* 0x0000000400257308 */ /* 0x0005e20000000800 */
[----:B------:R-:W-:Y:S02]  /*4480*/  @!P0 ISETP.GE.AND P6, PT, R2, R5, PT ;  /* 0x000000050200820c */ /* 0x000fe40003fc6270 */
[----:B----4-:R-:W-:Y:S01]  /*4490*/  MOV R13, R168 ;  /* 0x000000a8000d7202 */ /* 0x010fe20000000f00 */
[----:B---3--:R-:W-:Y:S01]  /*44a0*/  FFMA.FTZ R3, R12, UR9, -R8 ;  /* 0x000000090c037c23 */ /* 0x008fe20008010808 */
[----:B------:R-:W-:Y:S01]  /*44b0*/  IMAD.MOV.U32 R12, RZ, RZ, R167 ;  /* 0x000000ffff0c7224 */ /* 0x000fe200078e00a7 */
[----:B------:R-:W-:Y:S04]  /*44c0*/  @!P0 FSEL R12, R167, -INF , !P6 ;  /* 0xff800000a70c8808 */ /* 0x000fe80007000000 */
[----:B------:R3:W-:Y:S01]  /*44d0*/  MUFU.EX2 R36, R3 ;  /* 0x0000000300247308 */ /* 0x0007e20000000800 */
[----:B--2---:R-:W-:Y:S02]  /*44e0*/  @!P0 VIADDMNMX R4, R38, R16, UR37, PT ;  /* 0x0000002526048e46 */ /* 0x004fe4000b800110 */
[----:B------:R-:W-:Y:S02]  /*44f0*/  SHF.L.U32 R38, R230, 0x5, RZ ;  /* 0x00000005e6267819 */ /* 0x000fe400000006ff */
[-C--:B------:R-:W-:Y:S01]  /*4500*/  @!P0 ISETP.GE.AND P5, PT, R2, R4.reuse, PT ;  /* 0x000000040200820c */ /* 0x080fe20003fa6270 */
[----:B------:R-:W-:Y:S01]  /*4510*/  FMUL.FTZ R2, R14, 1.4426950216293334961 ;  /* 0x3fb8aa3b0e027820 */ /* 0x000fe20000410000 */
[----:B------:R-:W-:Y:S04]  /*4520*/  LOP3.LUT R38, R38, 0x7400, RZ, 0xc0, !PT ;  /* 0x0000740026267812 */ /* 0x000fe800078ec0ff */
[----:B------:R-:W-:Y:S01]  /*4530*/  LOP3.LUT R38, R38, 0x6, R234, 0xf8, !PT ;  /* 0x0000000626267812 */ /* 0x000fe200078ef8ea */
[----:B---3--:R-:W-:Y:S01]  /*4540*/  FMUL.FTZ R3, R15, 1.4426950216293334961 ;  /* 0x3fb8aa3b0f037820 */ /* 0x008fe20000410000 */
[----:B------:R-:W-:Y:S01]  /*4550*/  IMAD.MOV.U32 R15, RZ, RZ, R238 ;  /* 0x000000ffff0f7224 */ /* 0x000fe200078e00ee */
[----:B------:R-:W-:Y:S02]  /*4560*/  @!P0 FSEL R15, R238, -INF , !P5 ;  /* 0xff800000ee0f8808 */ /* 0x000fe40006800000 */
[----:B------:R-:W-:Y:S02]  /*4570*/  LOP3.LUT R144, R38, R39, R144, 0xf6, !PT ;  /* 0x0000002726907212 */ /* 0x000fe400078ef690 */
[----:B------:R-:W-:Y:S02]  /*4580*/  FSEL R3, R3, RZ, P4 ;  /* 0x000000ff03037208 */ /* 0x000fe40002000000 */
[----:B------:R-:W-:Y:S02]  /*4590*/  @!P0 ISETP.GE.AND P4, PT, R0, R5, PT ;  /* 0x000000050000820c */ /* 0x000fe40003f86270 */
[----:B------:R-:W-:Y:S01]  /*45a0*/  LEA R144, R144, UR4, 0x1 ;  /* 0x0000000490907c11 */ /* 0x000fe2000f8e08ff */
[--C-:B------:R-:W-:Y:S01]  /*45b0*/  FFMA.FTZ R12, R12, UR9, -R3.reuse ;  /* 0x000000090c0c7c23 */ /* 0x100fe20008010803 */
[----:B------:R-:W-:Y:S02]  /*45c0*/  @!P0 FSEL R13, R168, -INF , !P4 ;  /* 0xff800000a80d8808 */ /* 0x000fe40006000000 */
[----:B------:R-:W-:Y:S01]  /*45d0*/  FSETP.NEU.FTZ.AND P4, PT, R14, -INF , PT ;  /* 0xff8000000e00780b */ /* 0x000fe20003f9d000 */
[----:B------:R2:W-:Y:S01]  /*45e0*/  MUFU.EX2 R250, R12 ;  /* 0x0000000c00fa7308 */ /* 0x0005e20000000800 */
[----:B------:R-:W-:Y:S01]  /*45f0*/  MOV R14, R239 ;  /* 0x000000ef000e7202 */ /* 0x000fe20000000f00 */
[----:B------:R-:W-:Y:S01]  /*4600*/  FFMA.FTZ R13, R13, UR9, -R3 ;  /* 0x000000090d0d7c23 */ /* 0x000fe20008010803 */
[----:B------:R-:W-:Y:S01]  /*4610*/  FSEL R2, R2, RZ, P4 ;  /* 0x000000ff02027208 */ /* 0x000fe20002000000 */
[----:B------:R-:W-:Y:S01]  /*4620*/  VIADD R147, R144, 0x13020 ;  /* 0x0001302090937836 */ /* 0x000fe20000000000 */
[----:B------:R-:W-:Y:S05]  /*4630*/  @!P0 ISETP.GE.AND P4, PT, R0, R4, PT ;  /* 0x000000040000820c */ /* 0x000fea0003f86270 */
[----:B------:R3:W-:Y:S01]  /*4640*/  MUFU.EX2 R251, R13 ;  /* 0x0000000d00fb7308 */ /* 0x0007e20000000800 */
[----:B------:R-:W-:Y:S02]  /*4650*/  IADD3 R149, PT, PT, R144, 0x13000, RZ ;  /* 0x0001300090957810 */ /* 0x000fe40007ffe0ff */
[----:B------:R-:W-:Y:S05]  /*4660*/  @!P0 FSEL R14, R239, -INF , !P4 ;  /* 0xff800000ef0e8808 */ /* 0x000fea0006000000 */
[--C-:B------:R-:W-:Y:S01]  /*4670*/  FFMA.FTZ R16, R14, UR9, -R2.reuse ;  /* 0x000000090e107c23 */ /* 0x100fe20008010802 */
[--C-:B------:R-:W-:Y:S01]  /*4680*/  FFMA.FTZ R14, R15, UR9, -R2.reuse ;  /* 0x000000090f0e7c23 */ /* 0x100fe20008010802 */
[C---:B--2---:R-:W-:Y:S01]  /*4690*/  @!P0 VIADD R12, R0.reuse, 0x9 ;  /* 0x00000009000c8836 */ /* 0x044fe20000000000 */
[----:B------:R-:W-:Y:S01]  /*46a0*/  MOV R15, R154 ;  /* 0x0000009a000f7202 */ /* 0x000fe20000000f00 */
[----:B------:R2:W4:Y:S01]  /*46b0*/  MUFU.EX2 R133, R16 ;  /* 0x0000001000857308 */ /* 0x0005220000000800 */
[----:B---3--:R-:W-:Y:S09]  /*46c0*/  @!P0 IADD3 R13, PT, PT, R0, 0x8, RZ ;  /* 0x00000008000d8810 */ /* 0x008ff20007ffe0ff */
[----:B------:R3:W1:Y:S01]  /*46d0*/  MUFU.EX2 R134, R14 ;  /* 0x0000000e00867308 */ /* 0x0006620000000800 */
[-C--:B------:R-:W-:Y:S02]  /*46e0*/  @!P0 ISETP.GE.AND P6, PT, R12, R5.reuse, PT ;  /* 0x000000050c00820c */ /* 0x080fe40003fc6270 */
[C---:B------:R-:W-:Y:S02]  /*46f0*/  @!P0 ISETP.GE.AND P4, PT, R13.reuse, R5, PT ;  /* 0x000000050d00820c */ /* 0x040fe40003f86270 */
[-C--:B------:R-:W-:Y:S02]  /*4700*/  @!P0 ISETP.GE.AND P5, PT, R13, R4.reuse, PT ;  /* 0x000000040d00820c */ /* 0x080fe40003fa6270 */
[----:B------:R-:W-:Y:S02]  /*4710*/  @!P0 FSEL R17, R166, -INF , !P4 ;  /* 0xff800000a6118808 */ /* 0x000fe40006000000 */
[----:B------:R-:W-:Y:S01]  /*4720*/  @!P0 FSEL R18, R165, -INF , !P6 ;  /* 0xff800000a5128808 */ /* 0x000fe20007000000 */
[----:B--2---:R-:W-:Y:S01]  /*4730*/  IMAD.MOV.U32 R16, RZ, RZ, R155 ;  /* 0x000000ffff107224 */ /* 0x004fe200078e009b */
[CC--:B------:R-:W-:Y:S01]  /*4740*/  @!P0 ISETP.GE.AND P6, PT, R13.reuse, R11.reuse, PT ;  /* 0x0000000b0d00820c */ /* 0x0c0fe20003fc6270 */
[----:B----4-:R-:W-:Y:S01]  /*4750*/  STL [R1+0xc], R133 ;  /* 0x00000c8501007387 */ /* 0x010fe20000100800 */
[----:B------:R-:W-:Y:S01]  /*4760*/  @!P0 ISETP.GE.AND P4, PT, R12, R4, PT ;  /* 0x000000040c00820c */ /* 0x000fe20003f86270 */
[--C-:B------:R-:W-:Y:S01]  /*4770*/  FFMA.FTZ R18, R18, UR9, -R3.reuse ;  /* 0x0000000912127c23 */ /* 0x100fe20008010803 */
[----:B---3--:R-:W-:Y:S01]  /*4780*/  MOV R14, R236 ;  /* 0x000000ec000e7202 */ /* 0x008fe20000000f00 */
[----:B-1----:R-:W-:Y:S01]  /*4790*/  STL [R1+0x8], R134 ;  /* 0x0000088601007387 */ /* 0x002fe20000100800 */
[----:B------:R-:W-:Y:S01]  /*47a0*/  @!P0 FSEL R14, R236, -INF , !P5 ;  /* 0xff800000ec0e8808 */ /* 0x000fe20006800000 */
[----:B------:R1:W-:Y:S01]  /*47b0*/  MUFU.EX2 R246, R18 ;  /* 0x0000001200f67308 */ /* 0x0003e20000000800 */
[-C--:B------:R-:W-:Y:S01]  /*47c0*/  @!P0 ISETP.GE.AND P5, PT, R13, R10.reuse, PT ;  /* 0x0000000a0d00820c */ /* 0x080fe20003fa6270 */
[----:B------:R-:W-:Y:S01]  /*47d0*/  FFMA.FTZ R13, R17, UR9, -R3 ;  /* 0x00000009110d7c23 */ /* 0x000fe20008010803 */
[----:B------:R-:W-:Y:S01]  /*47e0*/  @!P0 FSEL R19, R235, -INF , !P4 ;  /* 0xff800000eb138808 */ /* 0x000fe20006000000 */
[--C-:B------:R-:W-:Y:S01]  /*47f0*/  FFMA.FTZ R14, R14, UR9, -R2.reuse ;  /* 0x000000090e0e7c23 */ /* 0x100fe20008010802 */
[----:B------:R-:W-:Y:S05]  /*4800*/  @!P0 ISETP.GE.AND P4, PT, R12, R11, PT ;  /* 0x0000000b0c00820c */ /* 0x000fea0003f86270 */
[----:B------:R2:W-:Y:S01]  /*4810*/  MUFU.EX2 R247, R13 ;  /* 0x0000000d00f77308 */ /* 0x0005e20000000800 */
[----:B------:R-:W-:Y:S02]  /*4820*/  @!P0 FSEL R24, R46, -INF , !P6 ;  /* 0xff8000002e188808 */ /* 0x000fe40007000000 */
[----:B------:R-:W-:Y:S07]  /*4830*/  @!P0 ISETP.GE.AND P6, PT, R12, R10, PT ;  /* 0x0000000a0c00820c */ /* 0x000fee0003fc6270 */
[----:B------:R3:W4:Y:S01]  /*4840*/  MUFU.EX2 R25, R14 ;  /* 0x0000000e00197308 */ /* 0x0007220000000800 */
[----:B------:R-:W-:Y:S02]  /*4850*/  MOV R12, R45 ;  /* 0x0000002d000c7202 */ /* 0x000fe40000000f00 */
[----:B------:R-:W-:Y:S01]  /*4860*/  @!P0 FSEL R12, R45, -INF , !P4 ;  /* 0xff8000002d0c8808 */ /* 0x000fe20006000000 */
[----:B-1----:R-:W-:Y:S01]  /*4870*/  IMAD.MOV.U32 R18, RZ, RZ, R41 ;  /* 0x000000ffff127224 */ /* 0x002fe200078e0029 */
[----:B------:R-:W-:Y:S02]  /*4880*/  @!P0 FSEL R15, R154, -INF , !P5 ;  /* 0xff8000009a0f8808 */ /* 0x000fe40006800000 */
[-C--:B------:R-:W-:Y:S02]  /*4890*/  @!P0 ISETP.GE.AND P4, PT, R7, R11.reuse, PT ;  /* 0x0000000b0700820c */ /* 0x080fe40003f86270 */
[----:B------:R-:W-:Y:S01]  /*48a0*/  @!P0 ISETP.GE.AND P5, PT, R6, R11, PT ;  /* 0x0000000b0600820c */ /* 0x000fe20003fa6270 */
[----:B--2---:R-:W-:Y:S01]  /*48b0*/  FFMA.FTZ R13, R19, UR9, -R2 ;  /* 0x00000009130d7c23 */ /* 0x004fe20008010802 */
[----:B------:R-:W-:Y:S02]  /*48c0*/  MOV R17, R42 ;  /* 0x0000002a00117202 */ /* 0x000fe40000000f00 */
[----:B------:R-:W-:Y:S01]  /*48d0*/  @!P0 FSEL R17, R42, -INF , !P4 ;  /* 0xff8000002a118808 */ /* 0x000fe20006000000 */
[----:B------:R-:W1:Y:S01]  /*48e0*/  MUFU.EX2 R132, R13 ;  /* 0x0000000d00847308 */ /* 0x000e620000000800 */
[----:B------:R-:W-:Y:S01]  /*48f0*/  @!P0 FSEL R18, R41, -INF , !P5 ;  /* 0xff80000029128808 */ /* 0x000fe20006800000 */
[----:B---3--:R-:W-:Y:S01]  /*4900*/  IMAD.MOV.U32 R14, RZ, RZ, R164 ;  /* 0x000000ffff0e7224 */ /* 0x008fe200078e00a4 */
[C---:B------:R-:W-:Y:S01]  /*4910*/  @!P0 ISETP.GE.AND P4, PT, R6.reuse, R10, PT ;  /* 0x0000000a0600820c */ /* 0x040fe20003f86270 */
[----:B----4-:R-:W-:Y:S01]  /*4920*/  STL [R1+0x4], R25 ;  /* 0x0000041901007387 */ /* 0x010fe20000100800 */
[-C--:B------:R-:W-:Y:S02]  /*4930*/  @!P0 ISETP.GE.AND P5, PT, R7, R5.reuse, PT ;  /* 0x000000050700820c */ /* 0x080fe40003fa6270 */
[----:B------:R-:W-:Y:S02]  /*4940*/  @!P0 FSEL R23, R153, -INF , !P4 ;  /* 0xff80000099178808 */ /* 0x000fe40006000000 */
[----:B------:R-:W-:Y:S02]  /*4950*/  @!P0 FSEL R22, R161, -INF , !P5 ;  /* 0xff800000a1168808 */ /* 0x000fe40006800000 */
[CC--:B------:R-:W-:Y:S02]  /*4960*/  @!P0 ISETP.GE.AND P4, PT, R6.reuse, R5.reuse, PT ;  /* 0x000000050600820c */ /* 0x0c0fe40003f86270 */
[----:B------:R-:W-:Y:S01]  /*4970*/  @!P0 ISETP.GE.AND P5, PT, R6, R4, PT ;  /* 0x000000040600820c */ /* 0x000fe20003fa6270 */
[C---:B------:R-:W-:Y:S01]  /*4980*/  @!P0 VIADD R6, R0.reuse, 0x18 ;  /* 0x0000001800068836 */ /* 0x040fe20000000000 */
[----:B------:R-:W-:Y:S01]  /*4990*/  MOV R19, R160 ;  /* 0x000000a000137202 */ /* 0x000fe20000000f00 */
[----:B------:R-:W-:Y:S01]  /*49a0*/  @!P0 VIADD R0, R0, 0x19 ;  /* 0x0000001900008836 */ /* 0x000fe20000000000 */
[----:B------:R-:W-:Y:S01]  /*49b0*/  @!P0 FSEL R16, R155, -INF , !P6 ;  /* 0xff8000009b108808 */ /* 0x000fe20007000000 */
[----:B-1----:R-:W-:Y:S01]  /*49c0*/  STL [R1], R132 ;  /* 0x0000008401007387 */ /* 0x002fe20000100800 */
[----:B------:R-:W-:Y:S02]  /*49d0*/  @!P0 FSEL R19, R160, -INF , !P4 ;  /* 0xff800000a0138808 */ /* 0x000fe40006000000 */
[C---:B------:R-:W-:Y:S01]  /*49e0*/  @!P0 ISETP.GE.AND P6, PT, R7.reuse, R10, PT ;  /* 0x0000000a0700820c */ /* 0x040fe20003fc6270 */
[----:B------:R-:W2:Y:S01]  /*49f0*/  LDL R142, [R1+0x34] ;  /* 0x00003400018e7983 */ /* 0x000ea20000100800 */
[-C--:B------:R-:W-:Y:S02]  /*4a00*/  @!P0 ISETP.GE.AND P4, PT, R6, R5.reuse, PT ;  /* 0x000000050600820c */ /* 0x080fe40003f86270 */
[----:B------:R-:W-:Y:S02]  /*4a10*/  MOV R13, R152 ;  /* 0x00000098000d7202 */ /* 0x000fe40000000f00 */
[----:B------:R-:W-:Y:S02]  /*4a20*/  @!P0 FSEL R21, R150, -INF , !P6 ;  /* 0xff80000096158808 */ /* 0x000fe40007000000 */
[----:B------:R-:W-:Y:S02]  /*4a30*/  @!P0 FSEL R14, R164, -INF , !P5 ;  /* 0xff800000a40e8808 */ /* 0x000fe40006800000 */
[----:B------:R-:W-:Y:S02]  /*4a40*/  @!P0 FSEL R13, R152, -INF , !P4 ;  /* 0xff800000980d8808 */ /* 0x000fe40006000000 */
[-C--:B------:R-:W-:Y:S01]  /*4a50*/  @!P0 ISETP.GE.AND P6, PT, R7, R4.reuse, PT ;  /* 0x000000040700820c */ /* 0x080fe20003fc6270 */
[----:B------:R-:W-:Y:S01]  /*4a60*/  IMAD.MOV.U32 R7, RZ, RZ, R151 ;  /* 0x000000ffff077224 */ /* 0x000fe200078e0097 */
[-C--:B------:R-:W-:Y:S02]  /*4a70*/  @!P0 ISETP.GE.AND P5, PT, R6, R4.reuse, PT ;  /* 0x000000040600820c */ /* 0x080fe40003fa6270 */
[----:B------:R-:W-:Y:S01]  /*4a80*/  @!P0 ISETP.GE.AND P4, PT, R0, R4, PT ;  /* 0x000000040000820c */ /* 0x000fe20003f86270 */
[--C-:B------:R-:W-:Y:S01]  /*4a90*/  FFMA.FTZ R4, R24, UR9, -R9.reuse ;  /* 0x0000000918047c23 */ /* 0x100fe20008010809 */
[----:B------:R-:W-:Y:S01]  /*4aa0*/  @!P0 FSEL R20, R162, -INF , !P6 ;  /* 0xff800000a2148808 */ /* 0x000fe20007000000 */
[----:B------:R-:W-:Y:S01]  /*4ab0*/  IMAD.MOV.U32 R24, RZ, RZ, 0x10 ;  /* 0x00000010ff187424 */ /* 0x000fe200078e00ff */
[----:B------:R-:W-:Y:S01]  /*4ac0*/  @!P0 ISETP.GE.AND P6, PT, R0, R5, PT ;  /* 0x000000050000820c */ /* 0x000fe20003fc6270 */
[----:B------:R1:W-:Y:S01]  /*4ad0*/  MUFU.EX2 R48, R4 ;  /* 0x0000000400307308 */ /* 0x0003e20000000800 */
[--C-:B------:R-:W-:Y:S01]  /*4ae0*/  FFMA.FTZ R5, R12, UR9, -R9.reuse ;  /* 0x000000090c057c23 */ /* 0x100fe20008010809 */
[----:B------:R-:W-:Y:S02]  /*4af0*/  MOV R12, R157 ;  /* 0x0000009d000c7202 */ /* 0x000fe40000000f00 */
[----:B------:R-:W-:Y:S06]  /*4b00*/  @!P0 FSEL R7, R151, -INF , !P6 ;  /* 0xff80000097078808 */ /* 0x000fec0007000000 */
[----:B------:R3:W4:Y:S01]  /*4b10*/  MUFU.EX2 R47, R5 ;  /* 0x00000005002f7308 */ /* 0x0007220000000800 */
[----:B------:R-:W-:Y:S02]  /*4b20*/  @!P0 FSEL R12, R157, -INF , !P5 ;  /* 0xff8000009d0c8808 */ /* 0x000fe40006800000 */
[-C--:B------:R-:W-:Y:S02]  /*4b30*/  @!P0 ISETP.GE.AND P6, PT, R6, R11.reuse, PT ;  /* 0x0000000b0600820c */ /* 0x080fe40003fc6270 */
[----:B------:R-:W-:Y:S01]  /*4b40*/  @!P0 ISETP.GE.AND P5, PT, R0, R11, PT ;  /* 0x0000000b0000820c */ /* 0x000fe20003fa6270 */
[----:B------:R-:W-:Y:S01]  /*4b50*/  FFMA.FTZ R12, R12, UR9, -R2 ;  /* 0x000000090c0c7c23 */ /* 0x000fe20008010802 */
[----:B------:R-:W-:Y:S01]  /*4b60*/  MOV R11, R156 ;  /* 0x0000009c000b7202 */ /* 0x000fe20000000f00 */
[--C-:B-1----:R-:W-:Y:S01]  /*4b70*/  FFMA.FTZ R4, R15, UR9, -R8.reuse ;  /* 0x000000090f047c23 */ /* 0x102fe20008010808 */
[----:B------:R-:W-:Y:S01]  /*4b80*/  @!P0 FSEL R11, R156, -INF , !P4 ;  /* 0xff8000009c0b8808 */ /* 0x000fe20006000000 */
[--C-:B------:R-:W-:Y:S01]  /*4b90*/  FFMA.FTZ R15, R23, UR9, -R8.reuse ;  /* 0x00000009170f7c23 */ /* 0x100fe20008010808 */
[----:B------:R-:W-:Y:S01]  /*4ba0*/  @!P0 ISETP.GE.AND P4, PT, R6, R10, PT ;  /* 0x0000000a0600820c */ /* 0x000fe20003f86270 */
[----:B------:R1:W-:Y:S01]  /*4bb0*/  MUFU.EX2 R234, R4 ;  /* 0x0000000400ea7308 */ /* 0x0003e20000000800 */
[--C-:B---3--:R-:W-:Y:S01]  /*4bc0*/  FFMA.FTZ R5, R16, UR9, -R8.reuse ;  /* 0x0000000910057c23 */ /* 0x108fe20008010808 */
[--C-:B------:R-:W-:Y:S01]  /*4bd0*/  FFMA.FTZ R6, R18, UR9, -R9.reuse ;  /* 0x0000000912067c23 */ /* 0x100fe20008010809 */
[----:B------:R-:W-:Y:S01]  /*4be0*/  SEL R24, R24, 0xfffffff0, !P2 ;  /* 0xfffffff018187807 */ /* 0x000fe20005000000 */
[----:B------:R-:W-:Y:S06]  /*4bf0*/  FFMA.FTZ R16, R21, UR9, -R8 ;  /* 0x0000000915107c23 */ /* 0x000fec0008010808 */
[----:B------:R3:W-:Y:S10]  /*4c00*/  MUFU.EX2 R171, R5 ;  /* 0x0000000500ab7308 */ /* 0x0007f40000000800 */
[----:B------:R4:W-:Y:S10]  /*4c10*/  MUFU.EX2 R43, R6 ;  /* 0x00000006002b7308 */ /* 0x0009f40000000800 */
[----:B------:R-:W-:Y:S01]  /*4c20*/  MUFU.EX2 R170, R16 ;  /* 0x0000001000aa7308 */ /* 0x000fe20000000800 */
[----:B-1----:R-:W-:Y:S09]  /*4c30*/  FFMA.FTZ R4, R17, UR9, -R9 ;  /* 0x0000000911047c23 */ /* 0x002ff20008010809 */
[----:B------:R-:W-:Y:S01]  /*4c40*/  MUFU.EX2 R169, R15 ;  /* 0x0000000f00a97308 */ /* 0x000fe20000000800 */
[----:B---3--:R-:W-:Y:S09]  /*4c50*/  F2FP.F16.F32.PACK_AB R5, R49, R240 ;  /* 0x000000f03105723e */ /* 0x008ff200000000ff */
[----:B------:R1:W-:Y:S01]  /*4c60*/  MUFU.EX2 R44, R4 ;  /* 0x00000004002c7308 */ /* 0x0003e20000000800 */
[----:B----4-:R-:W-:Y:S01]  /*4c70*/  IMAD.MOV.U32 R6, RZ, RZ, R40 ;  /* 0x000000ffff067224 */ /* 0x010fe200078e0028 */
[----:B------:R3:W-:Y:S01]  /*4c80*/  STS [R144+0x13000], R5 ;  /* 0x0130000590007388 */ /* 0x0007e20000000800 */
[----:B------:R-:W-:Y:S07]  /*4c90*/  @!P0 FSEL R6, R40, -INF , !P6 ;  /* 0xff80000028068808 */ /* 0x000fee0007000000 */
[----:B------:R-:W-:Y:S01]  /*4ca0*/  MUFU.EX2 R245, R12 ;  /* 0x0000000c00f57308 */ /* 0x000fe20000000800 */
[----:B------:R-:W-:Y:S01]  /*4cb0*/  @!P0 ISETP.GE.AND P6, PT, R0, R10, PT ;  /* 0x0000000a0000820c */ /* 0x000fe20003fc6270 */
[--C-:B------:R-:W-:Y:S01]  /*4cc0*/  FFMA.FTZ R0, R22, UR9, -R3.reuse ;  /* 0x0000000916007c23 */ /* 0x100fe20008010803 */
[--C-:B------:R-:W-:Y:S07]  /*4cd0*/  FFMA.FTZ R10, R13, UR9, -R3.reuse ;  /* 0x000000090d0a7c23 */ /* 0x100fee0008010803 */
[----:B------:R4:W-:Y:S01]  /*4ce0*/  MUFU.EX2 R243, R0 ;  /* 0x0000000000f37308 */ /* 0x0009e20000000800 */
[----:B-1----:R-:W-:Y:S09]  /*4cf0*/  F2FP.F16.F32.PACK_AB R4, R36, R37 ;  /* 0x000000252404723e */ /* 0x002ff200000000ff */
[----:B------:R1:W-:Y:S01]  /*4d00*/  MUFU.EX2 R241, R10 ;  /* 0x0000000a00f17308 */ /* 0x0003e20000000800 */
[----:B------:R1:W-:Y:S01]  /*4d10*/  STS [R144+0x13400], R4 ;  /* 0x0134000490007388 */ /* 0x0003e20000000800 */
[----:B----4-:R-:W-:Y:S02]  /*4d20*/  MOV R0, R233 ;  /* 0x000000e900007202 */ /* 0x010fe40000000f00 */
[----:B------:R-:W-:Y:S01]  /*4d30*/  @!P0 FSEL R0, R233, -INF , !P5 ;  /* 0xff800000e9008808 */ /* 0x000fe20006800000 */
[----:B---3--:R-:W-:Y:S01]  /*4d40*/  FFMA.FTZ R5, R20, UR9, -R2 ;  /* 0x0000000914057c23 */ /* 0x008fe20008010802 */
[----:B-1----:R-:W-:Y:S02]  /*4d50*/  MOV R10, R145 ;  /* 0x00000091000a7202 */ /* 0x002fe40000000f00 */
[----:B------:R-:W-:Y:S02]  /*4d60*/  @!P0 FSEL R10, R145, -INF , !P6 ;  /* 0xff800000910a8808 */ /* 0x000fe40007000000 */
[----:B------:R1:W-:Y:S01]  /*4d70*/  MUFU.EX2 R249, R5 ;  /* 0x0000000500f97308 */ /* 0x0003e20000000800 */
[--C-:B------:R-:W-:Y:S01]  /*4d80*/  FFMA.FTZ R4, R19, UR9, -R3.reuse ;  /* 0x0000000913047c23 */ /* 0x100fe20008010803 */
[----:B------:R-:W-:Y:S01]  /*4d90*/  FFMA.FTZ R3, R7, UR9, -R3 ;  /* 0x0000000907037c23 */ /* 0x000fe20008010803 */
[----:B-1----:R-:W-:Y:S01]  /*4da0*/  F2FP.F16.F32.PACK_AB R5, R47, R48 ;  /* 0x000000302f05723e */ /* 0x002fe200000000ff */
[----:B------:R-:W-:Y:S06]  /*4db0*/  IMAD.MOV.U32 R7, RZ, RZ, R146 ;  /* 0x000000ffff077224 */ /* 0x000fec00078e0092 */
[----:B------:R1:W3:Y:S01]  /*4dc0*/  MUFU.EX2 R242, R4 ;  /* 0x0000000400f27308 */ /* 0x0002e20000000800 */
[----:B------:R-:W-:Y:S09]  /*4dd0*/  @!P0 FSEL R7, R146, -INF , !P4 ;  /* 0xff80000092078808 */ /* 0x000ff20006000000 */
[----:B------:R4:W-:Y:S01]  /*4de0*/  MUFU.EX2 R237, R3 ;  /* 0x0000000300ed7308 */ /* 0x0009e20000000800 */
[--C-:B------:R-:W-:Y:S01]  /*4df0*/  FFMA.FTZ R7, R7, UR9, -R8.reuse ;  /* 0x0000000907077c23 */ /* 0x100fe20008010808 */
[----:B------:R-:W-:Y:S08]  /*4e00*/  FFMA.FTZ R8, R10, UR9, -R8 ;  /* 0x000000090a087c23 */ /* 0x000ff00008010808 */
[----:B------:R3:W-:Y:S01]  /*4e10*/  MUFU.EX2 R159, R7 ;  /* 0x00000007009f7308 */ /* 0x0007e20000000800 */
[--C-:B-1----:R-:W-:Y:S01]  /*4e20*/  FFMA.FTZ R4, R14, UR9, -R2.reuse ;  /* 0x000000090e047c23 */ /* 0x102fe20008010802 */
[----:B------:R-:W-:Y:S01]  /*4e30*/  FFMA.FTZ R2, R11, UR9, -R2 ;  /* 0x000000090b027c23 */ /* 0x000fe20008010802 */
[--C-:B------:R-:W-:Y:S01]  /*4e40*/  FFMA.FTZ R11, R6, UR9, -R9.reuse ;  /* 0x00000009060b7c23 */ /* 0x100fe20008010809 */
[----:B------:R-:W-:Y:S06]  /*4e50*/  FFMA.FTZ R9, R0, UR9, -R9 ;  /* 0x0000000900097c23 */ /* 0x000fec0008010809 */
[----:B------:R1:W-:Y:S01]  /*4e60*/  MUFU.EX2 R248, R4 ;  /* 0x0000000400f87308 */ /* 0x0003e20000000800 */
[----:B------:R-:W-:Y:S02]  /*4e70*/  IADD3 R0, PT, PT, R24, R144, RZ ;  /* 0x0000009018007210 */ /* 0x000fe40007ffe0ff */
[----:B------:R-:W-:Y:S07]  /*4e80*/  F2FP.F16.F32.PACK_AB R6, R250, R251 ;  /* 0x000000fbfa06723e */ /* 0x000fee00000000ff */
[----:B------:R-:W-:Y:S01]  /*4e90*/  MUFU.EX2 R39, R11 ;  /* 0x0000000b00277308 */ /* 0x000fe20000000800 */
[----:B----4-:R-:W-:Y:S01]  /*4ea0*/  F2FP.F16.F32.PACK_AB R3, R132, R25 ;  /* 0x000000198403723e */ /* 0x010fe200000000ff */
[----:B------:R4:W-:Y:S01]  /*4eb0*/  STS [R0+0x13000], R5 ;  /* 0x0130000500007388 */ /* 0x0009e20000000800 */
[----:B---3--:R-:W-:Y:S07]  /*4ec0*/  F2FP.F16.F32.PACK_AB R7, R242, R243 ;  /* 0x000000f3f207723e */ /* 0x008fee00000000ff */
[----:B------:R-:W3:Y:S10]  /*4ed0*/  MUFU.EX2 R38, R9 ;  /* 0x0000000900267308 */ /* 0x000ef40000000800 */
[----:B------:R-:W3:Y:S01]  /*4ee0*/  MUFU.EX2 R158, R8 ;  /* 0x00000008009e7308 */ /* 0x000ee20000000800 */
[----:B-1----:R-:W-:Y:S09]  /*4ef0*/  F2FP.F16.F32.PACK_AB R4, R171, R234 ;  /* 0x000000eaab04723e */ /* 0x002ff200000000ff */
[----:B------:R1:W3:Y:S01]  /*4f00*/  MUFU.EX2 R244, R2 ;  /* 0x0000000200f47308 */ /* 0x0002e20000000800 */
[----:B------:R1:W-:Y:S04]  /*4f10*/  STS [R0+0x13400], R4 ;  /* 0x0134000400007388 */ /* 0x0003e80000000800 */
[----:B------:R3:W-:Y:S01]  /*4f20*/  STS [R144+0x14000], R6 ;  /* 0x0140000690007388 */ /* 0x0007e20000000800 */
[----:B----4-:R-:W-:Y:S01]  /*4f30*/  F2FP.F16.F32.PACK_AB R5, R246, R247 ;  /* 0x000000f7f605723e */ /* 0x010fe200000000ff */
[----:B-1----:R-:W-:Y:S01]  /*4f40*/  IMAD.MOV.U32 R4, RZ, RZ, R147 ;  /* 0x000000ffff047224 */ /* 0x002fe200078e0093 */
[----:B------:R-:W-:Y:S02]  /*4f50*/  @P3 IADD3 R4, PT, PT, R149, -0x20, RZ ;  /* 0xffffffe095043810 */ /* 0x000fe40007ffe0ff */
[----:B---3--:R-:W-:Y:S03]  /*4f60*/  F2FP.F16.F32.PACK_AB R6, R134, R133 ;  /* 0x000000858606723e */ /* 0x008fe600000000ff */
[----:B------:R-:W-:Y:S02]  /*4f70*/  IMAD.IADD R2, R24, 0x1, R4 ;  /* 0x0000000118027824 */ /* 0x000fe400078e0204 */
[----:B------:R1:W-:Y:S04]  /*4f80*/  STS [R144+0x14400], R6 ;  /* 0x0144000690007388 */ /* 0x0003e80000000800 */
[----:B------:R3:W-:Y:S04]  /*4f90*/  STS [R0+0x14000], R5 ;  /* 0x0140000500007388 */ /* 0x0007e80000000800 */
[----:B------:R4:W-:Y:S01]  /*4fa0*/  STS [R0+0x14400], R3 ;  /* 0x0144000300007388 */ /* 0x0009e20000000800 */
[----:B-1----:R-:W-:Y:S02]  /*4fb0*/  F2FP.F16.F32.PACK_AB R6, R169, R170 ;  /* 0x000000aaa906723e */ /* 0x002fe400000000ff */
[----:B---3--:R-:W-:Y:S03]  /*4fc0*/  F2FP.F16.F32.PACK_AB R5, R38, R39 ;  /* 0x000000272605723e */ /* 0x008fe600000000ff */
[----:B------:R1:W-:Y:S01]  /*4fd0*/  STS [R4+0x400], R6 ;  /* 0x0004000604007388 */ /* 0x0003e20000000800 */
[----:B----4-:R-:W-:Y:S02]  /*4fe0*/  F2FP.F16.F32.PACK_AB R0, R43, R44 ;  /* 0x0000002c2b00723e */ /* 0x010fe400000000ff */
[----:B------:R-:W-:Y:S03]  /*4ff0*/  F2FP.F16.F32.PACK_AB R3, R158, R159 ;  /* 0x0000009f9e03723e */ /* 0x000fe600000000ff */
[----:B------:R3:W-:Y:S04]  /*5000*/  STS [R4], R0 ;  /* 0x0000000004007388 */ /* 0x0007e80000000800 */
[----:B------:R4:W-:Y:S04]  /*5010*/  STS [R2], R5 ;  /* 0x0000000502007388 */ /* 0x0009e80000000800 */
[----:B------:R2:W-:Y:S04]  /*5020*/  STS [R2+0x400], R3 ;  /* 0x0004000302007388 */ /* 0x0005e80000000800 */
[----:B------:R-:W-:Y:S01]  /*5030*/  STS [R4+0x1000], R7 ;  /* 0x0010000704007388 */ /* 0x000fe20000000800 */
[----:B-1----:R-:W-:Y:S05]  /*5040*/  F2FP.F16.F32.PACK_AB R6, R248, R249 ;  /* 0x000000f9f806723e */ /* 0x002fea00000000ff */
[----:B------:R-:W-:Y:S01]  /*5050*/  STS [R4+0x1400], R6 ;  /* 0x0014000604007388 */ /* 0x000fe20000000800 */
[----:B---3--:R-:W-:Y:S02]  /*5060*/  LOP3.LUT R0, R229, R228, R148, 0xf6, !PT ;  /* 0x000000e4e5007212 */ /* 0x008fe400078ef694 */
[----:B----4-:R-:W-:Y:S02]  /*5070*/  F2FP.F16.F32.PACK_AB R5, R237, R241 ;  /* 0x000000f1ed05723e */ /* 0x010fe400000000ff */
[----:B------:R-:W-:Y:S02]  /*5080*/  LEA R0, R0, UR4, 0x1 ;  /* 0x0000000400007c11 */ /* 0x000fe4000f8e08ff */
[----:B--2---:R-:W-:Y:S01]  /*5090*/  F2FP.F16.F32.PACK_AB R3, R244, R245 ;  /* 0x000000f5f403723e */ /* 0x004fe200000000ff */
[----:B------:R-:W-:Y:S04]  /*50a0*/  STS [R2+0x1000], R5 ;  /* 0x0010000502007388 */ /* 0x000fe80000000800 */
[----:B------:R1:W-:Y:S04]  /*50b0*/  STS [R2+0x1400], R3 ;  /* 0x0014000302007388 */ /* 0x0003e80000000800 */
[----:B------:R-:W2:Y:S08]  /*50c0*/  LDSM.16.M88.4 R32, [R0+0x6000] ;  /* 0x006000000020783b */ /* 0x000eb00000000200 */
[----:B------:R-:W3:Y:S01]  /*50d0*/  LDSM.16.M88.4 R28, [R0+0x6800] ;  /* 0x00680000001c783b */ /* 0x000ee20000000200 */
[C---:B-1----:R-:W-:Y:S01]  /*50e0*/  IADD3 R3, PT, PT, R0.reuse, 0x6000, RZ ;  /* 0x0000600000037810 */ /* 0x042fe20007ffe0ff */
[----:B------:R-:W-:Y:S03]  /*50f0*/  VIADD R2, R0, 0x6020 ;  /* 0x0000602000027836 */ /* 0x000fe60000000000 */
[----:B------:R-:W-:Y:S01]  /*5100*/  @P2 IADD3 R2, PT, PT, R3, -0x20, RZ ;  /* 0xffffffe003022810 */ /* 0x000fe20007ffe0ff */
[----:B------:R-:W-:Y:S04]  /*5110*/  IMAD.MOV.U32 R3, RZ, RZ, R143 ;  /* 0x000000ffff037224 */ /* 0x000fe800078e008f */
        /* <DEDUP_REMOVED lines=50> */
[----:B------:R-:W-:Y:S03]  /*5440*/  LDSM.16.M88.4 R136, [R2+0x2800] ;  /* 0x002800000288783b */ /* 0x000fe60000000200 */
[C---:B------:R-:W-:Y:S05]  /*5450*/  ISETP.NE.AND P0, PT, R225.reuse, RZ, PT ;  /* 0x000000ffe100720c */ /* 0x040fea0003f05270 */
[----:B------:R-:W2:Y:S04]  /*5460*/  LDG.E R143, desc[UR38][R132.64] ;  /* 0x00000026848f7981 */ /* 0x000ea8000c1e1900 */
[----:B------:R-:W3:Y:S04]  /*5470*/  LDG.E R142, desc[UR38][R132.64+0x20] ;  /* 0x00002026848e7981 */ /* 0x000ee8000c1e1900 */
[----:B------:R-:W5:Y:S04]  /*5480*/  LDG.E R141, desc[UR38][R132.64+0x80] ;  /* 0x00008026848d7981 */ /* 0x000f68000c1e1900 */
[----:B------:R1:W5:Y:S04]  /*5490*/  LDG.E R140, desc[UR38][R132.64+0xa0] ;  /* 0x0000a026848c7981 */ /* 0x000368000c1e1900 */
[----:B-1----:R1:W4:Y:S02]  /*54a0*/  LDSM.16.M88.4 R132, [R2+0x2000] ;  /* 0x002000000284783b */ /* 0x0023240000000200 */
[----:B-1----:R-:W-:Y:S04]  /*54b0*/  SHF.L.U32 R2, R230, 0x6, RZ ;  /* 0x00000006e6027819 */ /* 0x002fe800000006ff */
[----:B------:R-:W-:Y:S01]  /*54c0*/  LOP3.LUT R0, R2, 0x400, RZ, 0xc0, !PT ;  /* 0x0000040002007812 */ /* 0x000fe200078ec0ff */
[-C--:B----4-:R-:W-:Y:S08]  /*54d0*/  HMMA.16816.F32 R4, R132, R212.reuse, R4 ;  /* 0x000000d48404723c */ /* 0x090ff00000001804 */
[C---:B------:R-:W-:Y:S08]  /*54e0*/  HMMA.16816.F32 R8, R136.reuse, R212, R8 ;  /* 0x000000d48808723c */ /* 0x040ff00000001808 */
[-C--:B------:R-:W-:Y:S08]  /*54f0*/  HMMA.16816.F32 R12, R136, R214.reuse, R12 ;  /* 0x000000d6880c723c */ /* 0x080ff0000000180c */
[C---:B------:R-:W-:Y:S08]  /*5500*/  HMMA.16816.F32 R16, R132.reuse, R214, R16 ;  /* 0x000000d68410723c */ /* 0x040ff00000001810 */
[-C--:B------:R-:W-:Y:S08]  /*5510*/  HMMA.16816.F32 R20, R132, R216.reuse, R20 ;  /* 0x000000d88414723c */ /* 0x080ff00000001814 */
[C---:B------:R-:W-:Y:S08]  /*5520*/  HMMA.16816.F32 R24, R136.reuse, R216, R24 ;  /* 0x000000d88818723c */ /* 0x040ff00000001818 */
[-C--:B------:R-:W-:Y:S03]  /*5530*/  HMMA.16816.F32 R28, R136, R218.reuse, R28 ;  /* 0x000000da881c723c */ /* 0x080fe6000000181c */
[----:B------:R-:W-:Y:S01]  /*5540*/  IMAD.MOV.U32 R139, RZ, RZ, R163 ;  /* 0x000000ffff8b7224 */ /* 0x000fe200078e00a3 */
[----:B------:R-:W-:Y:S01]  /*5550*/  MOV R138, R3 ;  /* 0x00000003008a7202 */ /* 0x000fe20000000f00 */
[----:B------:R-:W-:Y:S01]  /*5560*/  IMAD.SHL.U32 R163, R230, 0x8, RZ ;  /* 0x00000008e6a37824 */ /* 0x000fe200078e00ff */
[----:B------:R-:W-:Y:S02]  /*5570*/  LOP3.LUT R3, R225, 0x30, R223, 0xf8, !PT ;  /* 0x00000030e1037812 */ /* 0x000fe400078ef8df */
[----:B------:R-:W-:Y:S04]  /*5580*/  HMMA.16816.F32 R32, R132, R218, R32 ;  /* 0x000000da8420723c */ /* 0x000fe80000001820 */
[----:B------:R-:W-:Y:S04]  /*5590*/  LOP3.LUT R3, R3, 0x1c0, R2, 0xf8, !PT ;  /* 0x000001c003037812 */ /* 0x000fe800078ef802 */
[----:B------:R-:W-:Y:S04]  /*55a0*/  LOP3.LUT R3, R3, 0x38, R163, 0x78, !PT ;  /* 0x0000003803037812 */ /* 0x000fe800078e78a3 */
[----:B------:R-:W-:Y:S01]  /*55b0*/  LEA R3, R3, R0, 0x1 ;  /* 0x0000000003037211 */ /* 0x000fe200078e08ff */
[----:B------:R-:W-:Y:S04]  /*55c0*/  FFMA.FTZ R0, -R138, R138, 1 ;  /* 0x3f8000008a007423 */ /* 0x000fe8000001018a */
[----:B------:R-:W-:Y:S01]  /*55d0*/  FMUL.FTZ R0, R0, UR15 ;  /* 0x0000000f00007c20 */ /* 0x000fe20008410000 */
[C---:B--2---:R-:W-:Y:S01]  /*55e0*/  FADD.FTZ R4, -R143.reuse, R4 ;  /* 0x000000048f047221 */ /* 0x044fe20000010100 */
[C---:B------:R-:W-:Y:S01]  /*55f0*/  FADD.FTZ R16, -R143.reuse, R16 ;  /* 0x000000108f107221 */ /* 0x040fe20000010100 */
[C---:B------:R-:W-:Y:S01]  /*5600*/  FADD.FTZ R17, -R143.reuse, R17 ;  /* 0x000000118f117221 */ /* 0x040fe20000010100 */
[C---:B------:R-:W-:Y:S01]  /*5610*/  FADD.FTZ R20, -R143.reuse, R20 ;  /* 0x000000148f147221 */ /* 0x040fe20000010100 */
[----:B------:R-:W-:Y:S01]  /*5620*/  FMUL.FTZ R240, R240, R4 ;  /* 0x00000004f0f07220 */ /* 0x000fe20000410000 */
[----:B------:R-:W-:Y:S01]  /*5630*/  FADD.FTZ R4, -R143, R5 ;  /* 0x000000058f047221 */ /* 0x000fe20000010100 */
[----:B------:R-:W-:Y:S01]  /*5640*/  FFMA.FTZ R5, -R139, R139, 1 ;  /* 0x3f8000008b057423 */ /* 0x000fe2000001018b */
[----:B------:R-:W-:Y:S01]  /*5650*/  FMUL.FTZ R132, R47, R17 ;  /* 0x000000112f847220 */ /* 0x000fe20000410000 */
[----:B------:R-:W-:Y:S01]  /*5660*/  FFMA.FTZ R17, -R46, R46, 1 ;  /* 0x3f8000002e117423 */ /* 0x000fe2000001012e */
[----:B------:R-:W-:Y:S01]  /*5670*/  FMUL.FTZ R4, R49, R4 ;  /* 0x0000000431047220 */ /* 0x000fe20000410000 */
[----:B------:R-:W-:Y:S01]  /*5680*/  FMUL.FTZ R5, R5, UR15 ;  /* 0x0000000f05057c20 */ /* 0x000fe20008410000 */
[----:B------:R1:W5:Y:S01]  /*5690*/  LDL.LU R49, [R1+0x7c] ;  /* 0x00007c0001317983 */ /* 0x0003620000300800 */
[----:B------:R-:W-:Y:S01]  /*56a0*/  FMUL.FTZ R133, R44, R20 ;  /* 0x000000142c857220 */ /* 0x000fe20000410000 */
[----:B------:R-:W-:Y:S01]  /*56b0*/  FADD.FTZ R21, -R143, R21 ;  /* 0x000000158f157221 */ /* 0x000fe20000010100 */
[----:B------:R-:W-:Y:S01]  /*56c0*/  FMUL.FTZ R5, R4, R5 ;  /* 0x0000000504057220 */ /* 0x000fe20000410000 */
[----:B------:R-:W-:Y:S01]  /*56d0*/  FMUL.FTZ R4, R48, R16 ;  /* 0x0000001030047220 */ /* 0x000fe20000410000 */
[----:B------:R-:W-:Y:S01]  /*56e0*/  FFMA.FTZ R16, -R45, R45, 1 ;  /* 0x3f8000002d107423 */ /* 0x000fe2000001012d */
[----:B------:R1:W5:Y:S01]  /*56f0*/  LDL.LU R48, [R1+0x78] ;  /* 0x0000780001307983 */ /* 0x0003620000300800 */
[----:B------:R-:W-:Y:S01]  /*5700*/  FMUL.FTZ R134, R43, R21 ;  /* 0x000000152b867220 */ /* 0x000fe20000410000 */
[----:B------:R-:W-:Y:S01]  /*5710*/  FFMA.FTZ R20, -R42, R42, 1 ;  /* 0x3f8000002a147423 */ /* 0x000fe2000001012a */
[----:B------:R-:W-:Y:S01]  /*5720*/  FFMA.FTZ R21, -R41, R41, 1 ;  /* 0x3f80000029157423 */ /* 0x000fe20000010129 */
[----:B------:R1:W5:Y:S01]  /*5730*/  LDL.LU R47, [R1+0x74] ;  /* 0x00007400012f7983 */ /* 0x0003620000300800 */
[----:B------:R-:W-:Y:S01]  /*5740*/  FADD.FTZ R33, -R143, R33 ;  /* 0x000000218f217221 */ /* 0x000fe20000010100 */
[C---:B---3--:R-:W-:Y:S01]  /*5750*/  FADD.FTZ R6, -R142.reuse, R6 ;  /* 0x000000068e067221 */ /* 0x048fe20000010100 */
[----:B------:R-:W-:Y:S01]  /*5760*/  FADD.FTZ R7, -R142, R7 ;  /* 0x000000078e077221 */ /* 0x000fe20000010100 */
[----:B------:R1:W5:Y:S01]  /*5770*/  LDL.LU R46, [R1+0x70] ;  /* 0x00007000012e7983 */ /* 0x0003620000300800 */
[----:B------:R-:W-:Y:S01]  /*5780*/  FMUL.FTZ R33, R38, R33 ;  /* 0x0000002126217220 */ /* 0x000fe20000410000 */
[----:B------:R-:W-:Y:S01]  /*5790*/  FMUL.FTZ R6, R37, R6 ;  /* 0x0000000625067220 */ /* 0x000fe20000410000 */
[----:B------:R-:W-:Y:S01]  /*57a0*/  FMUL.FTZ R0, R240, R0 ;  /* 0x00000000f0007220 */ /* 0x000fe20000410000 */
[----:B------:R1:W5:Y:S01]  /*57b0*/  LDL.LU R45, [R1+0x6c] ;  /* 0x00006c00012d7983 */ /* 0x0003620000300800 */
[----:B------:R-:W-:Y:S01]  /*57c0*/  FMUL.FTZ R20, R20, UR15 ;  /* 0x0000000f14147c20 */ /* 0x000fe20008410000 */
[----:B------:R-:W-:Y:S01]  /*57d0*/  FMUL.FTZ R17, R17, UR15 ;  /* 0x0000000f11117c20 */ /* 0x000fe20008410000 */
[----:B------:R-:W-:Y:S01]  /*57e0*/  FMUL.FTZ R21, R21, UR15 ;  /* 0x0000000f15157c20 */ /* 0x000fe20008410000 */
[----:B------:R1:W5:Y:S01]  /*57f0*/  LDL.LU R44, [R1+0x68] ;  /* 0x00006800012c7983 */ /* 0x0003620000300800 */
[----:B------:R-:W-:Y:S01]  /*5800*/  FMUL.FTZ R16, R16, UR15 ;  /* 0x0000000f10107c20 */ /* 0x000fe20008410000 */
[----:B------:R-:W-:Y:S01]  /*5810*/  FMUL.FTZ R17, R4, R17 ;  /* 0x0000001104117220 */ /* 0x000fe20000410000 */
[----:B------:R-:W-:Y:S01]  /*5820*/  F2FP.F16.F32.PACK_AB R5, R5, R0 ;  /* 0x000000000505723e */ /* 0x000fe200000000ff */
[----:B------:R1:W5:Y:S01]  /*5830*/  LDL.LU R43, [R1+0x64] ;  /* 0x00006400012b7983 */ /* 0x0003620000300800 */
[----:B------:R-:W-:Y:S01]  /*5840*/  FMUL.FTZ R16, R132, R16 ;  /* 0x0000001084107220 */ /* 0x000fe20000410000 */
[----:B------:R-:W-:Y:S01]  /*5850*/  FMUL.FTZ R0, R133, R20 ;  /* 0x0000001485007220 */ /* 0x000fe20000410000 */
[----:B------:R-:W-:Y:S01]  /*5860*/  FMUL.FTZ R21, R134, R21 ;  /* 0x0000001586157220 */ /* 0x000fe20000410000 */
[----:B------:R1:W5:Y:S01]  /*5870*/  LDL.LU R42, [R1+0x60] ;  /* 0x00006000012a7983 */ /* 0x0003620000300800 */
[----:B------:R-:W-:Y:S01]  /*5880*/  FFMA.FTZ R20, -R233, R233, 1 ;  /* 0x3f800000e9147423 */ /* 0x000fe200000101e9 */
[----:B------:R-:W-:Y:S01]  /*5890*/  F2FP.F16.F32.PACK_AB R16, R16, R17 ;  /* 0x000000111010723e */ /* 0x000fe200000000ff */
[----:B------:R-:W-:Y:S01]  /*58a0*/  FADD.FTZ R17, -R143, R32 ;  /* 0x000000208f117221 */ /* 0x000fe20000010100 */
[----:B------:R1:W5:Y:S01]  /*58b0*/  LDL.LU R41, [R1+0x5c] ;  /* 0x00005c0001297983 */ /* 0x0003620000300800 */
[----:B------:R-:W-:Y:S01]  /*58c0*/  FFMA.FTZ R32, -R40, R40, 1 ;  /* 0x3f80000028207423 */ /* 0x000fe20000010128 */
[----:B------:R-:W-:Y:S01]  /*58d0*/  F2FP.F16.F32.PACK_AB R21, R21, R0 ;  /* 0x000000001515723e */ /* 0x000fe200000000ff */
[----:B------:R-:W-:Y:S01]  /*58e0*/  FMUL.FTZ R0, R39, R17 ;  /* 0x0000001127007220 */ /* 0x000fe20000410000 */
[----:B------:R1:W5:Y:S01]  /*58f0*/  LDL.LU R40, [R1+0x58] ;  /* 0x0000580001287983 */ /* 0x0003620000300800 */
[----:B------:R-:W-:Y:S01]  /*5900*/  FMUL.FTZ R32, R32, UR15 ;  /* 0x0000000f20207c20 */ /* 0x000fe20008410000 */
[----:B------:R-:W-:Y:S01]  /*5910*/  FFMA.FTZ R17, -R232, R232, 1 ;  /* 0x3f800000e8117423 */ /* 0x000fe200000101e8 */
[----:B------:R-:W-:Y:S01]  /*5920*/  FMUL.FTZ R20, R20, UR15 ;  /* 0x0000000f14147c20 */ /* 0x000fe20008410000 */
[----:B------:R1:W5:Y:S01]  /*5930*/  LDL.LU R39, [R1+0x54] ;  /* 0x0000540001277983 */ /* 0x0003620000300800 */
[----:B------:R-:W-:Y:S01]  /*5940*/  FMUL.FTZ R32, R0, R32 ;  /* 0x0000002000207220 */ /* 0x000fe20000410000 */
[----:B------:R-:W-:Y:S01]  /*5950*/  FMUL.FTZ R0, R36, R7 ;  /* 0x0000000724007220 */ /* 0x000fe20000410000 */
[----:B------:R-:W-:Y:S01]  /*5960*/  FFMA.FTZ R7, -R231, R231, 1 ;  /* 0x3f800000e7077423 */ /* 0x000fe200000101e7 */
[----:B------:R1:W5:Y:S01]  /*5970*/  LDL.LU R38, [R1+0x50] ;  /* 0x0000500001267983 */ /* 0x0003620000300800 */
[----:B------:R-:W-:Y:S01]  /*5980*/  FMUL.FTZ R17, R17, UR15 ;  /* 0x0000000f11117c20 */ /* 0x000fe20008410000 */
[----:B------:R-:W-:Y:S02]  /*5990*/  IMAD.MOV.U32 R4, RZ, RZ, R147 ;  /* 0x000000ffff047224 */ /* 0x000fe400078e0093 */
[----:B------:R-:W-:Y:S01]  /*59a0*/  FMUL.FTZ R7, R7, UR15 ;  /* 0x0000000f07077c20 */ /* 0x000fe20008410000 */
[----:B------:R1:W5:Y:S01]  /*59b0*/  LDL.LU R37, [R1+0x4c] ;  /* 0x00004c0001257983 */ /* 0x0003620000300800 */
[----:B------:R-:W-:Y:S01]  /*59c0*/  @P0 IADD3 R4, PT, PT, R149, -0x20, RZ ;  /* 0xffffffe095040810 */ /* 0x000fe20007ffe0ff */
[C---:B------:R-:W-:Y:S01]  /*59d0*/  IMAD.SHL.U32 R233, R230.reuse, 0x10, RZ ;  /* 0x00000010e6e97824 */ /* 0x040fe200078e00ff */
[C---:B------:R-:W-:Y:S01]  /*59e0*/  SHF.L.U32 R232, R230.reuse, 0x2, RZ ;  /* 0x00000002e6e87819 */ /* 0x040fe200000006ff */
[----:B------:R1:W5:Y:S01]  /*59f0*/  LDL.LU R36, [R1+0x48] ;  /* 0x0000480001247983 */ /* 0x0003620000300800 */
[----:B------:R-:W-:Y:S01]  /*5a00*/  SHF.L.U32 R231, R230, 0x5, RZ ;  /* 0x00000005e6e77819 */ /* 0x000fe200000006ff */
[----:B------:R-:W-:Y:S01]  /*5a10*/  FMUL.FTZ R20, R33, R20 ;  /* 0x0000001421147220 */ /* 0x000fe20000410000 */
[----:B------:R-:W-:Y:S01]  /*5a20*/  FMUL.FTZ R17, R6, R17 ;  /* 0x0000001106117220 */ /* 0x000fe20000410000 */
[----:B------:R-:W-:Y:S01]  /*5a30*/  FMUL.FTZ R7, R0, R7 ;  /* 0x0000000700077220 */ /* 0x000fe20000410000 */
[----:B------:R-:W-:Y:S06]  /*5a40*/  BRA.U !UP0, `(.L_x_278) ;  /* 0x0000000108ac7547 */ /* 0x000fec000b800000 */
[----:B------:R-:W2:Y:S01]  /*5a50*/  LDL.LU.64 R134, [R1+0x28] ;  /* 0x0000280001867983 */ /* 0x000ea20000300a00 */
[----:B------:R-:W-:Y:S01]  /*5a60*/  IMAD.SHL.U32 R6, R230, 0x8, RZ ;  /* 0x00000008e6067824 */ /* 0x000fe200078e00ff */
[----:B------:R-:W-:Y:S02]  /*5a70*/  ULOP3.LUT UR14, UR47, 0x1, URZ, 0xc0, !UPT ;  /* 0x000000012f0e7892 */ /* 0x000fe4000f8ec0ff */
[----:B------:R-:W3:Y:S02]  /*5a80*/  LDL.LU R132, [R1+0x30] ;  /* 0x0000300001847983 */ /* 0x000ee40000300800 */
[----:B------:R-:W-:Y:S01]  /*5a90*/  LOP3.LUT R6, R6, 0x18, RZ, 0xc0, !PT ;  /* 0x0000001806067812 */ /* 0x000fe200078ec0ff */
[----:B------:R-:W-:Y:S03]  /*5aa0*/  UISETP.NE.U32.AND UP1, UPT, UR14, 0x1, UPT ;  /* 0x000000010e00788c */ /* 0x000fe6000bf25070 */
[C---:B------:R-:W-:Y:S01]  /*5ab0*/  LOP3.LUT R0, R6.reuse, 0x20, RZ, 0xfc, !PT ;  /* 0x0000002006007812 */ /* 0x040fe200078efcff */
[----:B------:R-:W-:Y:S01]  /*5ac0*/  USEL UR14, UR34, 0x3000, !UP1 ;  /* 0x00003000220e7887 */ /* 0x000fe2000c800000 */
[----:B------:R-:W-:Y:S02]  /*5ad0*/  ISETP.GE.AND P5, PT, R6, UR5, PT ;  /* 0x0000000506007c0c */ /* 0x000fe4000bfa6270 */
[----:B------:R-:W-:Y:S02]  /*5ae0*/  ISETP.GE.AND P4, PT, R0, UR5, PT ;  /* 0x0000000500007c0c */ /* 0x000fe4000bf86270 */
[----:B------:R-:W-:Y:S01]  /*5af0*/  LOP3.LUT R0, R6, 0x40, RZ, 0xfc, !PT ;  /* 0x0000004006007812 */ /* 0x000fe200078efcff */
[----:B------:R-:W-:Y:S01]  /*5b00*/  VIADD R252, R252, UR14 ;  /* 0x0000000efcfc7c36 */ /* 0x000fe20008000000 */
[----:B------:R-:W-:Y:S01]  /*5b10*/  IADD3 R6, P6, PT, RZ, -UR35, RZ ;  /* 0x80000023ff067c10 */ /* 0x000fe2000ffde0ff */
[----:B------:R-:W-:Y:S01]  /*5b20*/  VIADD R221, R221, UR14 ;  /* 0x0000000edddd7c36 */ /* 0x000fe20008000000 */
[----:B------:R-:W-:Y:S03]  /*5b30*/  ISETP.GE.AND P0, PT, R0, UR5, PT ;  /* 0x0000000500007c0c */ /* 0x000fe6000bf06270 */
[----:B------:R-:W-:Y:S05]  /*5b40*/  IMAD.X R0, RZ, RZ, ~UR16, P6 ;  /* 0x80000010ff007e24 */ /* 0x000fea000b0e06ff */
[----:B------:R-:W-:Y:S01]  /*5b50*/  SHF.R.S64 R6, R6, 0x1f, R0 ;  /* 0x0000001f06067819 */ /* 0x000fe20000001000 */
[----:B---3--:R-:W-:Y:S03]  /*5b60*/  VIADD R132, R132, UR14 ;  /* 0x0000000e84847c36 */ /* 0x008fe60008000000 */
[----:B--2---:R-:W-:Y:S02]  /*5b70*/  IADD3 R6, P6, PT, R134, R6, RZ ;  /* 0x0000000686067210 */ /* 0x004fe40007fde0ff */
[----:B------:R2:W-:Y:S02]  /*5b80*/  STL [R1+0x30], R132 ;  /* 0x0000308401007387 */ /* 0x0005e40000100800 */
[----:B------:R-:W-:Y:S01]  /*5b90*/  LEA.HI.X.SX32 R0, R0, R135, 0x1, P6 ;  /* 0x0000008700007211 */ /* 0x000fe200030f0eff */
[----:B------:R-:W-:Y:S04]  /*5ba0*/  IMAD.MOV.U32 R134, RZ, RZ, R6 ;  /* 0x000000ffff867224 */ /* 0x000fe800078e0006 */
[----:B------:R-:W-:Y:S05]  /*5bb0*/  IMAD.MOV.U32 R135, RZ, RZ, R0 ;  /* 0x000000ffff877224 */ /* 0x000fea00078e0000 */
        /* <DEDUP_REMOVED lines=18> */
[----:B------:R2:W-:Y:S04]  /*5ce0*/  STL.64 [R1+0x28], R134 ;  /* 0x0000288601007387 */ /* 0x0005e80000100a00 */
[----:B------:R-:W0:Y:S02]  /*5cf0*/  LDGDEPBAR ;  /* 0x00000000000079af */ /* 0x000e240000000000 */
.L_x_278:
[----:B--2---:R-:W2:Y:S01]  /*5d00*/  LDL.LU R135, [R1+0xc] ;  /* 0x00000c0001877983 */ /* 0x004ea20000300800 */
[C---:B------:R-:W-:Y:S01]  /*5d10*/  FADD.FTZ R19, -R142.reuse, R19 ;  /* 0x000000138e137221 */ /* 0x040fe20000010100 */
[----:B------:R-:W-:Y:S01]  /*5d20*/  FFMA.FTZ R6, -R155, R155, 1 ;  /* 0x3f8000009b067423 */ /* 0x000fe2000001019b */
[----:B------:R-:W-:Y:S02]  /*5d30*/  FADD.FTZ R34, -R142, R34 ;  /* 0x000000228e227221 */ /* 0x000fe40000010100 */
[----:B------:R-:W3:Y:S01]  /*5d40*/  LDL.LU R134, [R1+0x8] ;  /* 0x0000080001867983 */ /* 0x000ee20000300800 */
[----:B------:R-:W-:Y:S01]  /*5d50*/  FMUL.FTZ R19, R171, R19 ;  /* 0x00000013ab137220 */ /* 0x000fe20000410000 */
[----:B------:R-:W-:Y:S01]  /*5d60*/  FMUL.FTZ R6, R6, UR15 ;  /* 0x0000000f06067c20 */ /* 0x000fe20008410000 */
[----:B------:R-:W-:Y:S02]  /*5d70*/  MOV R33, 0x10 ;  /* 0x0000001000217802 */ /* 0x000fe40000000f00 */
[----:B------:R-:W4:Y:S01]  /*5d80*/  LDL.LU R133, [R1+0x4] ;  /* 0x0000040001857983 */ /* 0x000f220000300800 */
[----:B------:R-:W-:Y:S01]  /*5d90*/  FMUL.FTZ R34, R159, R34 ;  /* 0x000000229f227220 */ /* 0x000fe20000410000 */
[----:B------:R-:W-:Y:S01]  /*5da0*/  FMUL.FTZ R19, R19, R6 ;  /* 0x0000000613137220 */ /* 0x000fe20000410000 */
[----:B------:R-:W-:Y:S02]  /*5db0*/  FFMA.FTZ R6, -R146, R146, 1 ;  /* 0x3f80000092067423 */ /* 0x000fe40000010192 */
[----:B------:R-:W4:Y:S01]  /*5dc0*/  LDL.LU R132, [R1] ;  /* 0x0000000001847983 */ /* 0x000f220000300800 */
[----:B------:R-:W-:Y:S01]  /*5dd0*/  F2FP.F16.F32.PACK_AB R0, R7, R17 ;  /* 0x000000110700723e */ /* 0x000fe200000000ff */
[----:B------:R-:W-:Y:S01]  /*5de0*/  FADD.FTZ R22, -R142, R22 ;  /* 0x000000168e167221 */ /* 0x000fe20000010100 */
[----:B------:R-:W-:Y:S02]  /*5df0*/  FMUL.FTZ R6, R6, UR15 ;  /* 0x0000000f06067c20 */ /* 0x000fe40008410000 */
[----:B------:R1:W-:Y:S01]  /*5e00*/  STS [R144+0xf000], R5 ;  /* 0x00f0000590007388 */ /* 0x0003e20000000800 */
[----:B------:R-:W-:Y:S01]  /*5e10*/  SEL R33, R33, 0xfffffff0, !P1 ;  /* 0xfffffff021217807 */ /* 0x000fe20004800000 */
[----:B------:R-:W-:Y:S01]  /*5e20*/  FMUL.FTZ R22, R170, R22 ;  /* 0x00000016aa167220 */ /* 0x000fe20000410000 */
[----:B------:R-:W-:Y:S02]  /*5e30*/  FMUL.FTZ R34, R34, R6 ;  /* 0x0000000622227220 */ /* 0x000fe40000410000 */
[----:B------:R1:W-:Y:S01]  /*5e40*/  STS [R144+0xf400], R0 ;  /* 0x00f4000090007388 */ /* 0x0003e20000000800 */
[----:B------:R-:W-:Y:S01]  /*5e50*/  IADD3 R6, PT, PT, R144, R33, RZ ;  /* 0x0000002190067210 */ /* 0x000fe20007ffe0ff */
[----:B------:R-:W-:Y:S01]  /*5e60*/  FADD.FTZ R18, -R142, R18 ;  /* 0x000000128e127221 */ /* 0x000fe20000010100 */
[----:B------:R-:W-:Y:S01]  /*5e70*/  F2FP.F16.F32.PACK_AB R20, R20, R32 ;  /* 0x000000201414723e */ /* 0x000fe200000000ff */
[C---:B------:R-:W-:Y:S01]  /*5e80*/  FADD.FTZ R23, -R142.reuse, R23 ;  /* 0x000000178e177221 */ /* 0x040fe20000010100 */
[----:B------:R-:W-:Y:S01]  /*5e90*/  FFMA.FTZ R7, -R153, R153, 1 ;  /* 0x3f80000099077423 */ /* 0x000fe20000010199 */
[----:B------:R1:W-:Y:S01]  /*5ea0*/  STS [R6+0xf000], R16 ;  /* 0x00f0001006007388 */ /* 0x0003e20000000800 */
[----:B------:R-:W-:Y:S01]  /*5eb0*/  FADD.FTZ R35, -R142, R35 ;  /* 0x000000238e237221 */ /* 0x000fe20000010100 */
[----:B------:R-:W-:Y:S01]  /*5ec0*/  FMUL.FTZ R18, R234, R18 ;  /* 0x00000012ea127220 */ /* 0x000fe20000410000 */
[----:B-----5:R-:W-:Y:S01]  /*5ed0*/  FADD.FTZ R9, -R141, R9 ;  /* 0x000000098d097221 */ /* 0x020fe20000010100 */
[----:B------:R-:W-:Y:S01]  /*5ee0*/  FMUL.FTZ R23, R169, R23 ;  /* 0x00000017a9177220 */ /* 0x000fe20000410000 */
[----:B------:R-:W-:Y:S01]  /*5ef0*/  FMUL.FTZ R7, R7, UR15 ;  /* 0x0000000f07077c20 */ /* 0x000fe20008410000 */
[----:B------:R-:W-:Y:S01]  /*5f00*/  FMUL.FTZ R35, R158, R35 ;  /* 0x000000239e237220 */ /* 0x000fe20000410000 */
[C---:B------:R-:W-:Y:S01]  /*5f10*/  FADD.FTZ R8, -R141.reuse, R8 ;  /* 0x000000088d087221 */ /* 0x040fe20000010100 */
[C---:B------:R-:W-:Y:S01]  /*5f20*/  FADD.FTZ R12, -R141.reuse, R12 ;  /* 0x0000000c8d0c7221 */ /* 0x040fe20000010100 */
[C---:B------:R-:W-:Y:S01]  /*5f30*/  FADD.FTZ R13, -R141.reuse, R13 ;  /* 0x0000000d8d0d7221 */ /* 0x040fe20000010100 */
[C---:B------:R-:W-:Y:S01]  /*5f40*/  FADD.FTZ R29, -R141.reuse, R29 ;  /* 0x0000001d8d1d7221 */ /* 0x040fe20000010100 */
[----:B------:R-:W-:Y:S01]  /*5f50*/  FADD.FTZ R25, -R141, R25 ;  /* 0x000000198d197221 */ /* 0x000fe20000010100 */
[----:B------:R-:W-:Y:S01]  /*5f60*/  FMUL.FTZ R12, R247, R12 ;  /* 0x0000000cf70c7220 */ /* 0x000fe20000410000 */
[----:B------:R-:W-:Y:S01]  /*5f70*/  FMUL.FTZ R13, R246, R13 ;  /* 0x0000000df60d7220 */ /* 0x000fe20000410000 */
[----:B------:R-:W-:Y:S01]  /*5f80*/  FMUL.FTZ R29, R237, R29 ;  /* 0x0000001ded1d7220 */ /* 0x000fe20000410000 */
[----:B-1----:R-:W-:Y:S01]  /*5f90*/  FFMA.FTZ R5, -R154, R154, 1 ;  /* 0x3f8000009a057423 */ /* 0x002fe2000001019a */
[----:B------:R-:W-:Y:S01]  /*5fa0*/  FMUL.FTZ R25, R242, R25 ;  /* 0x00000019f2197220 */ /* 0x000fe20000410000 */
[----:B------:R-:W-:Y:S01]  /*5fb0*/  FADD.FTZ R15, -R140, R15 ;  /* 0x0000000f8c0f7221 */ /* 0x000fe20000010100 */
[----:B------:R-:W-:Y:S01]  /*5fc0*/  FADD.FTZ R28, -R141, R28 ;  /* 0x0000001c8d1c7221 */ /* 0x000fe20000010100 */
[----:B------:R-:W-:Y:S01]  /*5fd0*/  FMUL.FTZ R32, R5, UR15 ;  /* 0x0000000f05207c20 */ /* 0x000fe20008410000 */
[----:B------:R-:W-:Y:S01]  /*5fe0*/  FFMA.FTZ R5, -R150, R150, 1 ;  /* 0x3f80000096057423 */ /* 0x000fe20000010196 */
[----:B------:R-:W-:Y:S01]  /*5ff0*/  FFMA.FTZ R0, -R165, R165, 1 ;  /* 0x3f800000a5007423 */ /* 0x000fe200000101a5 */
[----:B------:R-:W-:Y:S01]  /*6000*/  FADD.FTZ R10, -R140, R10 ;  /* 0x0000000a8c0a7221 */ /* 0x000fe20000010100 */
[----:B------:R-:W-:Y:S01]  /*6010*/  FMUL.FTZ R32, R18, R32 ;  /* 0x0000002012207220 */ /* 0x000fe20000410000 */
[----:B------:R-:W-:Y:S01]  /*6020*/  FMUL.FTZ R5, R5, UR15 ;  /* 0x0000000f05057c20 */ /* 0x000fe20008410000 */
[----:B------:R-:W-:Y:S01]  /*6030*/  FMUL.FTZ R16, R250, R9 ;  /* 0x00000009fa107220 */ /* 0x000fe20000410000 */
[----:B------:R-:W-:Y:S01]  /*6040*/  FMUL.FTZ R18, R23, R7 ;  /* 0x0000000717127220 */ /* 0x000fe20000410000 */
[----:B------:R-:W-:Y:S01]  /*6050*/  FFMA.FTZ R9, -R168, R168, 1 ;  /* 0x3f800000a8097423 */ /* 0x000fe200000101a8 */
[----:B------:R-:W-:Y:S01]  /*6060*/  FMUL.FTZ R22, R22, R5 ;  /* 0x0000000516167220 */ /* 0x000fe20000410000 */
[----:B------:R-:W-:Y:S01]  /*6070*/  FFMA.FTZ R5, -R145, R145, 1 ;  /* 0x3f80000091057423 */ /* 0x000fe20000010191 */
[----:B------:R-:W-:Y:S01]  /*6080*/  FFMA.FTZ R7, -R166, R166, 1 ;  /* 0x3f800000a6077423 */ /* 0x000fe200000101a6 */
[----:B------:R-:W-:Y:S01]  /*6090*/  FMUL.FTZ R9, R9, UR15 ;  /* 0x0000000f09097c20 */ /* 0x000fe20008410000 */
[----:B------:R-:W-:Y:S01]  /*60a0*/  FMUL.FTZ R0, R0, UR15 ;  /* 0x0000000f00007c20 */ /* 0x000fe20008410000 */
[----:B------:R-:W-:Y:S01]  /*60b0*/  FMUL.FTZ R5, R5, UR15 ;  /* 0x0000000f05057c20 */ /* 0x000fe20008410000 */
[----:B------:R-:W-:Y:S01]  /*60c0*/  FMUL.FTZ R7, R7, UR15 ;  /* 0x0000000f07077c20 */ /* 0x000fe20008410000 */
[----:B------:R-:W-:Y:S01]  /*60d0*/  F2FP.F16.F32.PACK_AB R18, R18, R22 ;  /* 0x000000161212723e */ /* 0x000fe200000000ff */
[C---:B------:R-:W-:Y:S01]  /*60e0*/  FADD.FTZ R14, -R140.reuse, R14 ;  /* 0x0000000e8c0e7221 */ /* 0x040fe20000010100 */
[----:B------:R-:W-:Y:S01]  /*60f0*/  FMUL.FTZ R17, R35, R5 ;  /* 0x0000000523117220 */ /* 0x000fe20000410000 */
[----:B------:R-:W-:Y:S01]  /*6100*/  F2FP.F16.F32.PACK_AB R5, R19, R32 ;  /* 0x000000201305723e */ /* 0x000fe200000000ff */
[----:B------:R-:W-:Y:S01]  /*6110*/  FMUL.FTZ R19, R251, R8 ;  /* 0x00000008fb137220 */ /* 0x000fe20000410000 */
[----:B------:R-:W-:Y:S01]  /*6120*/  FFMA.FTZ R8, -R167, R167, 1 ;  /* 0x3f800000a7087423 */ /* 0x000fe200000101a7 */
[----:B------:R-:W-:Y:S01]  /*6130*/  FMUL.FTZ R28, R241, R28 ;  /* 0x0000001cf11c7220 */ /* 0x000fe20000410000 */
[----:B------:R-:W-:Y:S01]  /*6140*/  FADD.FTZ R11, -R140, R11 ;  /* 0x0000000b8c0b7221 */ /* 0x000fe20000010100 */
[----:B------:R-:W-:Y:S01]  /*6150*/  FMUL.FTZ R23, R19, R9 ;  /* 0x0000000913177220 */ /* 0x000fe20000410000 */
[----:B------:R-:W-:Y:S01]  /*6160*/  FMUL.FTZ R19, R12, R7 ;  /* 0x000000070c137220 */ /* 0x000fe20000410000 */
[----:B------:R-:W-:Y:S01]  /*6170*/  FMUL.FTZ R12, R13, R0 ;  /* 0x000000000d0c7220 */ /* 0x000fe20000410000 */
[----:B------:R-:W-:Y:S01]  /*6180*/  FFMA.FTZ R0, -R151, R151, 1 ;  /* 0x3f80000097007423 */ /* 0x000fe20000010197 */
[----:B------:R-:W-:Y:S01]  /*6190*/  FMUL.FTZ R8, R8, UR15 ;  /* 0x0000000f08087c20 */ /* 0x000fe20008410000 */
[----:B------:R1:W-:Y:S01]  /*61a0*/  STS [R6+0xf400], R5 ;  /* 0x00f4000506007388 */ /* 0x0003e20000000800 */
[----:B------:R-:W-:Y:S01]  /*61b0*/  FFMA.FTZ R7, -R152, R152, 1 ;  /* 0x3f80000098077423 */ /* 0x000fe20000010198 */
[----:B------:R-:W-:Y:S01]  /*61c0*/  FMUL.FTZ R0, R0, UR15 ;  /* 0x0000000f00007c20 */ /* 0x000fe20008410000 */
[----:B------:R-:W-:Y:S01]  /*61d0*/  FMUL.FTZ R22, R16, R8 ;  /* 0x0000000810167220 */ /* 0x000fe20000410000 */
[----:B------:R-:W-:Y:S01]  /*61e0*/  FFMA.FTZ R8, -R160, R160, 1 ;  /* 0x3f800000a0087423 */ /* 0x000fe200000101a0 */
[----:B------:R-:W-:Y:S01]  /*61f0*/  FMUL.FTZ R7, R7, UR15 ;  /* 0x0000000f07077c20 */ /* 0x000fe20008410000 */
[----:B------:R-:W-:Y:S01]  /*6200*/  FMUL.FTZ R16, R29, R0 ;  /* 0x000000001d107220 */ /* 0x000fe20000410000 */
[----:B------:R-:W-:Y:S01]  /*6210*/  F2FP.F16.F32.PACK_AB R12, R12, R19 ;  /* 0x000000130c0c723e */ /* 0x000fe200000000ff */
[----:B------:R-:W-:Y:S01]  /*6220*/  FMUL.FTZ R8, R8, UR15 ;  /* 0x0000000f08087c20 */ /* 0x000fe20008410000 */
[----:B------:R-:W-:Y:S01]  /*6230*/  F2FP.F16.F32.PACK_AB R0, R22, R23 ;  /* 0x000000171600723e */ /* 0x000fe200000000ff */
[----:B------:R-:W-:Y:S01]  /*6240*/  FMUL.FTZ R28, R28, R7 ;  /* 0x000000071c1c7220 */ /* 0x000fe20000410000 */
[----:B------:R-:W-:Y:S01]  /*6250*/  FFMA.FTZ R7, -R238, R238, 1 ;  /* 0x3f800000ee077423 */ /* 0x000fe200000101ee */
[----:B------:R-:W-:Y:S01]  /*6260*/  FMUL.FTZ R13, R25, R8 ;  /* 0x00000008190d7220 */ /* 0x000fe20000410000 */
[----:B------:R-:W-:Y:S01]  /*6270*/  FFMA.FTZ R8, -R239, R239, 1 ;  /* 0x3f800000ef087423 */ /* 0x000fe200000101ef */
[----:B------:R1:W-:Y:S01]  /*6280*/  STS [R144+0x10000], R0 ;  /* 0x0100000090007388 */ /* 0x0003e20000000800 */
[----:B------:R-:W-:Y:S01]  /*6290*/  FADD.FTZ R30, -R140, R30 ;  /* 0x0000001e8c1e7221 */ /* 0x000fe20000010100 */
[----:B------:R-:W-:Y:S01]  /*62a0*/  FMUL.FTZ R7, R7, UR15 ;  /* 0x0000000f07077c20 */ /* 0x000fe20008410000 */
[----:B------:R-:W-:Y:S01]  /*62b0*/  FMUL.FTZ R8, R8, UR15 ;  /* 0x0000000f08087c20 */ /* 0x000fe20008410000 */
[----:B------:R-:W-:Y:S01]  /*62c0*/  FADD.FTZ R24, -R141, R24 ;  /* 0x000000188d187221 */ /* 0x000fe20000010100 */
[----:B------:R-:W-:Y:S01]  /*62d0*/  FMUL.FTZ R30, R245, R30 ;  /* 0x0000001ef51e7220 */ /* 0x000fe20000410000 */
[----:B------:R-:W-:Y:S01]  /*62e0*/  FFMA.FTZ R9, -R161, R161, 1 ;  /* 0x3f800000a1097423 */ /* 0x000fe200000101a1 */
[C---:B------:R-:W-:Y:S01]  /*62f0*/  FADD.FTZ R31, -R140.reuse, R31 ;  /* 0x0000001f8c1f7221 */ /* 0x040fe20000010100 */
[----:B------:R-:W-:Y:S01]  /*6300*/  FMUL.FTZ R24, R243, R24 ;  /* 0x00000018f3187220 */ /* 0x000fe20000410000 */
[----:B------:R-:W-:Y:S01]  /*6310*/  FADD.FTZ R27, -R140, R27 ;  /* 0x0000001b8c1b7221 */ /* 0x000fe20000010100 */
[----:B------:R-:W-:Y:S01]  /*6320*/  FMUL.FTZ R9, R9, UR15 ;  /* 0x0000000f09097c20 */ /* 0x000fe20008410000 */
[----:B-1----:R-:W-:Y:S01]  /*6330*/  FFMA.FTZ R5, -R236, R236, 1 ;  /* 0x3f800000ec057423 */ /* 0x002fe200000101ec */
[----:B------:R-:W-:Y:S01]  /*6340*/  FMUL.FTZ R31, R244, R31 ;  /* 0x0000001ff41f7220 */ /* 0x000fe20000410000 */
[----:B------:R-:W-:Y:S01]  /*6350*/  FMUL.FTZ R27, R248, R27 ;  /* 0x0000001bf81b7220 */ /* 0x000fe20000410000 */
[----:B------:R-:W-:Y:S01]  /*6360*/  FMUL.FTZ R24, R24, R9 ;  /* 0x0000000918187220 */ /* 0x000fe20000410000 */
[----:B------:R-:W-:Y:S01]  /*6370*/  FMUL.FTZ R5, R5, UR15 ;  /* 0x0000000f05057c20 */ /* 0x000fe20008410000 */
[----:B------:R-:W-:Y:S01]  /*6380*/  F2FP.F16.F32.PACK_AB R17, R17, R34 ;  /* 0x000000221111723e */ /* 0x000fe200000000ff */
[----:B------:R-:W4:Y:S01]  /*6390*/  LDL.LU.64 R150, [R1+0x10] ;  /* 0x0000100001967983 */ /* 0x000f220000300a00 */
[----:B------:R-:W-:Y:S01]  /*63a0*/  F2FP.F16.F32.PACK_AB R16, R16, R28 ;  /* 0x0000001c1010723e */ /* 0x000fe200000000ff */
[----:B------:R-:W1:Y:S01]  /*63b0*/  LDC R149, c[0x0][0x44c] ;  /* 0x00011300ff957b82 */ /* 0x000e620000000800 */
[----:B------:R-:W-:Y:S01]  /*63c0*/  F2FP.F16.F32.PACK_AB R13, R13, R24 ;  /* 0x000000180d0d723e */ /* 0x000fe200000000ff */
[----:B------:R-:W-:Y:S04]  /*63d0*/  FFMA.FTZ R0, -R235, R235, 1 ;  /* 0x3f800000eb007423 */ /* 0x000fe800000101eb */
[----:B------:R-:W-:Y:S01]  /*63e0*/  FMUL.FTZ R0, R0, UR15 ;  /* 0x0000000f00007c20 */ /* 0x000fe20008410000 */
[----:B-1----:R-:W-:Y:S02]  /*63f0*/  IMAD R165, R149, UR8, RZ ;  /* 0x0000000895a57c24 */ /* 0x002fe4000f8e02ff */
[----:B--2---:R-:W-:Y:S04]  /*6400*/  FMUL.FTZ R10, R135, R10 ;  /* 0x0000000a870a7220 */ /* 0x004fe80000410000 */
[----:B------:R-:W-:Y:S01]  /*6410*/  FMUL.FTZ R19, R10, R8 ;  /* 0x000000080a137220 */ /* 0x000fe20000410000 */
[----:B---3--:R-:W-:Y:S01]  /*6420*/  FMUL.FTZ R11, R134, R11 ;  /* 0x0000000b860b7220 */ /* 0x008fe20000410000 */
[----:B----4-:R-:W-:Y:S03]  /*6430*/  FMUL.FTZ R14, R133, R14 ;  /* 0x0000000e850e7220 */ /* 0x010fe60000410000 */
[----:B------:R-:W-:Y:S01]  /*6440*/  FMUL.FTZ R11, R11, R7 ;  /* 0x000000070b0b7220 */ /* 0x000fe20000410000 */
[----:B------:R-:W-:Y:S01]  /*6450*/  FADD.FTZ R7, -R140, R26 ;  /* 0x0000001a8c077221 */ /* 0x000fe20000010100 */
[----:B------:R-:W-:Y:S01]  /*6460*/  FMUL.FTZ R15, R132, R15 ;  /* 0x0000000f840f7220 */ /* 0x000fe20000410000 */
[----:B------:R-:W-:Y:S01]  /*6470*/  FMUL.FTZ R14, R14, R5 ;  /* 0x000000050e0e7220 */ /* 0x000fe20000410000 */
[----:B------:R-:W-:Y:S01]  /*6480*/  FFMA.FTZ R5, -R164, R164, 1 ;  /* 0x3f800000a4057423 */ /* 0x000fe200000101a4 */
[----:B------:R-:W-:Y:S01]  /*6490*/  FMUL.FTZ R7, R249, R7 ;  /* 0x00000007f9077220 */ /* 0x000fe20000410000 */
[----:B------:R-:W-:Y:S01]  /*64a0*/  FMUL.FTZ R15, R15, R0 ;  /* 0x000000000f0f7220 */ /* 0x000fe20000410000 */
[----:B------:R-:W-:Y:S01]  /*64b0*/  FFMA.FTZ R0, -R162, R162, 1 ;  /* 0x3f800000a2007423 */ /* 0x000fe200000101a2 */
[----:B------:R-:W-:Y:S03]  /*64c0*/  FMUL.FTZ R8, R5, UR15 ;  /* 0x0000000f05087c20 */ /* 0x000fe60008410000 */
[----:B------:R-:W-:Y:S01]  /*64d0*/  FMUL.FTZ R10, R0, UR15 ;  /* 0x0000000f000a7c20 */ /* 0x000fe20008410000 */
[----:B------:R-:W-:Y:S01]  /*64e0*/  FFMA.FTZ R0, -R157, R157, 1 ;  /* 0x3f8000009d007423 */ /* 0x000fe2000001019d */
[----:B------:R-:W-:Y:S02]  /*64f0*/  FMUL.FTZ R8, R27, R8 ;  /* 0x000000081b087220 */ /* 0x000fe40000410000 */
[----:B------:R-:W-:Y:S01]  /*6500*/  FMUL.FTZ R10, R7, R10 ;  /* 0x0000000a070a7220 */ /* 0x000fe20000410000 */
[----:B------:R-:W-:Y:S01]  /*6510*/  FMUL.FTZ R5, R0, UR15 ;  /* 0x0000000f00057c20 */ /* 0x000fe20008410000 */
[----:B------:R-:W-:Y:S01]  /*6520*/  FFMA.FTZ R7, -R156, R156, 1 ;  /* 0x3f8000009c077423 */ /* 0x000fe2000001019c */
[--C-:B------:R-:W-:Y:S02]  /*6530*/  SHF.R.U32.HI R0, RZ, 0x4, R230.reuse ;  /* 0x00000004ff007819 */ /* 0x100fe400000116e6 */
[----:B------:R-:W-:Y:S01]  /*6540*/  FMUL.FTZ R30, R30, R5 ;  /* 0x000000051e1e7220 */ /* 0x000fe20000410000 */
[----:B------:R-:W-:Y:S01]  /*6550*/  F2FP.F16.F32.PACK_AB R5, R11, R19 ;  /* 0x000000130b05723e */ /* 0x000fe200000000ff */
[----:B------:R-:W-:Y:S01]  /*6560*/  FMUL.FTZ R7, R7, UR15 ;  /* 0x0000000f07077c20 */ /* 0x000fe20008410000 */
[----:B------:R-:W-:Y:S02]  /*6570*/  F2FP.F16.F32.PACK_AB R8, R8, R10 ;  /* 0x0000000a0808723e */ /* 0x000fe400000000ff */
[----:B------:R-:W-:Y:S01]  /*6580*/  LOP3.LUT R164, R0, 0x8, RZ, 0xc0, !PT ;  /* 0x0000000800a47812 */ /* 0x000fe200078ec0ff */
[----:B------:R1:W-:Y:S01]  /*6590*/  STS [R144+0x10400], R5 ;  /* 0x0104000590007388 */ /* 0x0003e20000000800 */
[----:B------:R-:W-:Y:S01]  /*65a0*/  FMUL.FTZ R9, R31, R7 ;  /* 0x000000071f097220 */ /* 0x000fe20000410000 */
[----:B------:R-:W-:Y:S03]  /*65b0*/  F2FP.F16.F32.PACK_AB R7, R15, R14 ;  /* 0x0000000e0f07723e */ /* 0x000fe600000000ff */
[----:B------:R-:W-:Y:S01]  /*65c0*/  STS [R6+0x10000], R12 ;  /* 0x0100000c06007388 */ /* 0x000fe20000000800 */
[----:B------:R-:W-:Y:S02]  /*65d0*/  LOP3.LUT R0, R164, 0x10, R230, 0xf8, !PT ;  /* 0x00000010a4007812 */ /* 0x000fe400078ef8e6 */
[----:B------:R-:W-:Y:S02]  /*65e0*/  F2FP.F16.F32.PACK_AB R9, R9, R30 ;  /* 0x0000001e0909723e */ /* 0x000fe400000000ff */
[----:B------:R-:W-:Y:S01]  /*65f0*/  STS [R6+0x10400], R7 ;  /* 0x0104000706007388 */ /* 0x000fe20000000800 */
[--C-:B------:R-:W-:Y:S04]  /*6600*/  LOP3.LUT R0, R0, 0xc0, R231.reuse, 0xf8, !PT ;  /* 0x000000c000007812 */ /* 0x100fe800078ef8e7 */
[----:B------:R-:W-:Y:S01]  /*6610*/  STS [R4+-0x4000], R21 ;  /* 0xffc0001504007388 */ /* 0x000fe20000000800 */
[----:B------:R-:W-:Y:S04]  /*6620*/  LOP3.LUT R0, R0, 0x18, R232, 0x78, !PT ;  /* 0x0000001800007812 */ /* 0x000fe800078e78e8 */
[----:B------:R-:W-:Y:S01]  /*6630*/  STS [R4+-0x3c00], R18 ;  /* 0xffc4001204007388 */ /* 0x000fe20000000800 */
[----:B------:R-:W-:Y:S04]  /*6640*/  LOP3.LUT R0, R0, 0x120, R231, 0xf8, !PT ;  /* 0x0000012000007812 */ /* 0x000fe800078ef8e7 */
[----:B------:R-:W-:Y:S02]  /*6650*/  LEA R0, R0, UR4, 0x1 ;  /* 0x0000000400007c11 */ /* 0x000fe4000f8e08ff */
[----:B-1----:R-:W-:Y:S05]  /*6660*/  IADD3 R5, PT, PT, R33, R4, RZ ;  /* 0x0000000421057210 */ /* 0x002fea0007ffe0ff */
[----:B------:R-:W-:Y:S05]  /*6670*/  STS [R5+-0x4000], R20 ;  /* 0xffc0001405007388 */ /* 0x000fea0000000800 */
[----:B------:R-:W-:Y:S05]  /*6680*/  STS [R5+-0x3c00], R17 ;  /* 0xffc4001105007388 */ /* 0x000fea0000000800 */
[----:B------:R-:W-:Y:S05]  /*6690*/  STS [R4+-0x3000], R13 ;  /* 0xffd0000d04007388 */ /* 0x000fea0000000800 */
[----:B------:R-:W-:Y:S05]  /*66a0*/  STS [R4+-0x2c00], R8 ;  /* 0xffd4000804007388 */ /* 0x000fea0000000800 */
[----:B------:R-:W-:Y:S05]  /*66b0*/  STS [R5+-0x3000], R16 ;  /* 0xffd0001005007388 */ /* 0x000fea0000000800 */
[----:B------:R-:W-:Y:S01]  /*66c0*/  STS [R5+-0x2c00], R9 ;  /* 0xffd4000905007388 */ /* 0x000fe20000000800 */
[----:B------:R-:W-:Y:S06]  /*66d0*/  BAR.SYNC.DEFER_BLOCKING 0x0 ;  /* 0x0000000000007b1d */ /* 0x000fec0000010000 */
[----:B------:R-:W-:Y:S05]  /*66e0*/  LDSM.16.MT88.4 R4, [R3+UR4+0x13000] ;  /* 0x013000040304783b */ /* 0x000fea0008004200 */
[----:B------:R-:W1:Y:S05]  /*66f0*/  LDSM.16.MT88.4 R8, [R0+0x6000] ;  /* 0x006000000008783b */ /* 0x000e6a0000004200 */
[----:B------:R-:W2:Y:S05]  /*6700*/  LDSM.16.MT88.4 R12, [R3+UR4+0x15000] ;  /* 0x01500004030c783b */ /* 0x000eaa0008004200 */
[----:B------:R-:W3:Y:S05]  /*6710*/  LDSM.16.MT88.4 R16, [R0+0x7000] ;  /* 0x007000000010783b */ /* 0x000eea0000004200 */
[----:B------:R-:W4:Y:S05]  /*6720*/  LDSM.16.MT88.4 R20, [R0+0x8000] ;  /* 0x008000000014783b */ /* 0x000f2a0000004200 */
[----:B------:R-:W-:Y:S05]  /*6730*/  LDSM.16.MT88.4 R24, [R3+UR4+0x13800] ;  /* 0x013800040318783b */ /* 0x000fea0008004200 */
[----:B------:R-:W4:Y:S05]  /*6740*/  LDSM.16.MT88.4 R28, [R0+0x6400] ;  /* 0x00640000001c783b */ /* 0x000f2a0000004200 */
[----:B------:R-:W4:Y:S05]  /*6750*/  LDSM.16.MT88.4 R32, [R3+UR4+0x15800] ;  /* 0x015800040320783b */ /* 0x000f2a0008004200 */
[----:B------:R-:W4:Y:S01]  /*6760*/  LDSM.16.MT88.4 R132, [R0+0x7400] ;  /* 0x007400000084783b */ /* 0x000f220000004200 */
[-C--:B-1----:R-:W-:Y:S04]  /*6770*/  HMMA.16816.F32 R36, R4, R8.reuse, R36 ;  /* 0x000000080424723c */ /* 0x082fe80000001824 */
[----:B------:R-:W-:Y:S05]  /*6780*/  LDSM.16.MT88.4 R136, [R0+0x6c00] ;  /* 0x006c00000088783b */ /* 0x000fea0000004200 */
[----:B------:R-:W-:Y:S01]  /*6790*/  LDSM.16.MT88.4 R140, [R3+UR4+0x16800] ;  /* 0x01680004038c783b */ /* 0x000fe20008004200 */
[C---:B--2---:R-:W-:Y:S04]  /*67a0*/  HMMA.16816.F32 R40, R12.reuse, R8, R40 ;  /* 0x000000080c28723c */ /* 0x044fe80000001828 */
[----:B------:R-:W-:Y:S04]  /*67b0*/  LDSM.16.MT88.4 R144, [R0+0x7c00] ;  /* 0x007c00000090783b */ /* 0x000fe80000004200 */
        /* <DEDUP_REMOVED lines=13> */
[----:B------:R-:W2:Y:S05]  /*6890*/  LDSM.16.MT88.4 R4, [R3+UR4+0x14000] ;  /* 0x014000040304783b */ /* 0x000eaa0008004200 */
        /* <DEDUP_REMOVED lines=14> */
[----:B------:R-:W1:Y:S01]  /*6980*/  LDSM.16.MT88.4 R32, [R0+0x8c00] ;  /* 0x008c00000020783b */ /* 0x000e620000004200 */
[----:B------:R-:W-:Y:S06]  /*6990*/  BAR.SYNC.DEFER_BLOCKING 0x0 ;  /* 0x0000000000007b1d */ /* 0x000fec0000010000 */
        /* <DEDUP_REMOVED lines=13> */
[----:B------:R-:W-:Y:S04]  /*6a70*/  LEA R4, -R165, RZ, 0x6 ;  /* 0x000000ffa5047211 */ /* 0x000fe800078e31ff */
[-C--:B------:R-:W-:Y:S05]  /*6a80*/  HMMA.16816.F32 R36, R132, R136.reuse, R36 ;  /* 0x000000888424723c */ /* 0x080fea0000001824 */
[C---:B------:R-:W-:Y:S03]  /*6a90*/  LEA R6, P0, R4.reuse, R150, 0x2 ;  /* 0x0000009604067211 */ /* 0x040fe600078010ff */
[C---:B------:R-:W-:Y:S04]  /*6aa0*/  HMMA.16816.F32 R40, R140.reuse, R136, R40 ;  /* 0x000000888c28723c */ /* 0x040fe80000001828 */
[----:B------:R-:W-:Y:S02]  /*6ab0*/  MOV R170, R6 ;  /* 0x0000000600aa7202 */ /* 0x000fe40000000f00 */
[----:B------:R-:W-:Y:S02]  /*6ac0*/  LEA.HI.X.SX32 R5, R4, R151, 0x2, P0 ;  /* 0x0000009704057211 */ /* 0x000fe400000f16ff */
[-C--:B------:R-:W-:Y:S03]  /*6ad0*/  HMMA.16816.F32 R44, R140, R138.reuse, R44 ;  /* 0x0000008a8c2c723c */ /* 0x080fe6000000182c */
[----:B------:R-:W-:Y:S02]  /*6ae0*/  MOV R171, R5 ;  /* 0x0000000500ab7202 */ /* 0x000fe40000000f00 */
[----:B------:R-:W-:Y:S03]  /*6af0*/  LOP3.LUT R4, R2, 0x1c0, RZ, 0xc0, !PT ;  /* 0x000001c002047812 */ /* 0x000fe600078ec0ff */
[C---:B------:R-:W-:Y:S01]  /*6b00*/  HMMA.16816.F32 R48, R132.reuse, R138, R48 ;  /* 0x0000008a8430723c */ /* 0x040fe20000001830 */
[----:B------:R2:W-:Y:S07]  /*6b10*/  STL.64 [R1+0x10], R170 ;  /* 0x000010aa01007387 */ /* 0x0005ee0000100a00 */
[-C--:B------:R-:W-:Y:S08]  /*6b20*/  HMMA.16816.F32 R52, R132, R144.reuse, R52 ;  /* 0x000000908434723c */ /* 0x080ff00000001834 */
[C---:B------:R-:W-:Y:S08]  /*6b30*/  HMMA.16816.F32 R56, R140.reuse, R144, R56 ;  /* 0x000000908c38723c */ /* 0x040ff00000001838 */
[-C--:B------:R-:W-:Y:S08]  /*6b40*/  HMMA.16816.F32 R60, R140, R146.reuse, R60 ;  /* 0x000000928c3c723c */ /* 0x080ff0000000183c */
[C---:B------:R-:W-:Y:S08]  /*6b50*/  HMMA.16816.F32 R64, R132.reuse, R146, R64 ;  /* 0x000000928440723c */ /* 0x040ff00000001840 */
[-C--:B-1----:R-:W-:Y:S08]  /*6b60*/  HMMA.16816.F32 R68, R132, R32.reuse, R68 ;  /* 0x000000208444723c */ /* 0x082ff00000001844 */
[C---:B------:R-:W-:Y:S08]  /*6b70*/  HMMA.16816.F32 R72, R140.reuse, R32, R72 ;  /* 0x000000208c48723c */ /* 0x040ff00000001848 */
[-C--:B------:R-:W-:Y:S08]  /*6b80*/  HMMA.16816.F32 R76, R140, R34.reuse, R76 ;  /* 0x000000228c4c723c */ /* 0x080ff0000000184c */
[----:B------:R-:W-:Y:S01]  /*6b90*/  HMMA.16816.F32 R80, R132, R34, R80 ;  /* 0x000000228450723c */ /* 0x000fe20000001850 */
[----:B------:R-:W-:Y:S08]  /*6ba0*/  @!UPT UIADD3 URZ, UPT, UPT, URZ, URZ, URZ ;  /* 0x000000fffffff290 */ /* 0x000ff0000fffe0ff */
[----:B--2---:R-:W-:Y:S11]  /*6bb0*/  BRA.U !UP0, `(.L_x_279) ;  /* 0x0000000108887547 */ /* 0x004ff6000b800000 */
[----:B------:R-:W2:Y:S01]  /*6bc0*/  LDL.LU.64 R150, [R1+0x20] ;  /* 0x0000200001967983 */ /* 0x000ea20000300a00 */
        /* <DEDUP_REMOVED lines=9> */
[----:B------:R-:W-:Y:S02]  /*6c60*/  LOP3.LUT R6, R10, 0x18, R230, 0x78, !PT ;  /* 0x000000180a067812 */ /* 0x000fe400078e78e6 */
[----:B------:R-:W-:Y:S02]  /*6c70*/  ISETP.GE.AND P4, PT, R9, UR5, PT ;  /* 0x0000000509007c0c */ /* 0x000fe4000bf86270 */
[----:B------:R-:W-:Y:S02]  /*6c80*/  LOP3.LUT R6, R6, 0x1f20, R163, 0xf8, !PT ;  /* 0x00001f2006067812 */ /* 0x000fe400078ef8a3 */
[----:B--2---:R-:W-:Y:S04]  /*6c90*/  IADD3 R8, P6, PT, R150, R7, RZ ;  /* 0x0000000796087210 */ /* 0x004fe80007fde0ff */
[----:B------:R-:W-:Y:S02]  /*6ca0*/  LEA.HI.X.SX32 R7, R5, R151, 0x1, P6 ;  /* 0x0000009705077211 */ /* 0x000fe400030f0eff */
[----:B------:R-:W-:Y:S03]  /*6cb0*/  LEA R5, R6, UR4, 0x1 ;  /* 0x0000000406057c11 */ /* 0x000fe6000f8e08ff */
[----:B------:R-:W-:Y:S05]  /*6cc0*/  IMAD.MOV.U32 R9, RZ, RZ, R7 ;  /* 0x000000ffff097224 */ /* 0x000fea00078e0007 */
        /* <DEDUP_REMOVED lines=15> */
[----:B------:R1:W-:Y:S04]  /*6dc0*/  STL.64 [R1+0x20], R8 ;  /* 0x0000200801007387 */ /* 0x0003e80000100a00 */
[----:B------:R-:W0:Y:S02]  /*6dd0*/  LDGDEPBAR ;  /* 0x00000000000079af */ /* 0x000e240000000000 */
.L_x_279:
[----:B------:R-:W-:Y:S01]  /*6de0*/  LOP3.LUT R2, R2, 0x200, RZ, 0xc0, !PT ;  /* 0x0000020002027812 */ /* 0x000fe200078ec0ff */
[----:B-1----:R-:W-:Y:S01]  /*6df0*/  LDSM.16.MT88.4 R8, [R0+0x9000] ;  /* 0x009000000008783b */ /* 0x002fe20000004200 */
[----:B------:R-:W-:Y:S01]  /*6e00*/  LOP3.LUT R4, R4, 0x38, R163, 0xf8, !PT ;  /* 0x0000003804047812 */ /* 0x000fe200078ef8a3 */
[----:B------:R-:W-:Y:S01]  /*6e10*/  IMAD.U32 R166, RZ, RZ, UR52 ;  /* 0x00000034ffa67e24 */ /* 0x000fe2000f8e00ff */
[----:B------:R-:W-:Y:S01]  /*6e20*/  LOP3.LUT R2, R2, 0xc00, R231, 0xf8, !PT ;  /* 0x00000c0002027812 */ /* 0x000fe200078ef8e7 */
[----:B------:R-:W-:Y:S01]  /*6e30*/  LDSM.16.MT88.4 R16, [R0+0xb000] ;  /* 0x00b000000010783b */ /* 0x000fe20000004200 */
[----:B------:R-:W-:Y:S01]  /*6e40*/  PLOP3.LUT P5, PT, PT, PT, UP0, 0x80, 0x8 ;  /* 0x000000000008781c */ /* 0x000fe20003faf008 */
[----:B------:R-:W-:Y:S01]  /*6e50*/  IMAD.MOV.U32 R239, RZ, RZ, 0x4 ;  /* 0x00000004ffef7424 */ /* 0x000fe200078e00ff */
[----:B------:R-:W-:Y:S01]  /*6e60*/  LOP3.LUT R2, R2, R4, R148, 0xf6, !PT ;  /* 0x0000000402027212 */ /* 0x000fe200078ef694 */
[----:B------:R-:W-:Y:S01]  /*6e70*/  LDSM.16.MT88.4 R28, [R0+0xd000] ;  /* 0x00d00000001c783b */ /* 0x000fe20000004200 */
[----:B------:R-:W-:Y:S01]  /*6e80*/  LEA R166, P0, R166, R170, 0x2 ;  /* 0x000000aaa6a67211 */ /* 0x000fe200078010ff */
[----:B------:R-:W-:Y:S01]  /*6e90*/  @UP0 UIADD3 UR19, UP1, UPT, UR60, -0x100, URZ ;  /* 0xffffff003c130890 */ /* 0x000fe2000ff3e0ff */
[----:B------:R-:W-:Y:S01]  /*6ea0*/  LEA R2, R2, UR4, 0x1 ;  /* 0x0000000402027c11 */ /* 0x000fe2000f8e08ff */
[----:B------:R-:W-:Y:S01]  /*6eb0*/  LDSM.16.MT88.4 R132, [R0+0x9400] ;  /* 0x009400000084783b */ /* 0x000fe20000004200 */
[----:B------:R-:W-:Y:S02]  /*6ec0*/  ULOP3.LUT UR14, UR47, 0x1, URZ, 0xc0, !UPT ;  /* 0x000000012f0e7892 */ /* 0x000fe4000f8ec0ff */
[----:B------:R-:W-:Y:S01]  /*6ed0*/  @UP0 UIADD3.X UR18, UPT, UPT, UR61, -0x1, URZ, UP1, !UPT ;  /* 0xffffffff3d120890 */ /* 0x000fe20008ffe4ff */
[----:B------:R-:W1:Y:S01]  /*6ee0*/  LDSM.16.M88.4 R24, [R2+0xf000] ;  /* 0x00f000000218783b */ /* 0x000e620000000200 */
[C---:B------:R-:W-:Y:S01]  /*6ef0*/  IMAD.IADD R161, R2.reuse, 0x1, R226 ;  /* 0x0000000102a17824 */ /* 0x040fe200078e02e2 */
[----:B------:R-:W-:Y:S01]  /*6f00*/  @UP0 UIADD3 UR10, UP1, UPT, UR10, -0x100, URZ ;  /* 0xffffff000a0a0890 */ /* 0x000fe2000ff3e0ff */
[C---:B------:R-:W-:Y:S01]  /*6f10*/  VIADD R12, R2.reuse, 0xf000 ;  /* 0x0000f000020c7836 */ /* 0x040fe20000000000 */
[----:B------:R-:W2:Y:S01]  /*6f20*/  LDL R238, [R1+0x34] ;  /* 0x0000340001ee7983 */ /* 0x000ea20000100800 */
[----:B------:R-:W-:Y:S01]  /*6f30*/  VIADD R160, R2, 0xf040 ;  /* 0x0000f04002a07836 */ /* 0x000fe20000000000 */
[----:B------:R-:W-:Y:S01]  /*6f40*/  @UP0 UIADD3.X UR11, UPT, UPT, UR11, -0x1, URZ, UP1, !UPT ;  /* 0xffffffff0b0b0890 */ /* 0x000fe20008ffe4ff */
[----:B------:R-:W-:Y:S01]  /*6f50*/  @P1 VIADD R160, R12, 0xffffffc0 ;  /* 0xffffffc00ca01836 */ /* 0x000fe20000000000 */
[----:B------:R-:W3:Y:S01]  /*6f60*/  LDSM.16.M88.4 R32, [R161+0xf000] ;  /* 0x00f00000a120783b */ /* 0x000ee20000000200 */
[----:B------:R-:W-:Y:S02]  /*6f70*/  UISETP.NE.U32.AND UP1, UPT, UR14, 0x1, UPT ;  /* 0x000000010e00788c */ /* 0x000fe4000bf25070 */
[----:B------:R-:W-:Y:S01]  /*6f80*/  IMAD.IADD R162, R226, 0x1, R160 ;  /* 0x00000001e2a27824 */ /* 0x000fe200078e02a0 */
[----:B------:R-:W4:Y:S03]  /*6f90*/  LDL R237, [R1+0x44] ;  /* 0x0000440001ed7983 */ /* 0x000f260000100800 */
[----:B------:R-:W-:Y:S01]  /*6fa0*/  PLOP3.LUT P4, PT, PT, PT, UP1, 0x80, 0x8 ;  /* 0x000000000008781c */ /* 0x000fe20003f8f018 */
[----:B------:R-:W5:Y:S04]  /*6fb0*/  LDSM.16.MT88.4 R136, [R0+0xb400] ;  /* 0x00b400000088783b */ /* 0x000f680000004200 */
[----:B------:R-:W4:Y:S04]  /*6fc0*/  LDL R236, [R1+0x40] ;  /* 0x0000400001ec7983 */ /* 0x000f280000100800 */
[----:B------:R-:W5:Y:S04]  /*6fd0*/  LDSM.16.MT88.4 R140, [R0+0xd400] ;  /* 0x00d40000008c783b */ /* 0x000f680000004200 */
[----:B------:R-:W4:Y:S04]  /*6fe0*/  LDL R235, [R1+0x3c] ;  /* 0x00003c0001eb7983 */ /* 0x000f280000100800 */
[----:B------:R-:W-:Y:S04]  /*6ff0*/  LDSM.16.MT88.4 R148, [R0+0x9800] ;  /* 0x009800000094783b */ /* 0x000fe80000004200 */
[----:B------:R-:W4:Y:S01]  /*7000*/  LDL R234, [R1+0x38] ;  /* 0x0000380001ea7983 */ /* 0x000f220000100800 */
[C---:B-1----:R-:W-:Y:S03]  /*7010*/  HMMA.16816.F32 R4, R24.reuse, R8, RZ ;  /* 0x000000081804723c */ /* 0x042fe600000018ff */
[----:B------:R-:W1:Y:S04]  /*7020*/  LDSM.16.M88.4 R144, [R160] ;  /* 0x00000000a090783b */ /* 0x000e680000000200 */
[----:B------:R-:W-:Y:S01]  /*7030*/  LDSM.16.MT88.4 R156, [R0+0x9c00] ;  /* 0x009c0000009c783b */ /* 0x000fe20000004200 */
[C---:B------:R-:W-:Y:S03]  /*7040*/  HMMA.16816.F32 R8, R24.reuse, R10, RZ ;  /* 0x0000000a1808723c */ /* 0x040fe600000018ff */
[----:B------:R-:W-:Y:S05]  /*7050*/  LDSM.16.M88.4 R152, [R162] ;  /* 0x00000000a298783b */ /* 0x000fea0000000200 */
        /* <DEDUP_REMOVED lines=8> */
[C---:B-----5:R-:W-:Y:S08]  /*70e0*/  HMMA.16816.F32 R12, R32.reuse, R136, R12 ;  /* 0x00000088200c723c */ /* 0x060ff0000000180c */
[C---:B------:R-:W-:Y:S01]  /*70f0*/  HMMA.16816.F32 R16, R32.reuse, R138, R16 ;  /* 0x0000008a2010723c */ /* 0x040fe20000001810 */
[----:B------:R-:W-:Y:S07]  /*7100*/  LDSM.16.MT88.4 R136, [R0+0xdc00] ;  /* 0x00dc00000088783b */ /* 0x000fee0000004200 */
[C---:B------:R-:W-:Y:S08]  /*7110*/  HMMA.16816.F32 R20, R32.reuse, R140, R20 ;  /* 0x0000008c2014723c */ /* 0x040ff00000001814 */
[----:B------:R-:W-:Y:S01]  /*7120*/  HMMA.16816.F32 R24, R32, R142, R24 ;  /* 0x0000008e2018723c */ /* 0x000fe20000001818 */
[----:B------:R-:W5:Y:S04]  /*7130*/  LDSM.16.MT88.4 R32, [R0+0xbc00] ;  /* 0x00bc00000020783b */ /* 0x000f680000004200 */
[----:B------:R3:W-:Y:S03]  /*7140*/  LDSM.16.M88.4 R140, [R2+0x11000] ;  /* 0x01100000028c783b */ /* 0x0007e60000000200 */
[C---:B-1----:R-:W-:Y:S08]  /*7150*/  HMMA.16816.F32 R4, R144.reuse, R148, R4 ;  /* 0x000000949004723c */ /* 0x042ff00000001804 */
[C---:B------:R-:W-:Y:S01]  /*7160*/  HMMA.16816.F32 R8, R144.reuse, R150, R8 ;  /* 0x000000969008723c */ /* 0x040fe20000001808 */
[----:B------:R-:W1:Y:S07]  /*7170*/  LDSM.16.MT88.4 R148, [R0+0xa000] ;  /* 0x00a000000094783b */ /* 0x000e6e0000004200 */
[C---:B------:R-:W-:Y:S01]  /*7180*/  HMMA.16816.F32 R12, R144.reuse, R28, R12 ;  /* 0x0000001c900c723c */ /* 0x040fe2000000180c */
[----:B---3--:R-:W-:Y:S07]  /*7190*/  IMAD.U32 R2, RZ, RZ, UR52 ;  /* 0x00000034ff027e24 */ /* 0x008fee000f8e00ff */
[C---:B------:R-:W-:Y:S01]  /*71a0*/  HMMA.16816.F32 R16, R144.reuse, R30, R16 ;  /* 0x0000001e9010723c */ /* 0x040fe20000001810 */
[----:B------:R-:W3:Y:S02]  /*71b0*/  LDSM.16.MT88.4 R28, [R0+0xc000] ;  /* 0x00c00000001c783b */ /* 0x000ee40000004200 */
[----:B------:R-:W-:Y:S02]  /*71c0*/  LEA.HI.X.SX32 R167, R2, R171, 0x2, P0 ;  /* 0x000000ab02a77211 */ /* 0x000fe400000f16ff */
[----:B------:R-:W-:Y:S03]  /*71d0*/  @P5 SHF.R.U32.HI R2, RZ, 0x2, R230 ;  /* 0x00000002ff025819 */ /* 0x000fe600000116e6 */
[C---:B------:R-:W-:Y:S08]  /*71e0*/  HMMA.16816.F32 R20, R144.reuse, R132, R20 ;  /* 0x000000849014723c */ /* 0x040ff00000001814 */
[----:B------:R-:W-:Y:S01]  /*71f0*/  HMMA.16816.F32 R24, R144, R134, R24 ;  /* 0x000000869018723c */ /* 0x000fe20000001818 */
[----:B------:R-:W3:Y:S04]  /*7200*/  LDSM.16.MT88.4 R132, [R0+0xe000] ;  /* 0x00e000000084783b */ /* 0x000ee80000004200 */
[----:B------:R-:W-:Y:S03]  /*7210*/  LDSM.16.M88.4 R144, [R161+0x11000] ;  /* 0x01100000a190783b */ /* 0x000fe60000000200 */
[C---:B------:R-:W-:Y:S08]  /*7220*/  HMMA.16816.F32 R4, R152.reuse, R156, R4 ;  /* 0x0000009c9804723c */ /* 0x040ff00000001804 */
[C---:B------:R-:W-:Y:S01]  /*7230*/  HMMA.16816.F32 R8, R152.reuse, R158, R8 ;  /* 0x0000009e9808723c */ /* 0x040fe20000001808 */
[----:B------:R-:W3:Y:S07]  /*7240*/  LDSM.16.MT88.4 R156, [R0+0xa400] ;  /* 0x00a40000009c783b */ /* 0x000eee0000004200 */
[C---:B-----5:R-:W-:Y:S08]  /*7250*/  HMMA.16816.F32 R12, R152.reuse, R32, R12 ;  /* 0x00000020980c723c */ /* 0x060ff0000000180c */
[C---:B------:R-:W-:Y:S01]  /*7260*/  HMMA.16816.F32 R16, R152.reuse, R34, R16 ;  /* 0x000000229810723c */ /* 0x040fe20000001810 */
[----:B------:R-:W5:Y:S07]  /*7270*/  LDSM.16.MT88.4 R32, [R0+0xc400] ;  /* 0x00c400000020783b */ /* 0x000f6e0000004200 */
[C---:B------:R-:W-:Y:S08]  /*7280*/  HMMA.16816.F32 R20, R152.reuse, R136, R20 ;  /* 0x000000889814723c */ /* 0x040ff00000001814 */
[----:B------:R-:W-:Y:S01]  /*7290*/  HMMA.16816.F32 R24, R152, R138, R24 ;  /* 0x0000008a9818723c */ /* 0x000fe20000001818 */
[----:B------:R-:W-:Y:S07]  /*72a0*/  LDSM.16.MT88.4 R136, [R0+0xa800] ;  /* 0x00a800000088783b */ /* 0x000fee0000004200 */
[C---:B-1----:R-:W-:Y:S08]  /*72b0*/  HMMA.16816.F32 R4, R140.reuse, R148, R4 ;  /* 0x000000948c04723c */ /* 0x042ff00000001804 */
[C---:B------:R-:W-:Y:S08]  /*72c0*/  HMMA.16816.F32 R8, R140.reuse, R150, R8 ;  /* 0x000000968c08723c */ /* 0x040ff00000001808 */
[C---:B---3--:R-:W-:Y:S08]  /*72d0*/  HMMA.16816.F32 R12, R140.reuse, R28, R12 ;  /* 0x0000001c8c0c723c */ /* 0x048ff0000000180c */
[C---:B------:R-:W-:Y:S01]  /*72e0*/  HMMA.16816.F32 R16, R140.reuse, R30, R16 ;  /* 0x0000001e8c10723c */ /* 0x040fe20000001810 */
[----:B------:R-:W1:Y:S07]  /*72f0*/  LDSM.16.MT88.4 R28, [R0+0xe400] ;  /* 0x00e40000001c783b */ /* 0x000e6e0000004200 */
[C---:B------:R-:W-:Y:S08]  /*7300*/  HMMA.16816.F32 R20, R140.reuse, R132, R20 ;  /* 0x000000848c14723c */ /* 0x040ff00000001814 */
[----:B------:R-:W-:Y:S01]  /*7310*/  HMMA.16816.F32 R24, R140, R134, R24 ;  /* 0x000000868c18723c */ /* 0x000fe20000001818 */
[----:B------:R-:W3:Y:S04]  /*7320*/  LDSM.16.M88.4 R132, [R160+0x2000] ;  /* 0x00200000a084783b */ /* 0x000ee80000000200 */
[----:B------:R-:W-:Y:S03]  /*7330*/  LDSM.16.MT88.4 R140, [R0+0xac00] ;  /* 0x00ac0000008c783b */ /* 0x000fe60000004200 */
[C---:B------:R-:W-:Y:S08]  /*7340*/  HMMA.16816.F32 R4, R144.reuse, R156, R4 ;  /* 0x0000009c9004723c */ /* 0x040ff00000001804 */
[C---:B------:R-:W-:Y:S03]  /*7350*/  HMMA.16816.F32 R8, R144.reuse, R158, R8 ;  /* 0x0000009e9008723c */ /* 0x040fe60000001808 */
[C---:B------:R-:W-:Y:S04]  /*7360*/  LEA R158, P0, R165.reuse, R166, 0x5 ;  /* 0x000000a6a59e7211 */ /* 0x040fe800078028ff */
[C---:B------:R-:W-:Y:S01]  /*7370*/  LEA.HI.X.SX32 R159, R165.reuse, R167, 0x5, P0 ;  /* 0x000000a7a59f7211 */ /* 0x040fe200000f2eff */
[C---:B-----5:R-:W-:Y:S03]  /*7380*/  HMMA.16816.F32 R12, R144.reuse, R32, R12 ;  /* 0x00000020900c723c */ /* 0x060fe6000000180c */
[C---:B------:R-:W-:Y:S04]  /*7390*/  LEA R156, P0, R165.reuse, R158, 0x5 ;  /* 0x0000009ea59c7211 */ /* 0x040fe800078028ff */
[C---:B------:R-:W-:Y:S01]  /*73a0*/  LEA.HI.X.SX32 R157, R165.reuse, R159, 0x5, P0 ;  /* 0x0000009fa59d7211 */ /* 0x040fe200000f2eff */
[C---:B------:R-:W-:Y:S01]  /*73b0*/  HMMA.16816.F32 R16, R144.reuse, R34, R16 ;  /* 0x000000229010723c */ /* 0x040fe20000001810 */
[----:B------:R-:W5:Y:S02]  /*73c0*/  LDSM.16.MT88.4 R32, [R0+0xc800] ;  /* 0x00c800000020783b */ /* 0x000f640000004200 */
        /* <DEDUP_REMOVED lines=9> */
[C---:B---3--:R-:W-:Y:S05]  /*7460*/  HMMA.16816.F32 R4, R132.reuse, R136, R4 ;  /* 0x000000888404723c */ /* 0x048fea0000001804 */
[C---:B------:R-:W-:Y:S03]  /*7470*/  LEA R160, P0, R165.reuse, R150, 0x5 ;  /* 0x00000096a5a07211 */ /* 0x040fe600078028ff */
[C---:B------:R-:W-:Y:S01]  /*7480*/  HMMA.16816.F32 R8, R132.reuse, R138, R8 ;  /* 0x0000008a8408723c */ /* 0x040fe20000001808 */
[----:B------:R-:W3:Y:S02]  /*7490*/  LDSM.16.M88.4 R136, [R162+0x2000] ;  /* 0x00200000a288783b */ /* 0x000ee40000000200 */
[C---:B------:R-:W-:Y:S03]  /*74a0*/  LEA.HI.X.SX32 R161, R165.reuse, R151, 0x5, P0 ;  /* 0x00000097a5a17211 */ /* 0x040fe600000f2eff */
[C---:B------:R-:W-:Y:S02]  /*74b0*/  IMAD.WIDE R168, R165.reuse, -0xc0, R160 ;  /* 0xffffff40a5a87825 */ /* 0x040fe400078e02a0 */
[C---:B-----5:R-:W-:Y:S03]  /*74c0*/  HMMA.16816.F32 R12, R132.reuse, R32, R12 ;  /* 0x00000020840c723c */ /* 0x060fe6000000180c */
[C---:B------:R-:W-:Y:S05]  /*74d0*/  LEA R148, P0, R165.reuse, R168, 0x5 ;  /* 0x000000a8a5947211 */ /* 0x040fea00078028ff */
[C---:B------:R-:W-:Y:S01]  /*74e0*/  HMMA.16816.F32 R16, R132.reuse, R34, R16 ;  /* 0x000000228410723c */ /* 0x040fe20000001810 */
[----:B------:R-:W5:Y:S02]  /*74f0*/  LDSM.16.MT88.4 R32, [R0+0xcc00] ;  /* 0x00cc00000020783b */ /* 0x000f640000004200 */
        /* <DEDUP_REMOVED lines=9> */
[C---:B---3--:R-:W-:Y:S05]  /*7590*/  HMMA.16816.F32 R4, R136.reuse, R140, R4 ;  /* 0x0000008c8804723c */ /* 0x048fea0000001804 */
[C---:B------:R-:W-:Y:S02]  /*75a0*/  LEA.HI.X.SX32 R135, R165.reuse, R145, 0x5, P0 ;  /* 0x00000091a5877211 */ /* 0x040fe400000f2eff */
[C---:B------:R-:W-:Y:S01]  /*75b0*/  LEA R132, P0, R165.reuse, R134, 0x5 ;  /* 0x00000086a5847211 */ /* 0x040fe200078028ff */
[C---:B------:R-:W-:Y:S03]  /*75c0*/  HMMA.16816.F32 R8, R136.reuse, R142, R8 ;  /* 0x0000008e8808723c */ /* 0x040fe60000001808 */
[C---:B------:R-:W-:Y:S02]  /*75d0*/  LEA.HI.X.SX32 R133, R165.reuse, R135, 0x5, P0 ;  /* 0x00000087a5857211 */ /* 0x040fe400000f2eff */
[----:B------:R-:W-:Y:S02]  /*75e0*/  LEA R140, P0, R165, R132, 0x5 ;  /* 0x00000084a58c7211 */ /* 0x000fe400078028ff */
[----:B-1----:R-:W-:Y:S01]  /*75f0*/  @P5 LOP3.LUT R0, R223, 0x10, RZ, 0xc0, !PT ;  /* 0x00000010df005812 */ /* 0x002fe200078ec0ff */
[C---:B-----5:R-:W-:Y:S03]  /*7600*/  HMMA.16816.F32 R12, R136.reuse, R32, R12 ;  /* 0x00000020880c723c */ /* 0x060fe6000000180c */
[C---:B------:R-:W-:Y:S02]  /*7610*/  LEA.HI.X.SX32 R141, R165.reuse, R133, 0x5, P0 ;  /* 0x00000085a58d7211 */ /* 0x040fe400000f2eff */
[----:B--2---:R-:W-:Y:S01]  /*7620*/  @P5 LOP3.LUT R238, R0, 0x7, R2, 0xf8, !PT ;  /* 0x0000000700ee5812 */ /* 0x004fe200078ef802 */
[C---:B------:R-:W-:Y:S02]  /*7630*/  VIADD R0, R220.reuse, 0xffffd000 ;  /* 0xffffd000dc007836 */ /* 0x040fe40000000000 */
[C---:B------:R-:W-:Y:S02]  /*7640*/  HMMA.16816.F32 R16, R136.reuse, R34, R16 ;  /* 0x000000228810723c */ /* 0x040fe40000001810 */
[----:B------:R-:W-:Y:S01]  /*7650*/  @P5 STL [R1+0x34], R238 ;  /* 0x000034ee01005387 */ /* 0x000fe20000100800 */
[C---:B------:R-:W-:Y:S04]  /*7660*/  IMAD.WIDE R142, R165.reuse, -0xc0, R140 ;  /* 0xffffff40a58e7825 */ /* 0x040fe800078e028c */
        /* <DEDUP_REMOVED lines=8> */
[----:B------:R-:W2:Y:S02]  /*76f0*/  @P5 LDG.E R237, desc[UR38][R28.64+-0x100] ;  /* 0xffff00261ced5981 */ /* 0x000ea4000c1e1900 */
[C---:B------:R-:W-:Y:S02]  /*7700*/  LEA.HI.X.SX32 R35, R165.reuse, R143, 0x5, P0 ;  /* 0x0000008fa5237211 */ /* 0x040fe400000f2eff */
[----:B------:R-:W3:Y:S01]  /*7710*/  @P5 LDG.E R236, desc[UR38][R28.64+-0xe0] ;  /* 0xffff20261cec5981 */ /* 0x000ee2000c1e1900 */
[C---:B------:R-:W-:Y:S03]  /*7720*/  LEA R32, P0, R165.reuse, R34, 0x5 ;  /* 0x00000022a5207211 */ /* 0x040fe600078028ff */
[----:B------:R-:W4:Y:S01]  /*7730*/  @P5 LDG.E R235, desc[UR38][R28.64+-0x80] ;  /* 0xffff80261ceb5981 */ /* 0x000f22000c1e1900 */
        /* <DEDUP_REMOVED lines=26> */
[----:B------:R1:W-:Y:S04]  /*78e0*/  REDG.E.ADD.F32.FTZ.RN.STRONG.GPU desc[UR38][R170.64+0x100], R20 ;  /* 0x00010014aa0079a6 */ /* 0x0003e8000c12f326 */
        /* <DEDUP_REMOVED lines=11> */
[----:B-1----:R-:W5:Y:S04]  /*79a0*/  LDL.LU R170, [R1+0x18] ;  /* 0x0000180001aa7983 */ /* 0x002f680000300800 */
[----:B------:R-:W1:Y:S04]  /*79b0*/  LDSM.16.MT88.4 R28, [R220+0x2000] ;  /* 0x00200000dc1c783b */ /* 0x000e680000004200 */
[----:B------:R-:W-:Y:S04]  /*79c0*/  LDSM.16.MT88.4 R32, [R3+UR4+0xf800] ;  /* 0x00f800040320783b */ /* 0x000fe80008004200 */
[----:B------:R-:W1:Y:S04]  /*79d0*/  LDSM.16.MT88.4 R20, [R220+0x400] ;  /* 0x00040000dc14783b */ /* 0x000e680000004200 */
[----:B------:R-:W1:Y:S04]  /*79e0*/  LDSM.16.MT88.4 R132, [R3+UR4+0x11800] ;  /* 0x011800040384783b */ /* 0x000e680008004200 */
[----:B------:R-:W1:Y:S04]  /*79f0*/  LDSM.16.MT88.4 R24, [R220+0x1400] ;  /* 0x00140000dc18783b */ /* 0x000e680000004200 */
[----:B------:R-:W-:Y:S01]  /*7a00*/  LDSM.16.MT88.4 R136, [R220+0xc00] ;  /* 0x000c0000dc88783b */ /* 0x000fe20000004200 */
[-C--:B------:R-:W-:Y:S03]  /*7a10*/  HMMA.16816.F32 R84, R4, R8.reuse, R84 ;  /* 0x000000080454723c */ /* 0x080fe60000001854 */
[----:B------:R-:W-:Y:S04]  /*7a20*/  LDSM.16.MT88.4 R140, [R3+UR4+0x12800] ;  /* 0x01280004038c783b */ /* 0x000fe80008004200 */
[----:B------:R-:W-:Y:S01]  /*7a30*/  LDSM.16.MT88.4 R144, [R220+0x2c00] ;  /* 0x002c0000dc90783b */ /* 0x000fe20000004200 */
        /* <DEDUP_REMOVED lines=14> */
[----:B------:R-:W1:Y:S04]  /*7b20*/  LDSM.16.MT88.4 R4, [R3+UR4+0x10000] ;  /* 0x010000040304783b */ /* 0x000e680008004200 */
[----:B------:R-:W-:Y:S03]  /*7b30*/  LDSM.16.MT88.4 R28, [R220+0x2800] ;  /* 0x00280000dc1c783b */ /* 0x000fe60000004200 */
[-C--:B------:R-:W-:Y:S08]  /*7b40*/  HMMA.16816.F32 R84, R32, R20.reuse, R84 ;  /* 0x000000142054723c */ /* 0x080ff00000001854 */
[C---:B------:R-:W-:Y:S08]  /*7b50*/  HMMA.16816.F32 R88, R132.reuse, R20, R88 ;  /* 0x000000148458723c */ /* 0x040ff00000001858 */
[-C--:B------:R-:W-:Y:S08]  /*7b60*/  HMMA.16816.F32 R92, R132, R22.reuse, R92 ;  /* 0x00000016845c723c */ /* 0x080ff0000000185c */
[C---:B------:R-:W-:Y:S01]  /*7b70*/  HMMA.16816.F32 R96, R32.reuse, R22, R96 ;  /* 0x000000162060723c */ /* 0x040fe20000001860 */
[----:B------:R-:W1:Y:S07]  /*7b80*/  LDSM.16.MT88.4 R20, [R220+0x1800] ;  /* 0x00180000dc14783b */ /* 0x000e6e0000004200 */
[-C--:B------:R-:W-:Y:S08]  /*7b90*/  HMMA.16816.F32 R100, R32, R24.reuse, R100 ;  /* 0x000000182064723c */ /* 0x080ff00000001864 */
[C---:B------:R-:W-:Y:S08]  /*7ba0*/  HMMA.16816.F32 R104, R132.reuse, R24, R104 ;  /* 0x000000188468723c */ /* 0x040ff00000001868 */
[-C--:B------:R-:W-:Y:S01]  /*7bb0*/  HMMA.16816.F32 R108, R132, R26.reuse, R108 ;  /* 0x0000001a846c723c */ /* 0x080fe2000000186c */
[----:B--2---:R-:W-:Y:S04]  /*7bc0*/  @P5 STL [R1+0x44], R237 ;  /* 0x000044ed01005387 */ /* 0x004fe80000100800 */
[----:B---3--:R-:W-:Y:S03]  /*7bd0*/  @P5 STL [R1+0x40], R236 ;  /* 0x000040ec01005387 */ /* 0x008fe60000100800 */
[C---:B------:R-:W-:Y:S01]  /*7be0*/  HMMA.16816.F32 R112, R32.reuse, R26, R112 ;  /* 0x0000001a2070723c */ /* 0x040fe20000001870 */
[----:B------:R-:W2:Y:S04]  /*7bf0*/  LDSM.16.MT88.4 R24, [R3+UR4+0x10800] ;  /* 0x010800040318783b */ /* 0x000ea80008004200 */
[----:B----4-:R-:W-:Y:S03]  /*7c00*/  @P5 STL [R1+0x3c], R235 ;  /* 0x00003ceb01005387 */ /* 0x010fe60000100800 */
[-C--:B------:R-:W-:Y:S01]  /*7c10*/  HMMA.16816.F32 R116, R32, R8.reuse, R116 ;  /* 0x000000082074723c */ /* 0x080fe20000001874 */
[----:B-----5:R-:W-:Y:S07]  /*7c20*/  @P5 STL [R1+0x38], R234 ;  /* 0x000038ea01005387 */ /* 0x020fee0000100800 */
[C---:B------:R-:W-:Y:S08]  /*7c30*/  HMMA.16816.F32 R120, R132.reuse, R8, R120 ;  /* 0x000000088478723c */ /* 0x040ff00000001878 */
[-C--:B------:R-:W-:Y:S01]  /*7c40*/  HMMA.16816.F32 R124, R132, R10.reuse, R124 ;  /* 0x0000000a847c723c */ /* 0x080fe2000000187c */
[----:B------:R3:W4:Y:S07]  /*7c50*/  LDSM.16.MT88.4 R132, [R220+0x1c00] ;  /* 0x001c0000dc84783b */ /* 0x00072e0000004200 */
[----:B------:R-:W-:Y:S08]  /*7c60*/  HMMA.16816.F32 R128, R32, R10, R128 ;  /* 0x0000000a2080723c */ /* 0x000ff00000001880 */
[-C--:B-1----:R-:W-:Y:S08]  /*7c70*/  HMMA.16816.F32 R84, R4, R12.reuse, R84 ;  /* 0x0000000c0454723c */ /* 0x082ff00000001854 */
[C---:B------:R-:W-:Y:S04]  /*7c80*/  HMMA.16816.F32 R88, R16.reuse, R12, R88 ;  /* 0x0000000c1058723c */ /* 0x040fe80000001858 */
[----:B---3--:R-:W-:Y:S04]  /*7c90*/  IMAD.MOV.U32 R220, RZ, RZ, R0 ;  /* 0x000000ffffdc7224 */ /* 0x008fe800078e0000 */
        /* <DEDUP_REMOVED lines=8> */
[-C--:B------:R-:W-:Y:S03]  /*7d20*/  HMMA.16816.F32 R124, R16, R30.reuse, R124 ;  /* 0x0000001e107c723c */ /* 0x080fe6000000187c */
[----:B------:R-:W-:Y:S05]  /*7d30*/  VIADD R170, R170, 0xffffffc0 ;  /* 0xffffffc0aaaa7836 */ /* 0x000fea0000000000 */
[----:B------:R-:W-:Y:S01]  /*7d40*/  HMMA.16816.F32 R128, R4, R30, R128 ;  /* 0x0000001e0480723c */ /* 0x000fe20000001880 */
[----:B------:R1:W-:Y:S07]  /*7d50*/  STL [R1+0x18], R170 ;  /* 0x000018aa01007387 */ /* 0x0003ee0000100800 */
[-C--:B--2---:R-:W-:Y:S08]  /*7d60*/  HMMA.16816.F32 R84, R24, R136.reuse, R84 ;  /* 0x000000881854723c */ /* 0x084ff00000001854 */
        /* <DEDUP_REMOVED lines=12> */
[----:B-1----:R-:W-:Y:S11]  /*7e30*/  BRA.U UP0, `(.L_x_280) ;  /* 0xffffffb900147547 */ /* 0x002ff6000b83ffff */
        /* <DEDUP_REMOVED lines=9> */
[----:B------:R-:W-:-:S02]  /*7ed0*/  LOP3.LUT R2, R2, 0x20, R163, 0xf8, !PT ;  /* 0x0000002002027812 */ /* 0x000fc400078ef8a3 */
[----:B------:R-:W-:Y:S02]  /*7ee0*/  F2FP.F16.F32.PACK_AB R36, R37, R36 ;  /* 0x000000242524723e */ /* 0x000fe400000000ff */
[----:B------:R-:W-:Y:S02]  /*7ef0*/  LOP3.LUT R0, R2, R0, R164, 0xf6, !PT ;  /* 0x0000000002007212 */ /* 0x000fe400078ef6a4 */
[----:B------:R-:W-:Y:S01]  /*7f00*/  LOP3.LUT R2, R232, 0x40, RZ, 0xc0, !PT ;  /* 0x00000040e8027812 */ /* 0x000fe200078ec0ff */
        /* <DEDUP_REMOVED lines=161> */
.L_x_281:
[----:B-1----:R-:W-:Y:S01]  /*8920*/  LOP3.LUT R0, R230, 0x18, RZ, 0xc0, !PT ;  /* 0x00000018e6007812 */ /* 0x002fe200078ec0ff */
[----:B------:R-:W-:Y:S06]  /*8930*/  BRA.U UP1, `(.L_x_282) ;  /* 0x00000001012c7547 */ /* 0x000fec000b800000 */
        /* <DEDUP_REMOVED lines=11> */
.L_x_282:
[----:B------:R-:W1:Y:S01]  /*89f0*/  LDCU.64 UR8, c[0x0][0x5c8] ;  /* 0x0000b900ff0877ac */ /* 0x000e620008000a00 */
[----:B------:R-:W-:-:S04]  /*8a00*/  UIADD3 UR5, UPT, UPT, UR40, UR44, URZ ;  /* 0x0000002c28057290 */ /* 0x000fc8000fffe0ff */
[----:B-1----:R-:W-:Y:S02]  /*8a10*/  UIMAD.WIDE.U32 UR20, UR5, UR8, URZ ;  /* 0x00000008051472a5 */ /* 0x002fe4000f8e00ff */
[----:B------:R-:W-:-:S04]  /*8a20*/  UIMAD UR5, UR5, UR9, URZ ;  /* 0x00000009050572a4 */ /* 0x000fc8000f8e02ff */
[----:B------:R-:W-:-:S06]  /*8a30*/  UIADD3 UR5, UPT, UPT, UR21, UR5, URZ ;  /* 0x0000000515057290 */ /* 0x000fcc000fffe0ff */
[----:B------:R-:W-:-:S07]  /*8a40*/  MOV R23, UR5 ;  /* 0x0000000500177c02 */ /* 0x000fce0008000f00 */
.L_x_283:
[----:B------:R-:W-:Y:S01]  /*8a50*/  BAR.SYNC.DEFER_BLOCKING 0x0 ;  /* 0x0000000000007b1d */ /* 0x000fe20000010000 */
[--C-:B------:R-:W-:Y:S01]  /*8a60*/  LOP3.LUT R0, R0, 0xd8, R163.reuse, 0x78, !PT ;  /* 0x000000d800007812 */ /* 0x100fe200078e78a3 */
[----:B------:R-:W-:Y:S01]  /*8a70*/  USHF.L.U32 UR5, UR41, 0x7, URZ ;  /* 0x0000000729057899 */ /* 0x000fe200080006ff */
[----:B------:R-:W-:Y:S01]  /*8a80*/  SHF.R.U32.HI R230, RZ, 0x2, R230 ;  /* 0x00000002ffe67819 */ /* 0x000fe200000116e6 */
[----:B------:R-:W-:Y:S01]  /*8a90*/  IMAD.U32 R56, RZ, RZ, UR8 ;  /* 0x00000008ff387e24 */ /* 0x000fe2000f8e00ff */
[----:B------:R-:W-:Y:S01]  /*8aa0*/  LOP3.LUT R0, R0, 0x1f20, R163, 0xf8, !PT ;  /* 0x00001f2000007812 */ /* 0x000fe200078ef8a3 */
[----:B------:R-:W-:Y:S02]  /*8ab0*/  UIMAD.WIDE.U32 UR22, UR5, UR10, URZ ;  /* 0x0000000a051672a5 */ /* 0x000fe4000f8e00ff */
[----:B------:R-:W1:Y:S01]  /*8ac0*/  LDC.64 R8, c[0x0][0x5d8] ;  /* 0x00017600ff087b82 */ /* 0x000e620000000a00 */
[----:B------:R-:W-:Y:S01]  /*8ad0*/  USHF.R.S32.HI UR16, URZ, 0x1f, UR5 ;  /* 0x0000001fff107899 */ /* 0x000fe20008011405 */
[----:B------:R-:W-:Y:S01]  /*8ae0*/  LEA R0, R0, UR4, 0x1 ;  /* 0x0000000400007c11 */ /* 0x000fe2000f8e08ff */
[----:B------:R-:W-:Y:S02]  /*8af0*/  BSSY.RECONVERGENT B0, `(.L_x_284) ;  /* 0x0000030000007945 */ /* 0x000fe40003800200 */
[----:B------:R-:W-:Y:S01]  /*8b00*/  UIMAD UR14, UR16, UR10, URZ ;  /* 0x0000000a100e72a4 */ /* 0x000fe2000f8e02ff */
[----:B------:R-:W-:-:S02]  /*8b10*/  IMAD.U32 R2, RZ, RZ, UR22 ;  /* 0x00000016ff027e24 */ /* 0x000fc4000f8e00ff */
[----:B------:R-:W2:Y:S01]  /*8b20*/  LDC.64 R58, c[0x0][0x5e0] ;  /* 0x00017800ff3a7b82 */ /* 0x000ea20000000a00 */
[----:B------:R-:W-:Y:S01]  /*8b30*/  UIMAD UR14, UR5, UR11, UR14 ;  /* 0x0000000b050e72a4 */ /* 0x000fe2000f8e020e */
[----:B------:R-:W-:Y:S01]  /*8b40*/  IMAD.U32 R3, RZ, RZ, UR23 ;  /* 0x00000017ff037e24 */ /* 0x000fe2000f8e00ff */
[----:B------:R-:W-:Y:S02]  /*8b50*/  LOP3.LUT R4, R2, 0x18, R163, 0xf8, !PT ;  /* 0x0000001802047812 */ /* 0x000fe400078ef8a3 */
[----:B------:R-:W-:Y:S02]  /*8b60*/  LOP3.LUT R163, R163, 0x18, RZ, 0xc0, !PT ;  /* 0x00000018a3a37812 */ /* 0x000fe400078ec0ff */
[----:B------:R-:W-:Y:S01]  /*8b70*/  IADD3 R2, P0, PT, R4, UR18, RZ ;  /* 0x0000001204027c10 */ /* 0x000fe2000ff1e0ff */
[----:B------:R-:W-:Y:S01]  /*8b80*/  IMAD.U32 R4, RZ, RZ, UR14 ;  /* 0x0000000eff047e24 */ /* 0x000fe2000f8e00ff */
[----:B------:R3:W4:Y:S01]  /*8b90*/  LDS.128 R28, [R0+0xa000] ;  /* 0x00a00000001c7984 */ /* 0x0007220000000c00 */
[----:B------:R-:W-:Y:S01]  /*8ba0*/  USHF.L.U32 UR14, UR41, 0x7, URZ ;  /* 0x00000007290e7899 */ /* 0x000fe200080006ff */
[----:B------:R-:W-:-:S02]  /*8bb0*/  LOP3.LUT R60, R163, 0x40, RZ, 0xfc, !PT ;  /* 0x00000040a33c7812 */ /* 0x000fc400078efcff */
[----:B------:R3:W2:Y:S01]  /*8bc0*/  LDS.128 R24, [R0+0xc000] ;  /* 0x00c0000000187984 */ /* 0x0006a20000000c00 */
[----:B------:R-:W-:Y:S01]  /*8bd0*/  UIADD3 UR37, UPT, UPT, -UR14, UR37, URZ ;  /* 0x000000250e257290 */ /* 0x000fe2000fffe1ff */
[----:B------:R-:W-:Y:S01]  /*8be0*/  IADD3.X R3, PT, PT, R3, UR17, R4, P0, !PT ;  /* 0x0000001103037c10 */ /* 0x000fe200087fe404 */
[C---:B------:R-:W-:Y:S01]  /*8bf0*/  VIADD R4, R230.reuse, 0x40 ;  /* 0x00000040e6047836 */ /* 0x040fe20000000000 */
[----:B------:R3:W2:Y:S01]  /*8c00*/  LDS.128 R40, [R0+0xf000] ;  /* 0x00f0000000287984 */ /* 0x0006a20000000c00 */
[C---:B------:R-:W-:Y:S02]  /*8c10*/  IADD3 R21, P0, PT, R230.reuse, 0x40, RZ ;  /* 0x00000040e6157810 */ /* 0x040fe40007f1e0ff */
[----:B------:R-:W-:Y:S01]  /*8c20*/  ISETP.GE.AND P3, PT, R230, UR37, PT ;  /* 0x00000025e6007c0c */ /* 0x000fe2000bf66270 */
[----:B------:R3:W2:Y:S01]  /*8c30*/  LDS.128 R52, [R0+0x10000] ;  /* 0x0100000000347984 */ /* 0x0006a20000000c00 */
[----:B-1----:R-:W-:Y:S01]  /*8c40*/  IMAD.WIDE.U32 R6, R8, UR25, R2 ;  /* 0x0000001908067c25 */ /* 0x002fe2000f8e0002 */
[----:B------:R-:W-:-:S02]  /*8c50*/  ISETP.GE.AND P5, PT, R4, UR37, PT ;  /* 0x0000002504007c0c */ /* 0x000fc4000bfa6270 */
[----:B------:R3:W1:Y:S01]  /*8c60*/  LDS.128 R36, [R0+0x11000] ;  /* 0x0110000000247984 */ /* 0x0006620000000c00 */
[----:B------:R-:W-:Y:S01]  /*8c70*/  IMAD R20, R9, UR25, R7 ;  /* 0x0000001909147c24 */ /* 0x000fe2000f8e0207 */
[----:B------:R-:W-:Y:S01]  /*8c80*/  LOP3.LUT R57, R163, 0x20, RZ, 0xfc, !PT ;  /* 0x00000020a3397812 */ /* 0x000fe200078efcff */
[----:B------:R-:W-:Y:S01]  /*8c90*/  IMAD.X R22, RZ, RZ, RZ, P0 ;  /* 0x000000ffff167224 */ /* 0x000fe200000e06ff */
[----:B------:R3:W1:Y:S04]  /*8ca0*/  LDS.128 R48, [R0+0x12000] ;  /* 0x0120000000307984 */ /* 0x0006680000000c00 */
        /* <DEDUP_REMOVED lines=20> */
.L_x_285:
[----:B------:R-:W-:Y:S05]  /*8df0*/  BSYNC.RECONVERGENT B0 ;  /* 0x0000000000007941 */ /* 0x000fea0003800200 */
.L_x_284:
        /* <DEDUP_REMOVED lines=19> */
.L_x_287:
[----:B------:R-:W-:Y:S05]  /*8f30*/  BSYNC.RECONVERGENT B0 ;  /* 0x0000000000007941 */ /* 0x000fea0003800200 */
.L_x_286:
        /* <DEDUP_REMOVED lines=25> */
.L_x_289:
[----:B------:R-:W-:Y:S05]  /*90d0*/  BSYNC.RECONVERGENT B0 ;  /* 0x0000000000007941 */ /* 0x000fea0003800200 */
.L_x_288:
        /* <DEDUP_REMOVED lines=17> */
.L_x_255:
[----:B------:R-:W-:Y:S05]  /*91f0*/  BSYNC.RECONVERGENT B1 ;  /* 0x0000000000017941 */ /* 0x000fea0003800200 */
.L_x_233:
[----:B------:R-:W5:Y:S01]  /*9200*/  LDCU UR8, c[0x0][0x438] ;  /* 0x00008700ff0877ac */ /* 0x000f620008000800 */
[----:B------:R-:W1:Y:S01]  /*9210*/  LDCU UR9, c[0x0][0x370] ;  /* 0x00006e00ff0977ac */ /* 0x000e620008000800 */
[----:B------:R-:W-:Y:S01]  /*9220*/  UMOV UR10, UR24 ;  /* 0x00000018000a7c82 */ /* 0x000fe20008000000 */
[----:B-----5:R-:W-:-:S04]  /*9230*/  UIADD3 UR8, UPT, UPT, UR8, 0x7f, URZ ;  /* 0x0000007f08087890 */ /* 0x020fc8000fffe0ff */
[----:B------:R-:W-:Y:S02]  /*9240*/  USHF.R.S32.HI UR5, URZ, 0x1f, UR8 ;  /* 0x0000001fff057899 */ /* 0x000fe40008011408 */
[----:B-1----:R-:W-:Y:S02]  /*9250*/  UIADD3 UR41, UPT, UPT, UR9, UR41, URZ ;  /* 0x0000002909297290 */ /* 0x002fe4000fffe0ff */
[----:B------:R-:W-:-:S04]  /*9260*/  ULEA.HI UR5, UR5, UR8, URZ, 0x7 ;  /* 0x0000000805057291 */ /* 0x000fc8000f8f38ff */
[----:B------:R-:W-:-:S04]  /*9270*/  USHF.R.S32.HI UR5, URZ, 0x7, UR5 ;  /* 0x00000007ff057899 */ /* 0x000fc80008011405 */
[----:B------:R-:W-:-:S09]  /*9280*/  UISETP.GE.AND UP0, UPT, UR41, UR5, UPT ;  /* 0x000000052900728c */ /* 0x000fd2000bf06270 */
[----:B------:R-:W-:Y:S05]  /*9290*/  BRA.U !UP0, `(.L_x_290) ;  /* 0xffffff71081c7547 */ /* 0x000fea000b83ffff */
[----:B------:R-:W-:Y:S05]  /*92a0*/  EXIT ;  /* 0x000000000000794d */ /* 0x000fea0003800000 */
.L_x_291:
        /* <DEDUP_REMOVED lines=13> */
.L_x_881:


//--------------------- .text._ZN5flash44flash_bwd_dq_dk_dv_loop_seqk_parallel_kernelI23Flash_bwd_kernel_traitsILi96ELi64ELi128ELi8ELi2ELi4ELi4ELb1ELb0EN7cutlass6half_tE19Flash_kernel_traitsILi96ELi64ELi128ELi8ES3_EELb1ELb1ELb0ELb0ELb1ELb1ELb0EEEvNS_16Flash_bwd_paramsE --------------------------
	.section	.text._ZN5flash44flash_bwd_dq_dk_dv_loop_seqk_parallel_kernelI23Flash_bwd_kernel_traitsILi96ELi64ELi128ELi8ELi2ELi4ELi4ELb1ELb0EN7cutlass6half_tE19Flash_kernel_traitsILi96ELi64ELi128ELi8ES3_EELb1ELb1ELb0ELb0ELb1ELb1ELb0EEEvNS_16Flash_bwd_paramsE,"ax",@progbits
	.align	128
        .global         _ZN5flash44flash_bwd_dq_dk_dv_loop_seqk_parallel_kernelI23Flash_bwd_kernel_traitsILi96ELi64ELi128ELi8ELi2ELi4ELi4ELb1ELb0EN7cutlass6half_tE19Flash_kernel_traitsILi96ELi64ELi128ELi8ES3_EELb1ELb1ELb0ELb0ELb1ELb1ELb0EEEvNS_16Flash_bwd_paramsE
        .type           _ZN5flash44flash_bwd_dq_dk_dv_loop_seqk_parallel_kernelI23Flash_bwd_kernel_traitsILi96ELi64ELi128ELi8ELi2ELi4ELi4ELb1ELb0EN7cutlass6half_tE19Flash_kernel_traitsILi96ELi64ELi128ELi8ES3_EELb1ELb1ELb0ELb0ELb1ELb1ELb0EEEvNS_16Flash_bwd_paramsE,@function
        .size           _ZN5flash44flash_bwd_dq_dk_dv_loop_seqk_parallel_kernelI23Flash_bwd_kernel_traitsILi96ELi64ELi128ELi8ELi2ELi4ELi4ELb1ELb0EN7cutlass6half_tE19Flash_kernel_traitsILi96ELi64ELi128ELi8ES3_EELb1ELb1ELb0ELb0ELb1ELb1ELb0EEEvNS_16Flash_bwd_paramsE,(.L_x_882 - _ZN5flash44flash_bwd_dq_dk_dv_loop_seqk_parallel_kernelI23Flash_bwd_kernel_traitsILi96ELi64ELi128ELi8ELi2ELi4ELi4ELb1ELb0EN7cutlass6half_tE19Flash_kernel_traitsILi96ELi64ELi128ELi8ES3_EELb1ELb1ELb0ELb0ELb1ELb1ELb0EEEvNS_16Flash_bwd_paramsE)
        .other          _ZN5flash44flash_bwd_dq_dk_dv_loop_seqk_parallel_kernelI23Flash_bwd_kernel_traitsILi96ELi64ELi128ELi8ELi2ELi4ELi4ELb1ELb0EN7cutlass6half_tE19Flash_kernel_traitsILi96ELi64ELi128ELi8ES3_EELb1ELb1ELb0ELb0ELb1ELb1ELb0EEEvNS_16Flash_bwd_paramsE,@"STO_CUDA_ENTRY STV_DEFAULT"
_ZN5flash44flash_bwd_dq_dk_dv_loop_seqk_parallel_kernelI23Flash_bwd_kernel_traitsILi96ELi64ELi128ELi8ELi2ELi4ELi4ELb1ELb0EN7cutlass6half_tE19Flash_kernel_traitsILi96ELi64ELi128ELi8ES3_EELb1ELb1ELb0ELb0ELb1ELb1ELb0EEEvNS_16Flash_bwd_paramsE:
.text._ZN5flash44flash_bwd_dq_dk_dv_loop_seqk_parallel_kernelI23Flash_bwd_kernel_traitsILi96ELi64ELi128ELi8ELi2ELi4ELi4ELb1ELb0EN7cutlass6half_tE19Flash_kernel_traitsILi96ELi64ELi128ELi8ES3_EELb1ELb1ELb0ELb0ELb1ELb1ELb0EEEvNS_16Flash_bwd_paramsE:
        /* <DEDUP_REMOVED lines=35> */
.L_x_299:
        /* <DEDUP_REMOVED lines=72> */
.L_x_293:
[----:B------:R-:W1:Y:S01]  /*06b0*/  LDCU UR45, c[0x0][0x3e0] ;  /* 0x00007c00ff2d77ac */ /* 0x000e620008000800 */
[----:B------:R-:W2:Y:S01]  /*06c0*/  LDCU UR41, c[0x0][0x444] ;  /* 0x00008880ff2977ac */ /* 0x000ea20008000800 */
[----:B-1----:R-:W-:-:S04]  /*06d0*/  UIMAD UR45, UR33, UR45, UR32 ;  /* 0x0000002d212d72a4 */ /* 0x002fc8000f8e0220 */
[----:B--2---:R-:W-:-:S12]  /*06e0*/  UIMAD UR45, UR45, UR41, URZ ;  /* 0x000000292d2d72a4 */ /* 0x004fd8000f8e02ff */
.L_x_294:
        /* <DEDUP_REMOVED lines=74> */
[----:B------:R-:W-:Y:S01]  /*0b90*/  USHF.L.U64.HI UR20, UR14, 0x6, UR15 ;  /* 0x000000060e147899 */ /* 0x000fe2000801020f */
[----:B------:R-:W1:Y:S02]  /*0ba0*/  LDCU UR15, c[0x0][0x44c] ;  /* 0x00008980ff0f77ac */ /* 0x000e640008000800 */
[----:B---3--:R-:W-:-:S02]  /*0bb0*/  IMAD R0, R16, UR16, RZ ;  /* 0x0000001010007c24 */ /* 0x008fc4000f8e02ff */
[----:B------:R-:W-:Y:S01]  /*0bc0*/  IMAD.WIDE.U32 R6, R14, UR16, R6 ;  /* 0x000000100e067c25 */ /* 0x000fe2000f8e0006 */
[----:B------:R-:W-:-:S03]  /*0bd0*/  USHF.L.U32 UR16, UR14, 0x6, URZ ;  /* 0x000000060e107899 */ /* 0x000fc600080006ff */
[----:B------:R-:W-:-:S04]  /*0be0*/  IMAD.WIDE.U32 R12, R12, UR32, R8 ;  /* 0x000000200c0c7c25 */ /* 0x000fc8000f8e0008 */
[----:B------:R-:W-:-:S04]  /*0bf0*/  IMAD.WIDE.U32 R4, R11, UR32, R4 ;  /* 0x000000200b047c25 */ /* 0x000fc8000f8e0004 */
[----:B------:R-:W-:Y:S02]  /*0c00*/  IMAD.U32 R9, RZ, RZ, UR6 ;  /* 0x00000006ff097e24 */ /* 0x000fe4000f8e00ff */
[----:B------:R-:W-:Y:S01]  /*0c10*/  IMAD.U32 R8, RZ, RZ, UR7 ;  /* 0x00000007ff087e24 */ /* 0x000fe2000f8e00ff */
[----:B------:R-:W2:Y:S01]  /*0c20*/  LDCU.64 UR6, c[0x0][0x388] ;  /* 0x00007100ff0677ac */ /* 0x000ea20008000a00 */
[----:B------:R-:W-:Y:S02]  /*0c30*/  IMAD R18, R14, UR17, R0 ;  /* 0x000000110e127c24 */ /* 0x000fe4000f8e0200 */
[----:B------:R-:W-:Y:S02]  /*0c40*/  IMAD R15, R15, UR32, R5 ;  /* 0x000000200f0f7c24 */ /* 0x000fe4000f8e0205 */
[----:B------:R-:W-:Y:S02]  /*0c50*/  IMAD.MOV.U32 R14, RZ, RZ, R4 ;  /* 0x000000ffff0e7224 */ /* 0x000fe400078e0004 */
[----:B------:R-:W-:-:S02]  /*0c60*/  IMAD.U32 R5, RZ, RZ, UR20 ;  /* 0x00000014ff057e24 */ /* 0x000fc4000f8e00ff */
[----:B------:R-:W-:Y:S02]  /*0c70*/  IMAD.U32 R4, RZ, RZ, UR16 ;  /* 0x00000010ff047e24 */ /* 0x000fe4000f8e00ff */
[----:B------:R-:W-:Y:S01]  /*0c80*/  IMAD.U32 R0, RZ, RZ, UR13 ;  /* 0x0000000dff007e24 */ /* 0x000fe2000f8e00ff */
[----:B------:R-:W3:Y:S01]  /*0c90*/  LDCU.64 UR12, c[0x0][0x390] ;  /* 0x00007200ff0c77ac */ /* 0x000ee20008000a00 */
[----:B------:R-:W-:-:S04]  /*0ca0*/  IMAD.WIDE.U32 R10, R21, UR14, R4 ;  /* 0x0000000e150a7c25 */ /* 0x000fc8000f8e0004 */
[----:B------:R-:W-:Y:S02]  /*0cb0*/  IMAD.IADD R5, R3, 0x1, R17 ;  /* 0x0000000103057824 */ /* 0x000fe400078e0211 */
[----:B------:R-:W-:Y:S01]  /*0cc0*/  IMAD.IADD R3, R7, 0x1, R18 ;  /* 0x0000000107037824 */ /* 0x000fe200078e0212 */
[----:B------:R-:W-:Y:S01]  /*0cd0*/  IADD3 R18, P0, PT, R6, R10, RZ ;  /* 0x0000000a06127210 */ /* 0x000fe20007f1e0ff */
[----:B------:R-:W-:-:S03]  /*0ce0*/  IMAD.WIDE.U32 R8, R21, UR18, R8 ;  /* 0x0000001215087c25 */ /* 0x000fc6000f8e0008 */
[----:B------:R-:W-:Y:S01]  /*0cf0*/  IADD3.X R11, PT, PT, R3, R19, R11, P0, !PT ;  /* 0x00000013030b7210 */ /* 0x000fe200007fe40b */
[C---:B------:R-:W-:Y:S01]  /*0d00*/  IMAD R16, R21.reuse, UR19, RZ ;  /* 0x0000001315107c24 */ /* 0x040fe2000f8e02ff */
[----:B--2---:R-:W-:Y:S01]  /*0d10*/  LEA R10, P0, R18, UR6, 0x1 ;  /* 0x00000006120a7c11 */ /* 0x004fe2000f8008ff */
        /* <DEDUP_REMOVED lines=10> */
[----:B---3--:R-:W-:-:S03]  /*0dc0*/  LEA R4, P1, R17, UR12, 0x1 ;  /* 0x0000000c11047c11 */ /* 0x008fc6000f8208ff */
[----:B------:R-:W-:Y:S01]  /*0dd0*/  IMAD R0, R21, UR5, R15 ;  /* 0x0000000515007c24 */ /* 0x000fe2000f8e020f */
[----:B------:R-:W2:Y:S01]  /*0de0*/  LDCU.64 UR4, c[0x0][0x380] ;  /* 0x00007000ff0477ac */ /* 0x000ea20008000a00 */
[----:B------:R-:W-:Y:S01]  /*0df0*/  IMAD.MOV.U32 R2, RZ, RZ, R6 ;  /* 0x000000ffff027224 */ /* 0x000fe200078e0006 */
[----:B------:R-:W-:Y:S01]  /*0e00*/  LEA R6, P2, R12, UR12, 0x1 ;  /* 0x0000000c0c067c11 */ /* 0x000fe2000f8408ff */
[----:B------:R-:W-:Y:S01]  /*0e10*/  IMAD.IADD R7, R13, 0x1, R16 ;  /* 0x000000010d077824 */ /* 0x000fe200078e0210 */
[----:B------:R-:W-:Y:S01]  /*0e20*/  LEA.HI.X R245, R14, UR23, R0, 0x1, P3 ;  /* 0x000000170ef57c11 */ /* 0x000fe200098f0c00 */
[----:B------:R-:W-:Y:S01]  /*0e30*/  IMAD.WIDE.U32 R8, R21, UR24, R8 ;  /* 0x0000001815087c25 */ /* 0x000fe2000f8e0008 */
[----:B------:R-:W-:Y:S02]  /*0e40*/  LOP3.LUT R0, R167, 0xd8, RZ, 0xc0, !PT ;  /* 0x000000d8a7007812 */ /* 0x000fe400078ec0ff */
[----:B------:R-:W-:Y:S01]  /*0e50*/  LEA.HI.X R7, R12, UR13, R7, 0x1, P2 ;  /* 0x0000000d0c077c11 */ /* 0x000fe200090f0c07 */
[----:B------:R-:W-:Y:S01]  /*0e60*/  IMAD.WIDE.U32 R12, R21, UR14, R2 ;  /* 0x0000000e150c7c25 */ /* 0x000fe2000f8e0002 */
[----:B------:R-:W-:Y:S01]  /*0e70*/  LOP3.LUT R14, R0, 0x18, R230, 0x78, !PT ;  /* 0x00000018000e7812 */ /* 0x000fe200078e78e6 */
[----:B------:R-:W3:Y:S01]  /*0e80*/  LDCU UR14, c[0x0][0x3e0] ;  /* 0x00007c00ff0e77ac */ /* 0x000ee20008000800 */
[----:B------:R-:W-:Y:S01]  /*0e90*/  LEA.HI.X R5, R17, UR13, R20, 0x1, P1 ;  /* 0x0000000d11057c11 */ /* 0x000fe200088f0c14 */
[----:B------:R-:W-:Y:S01]  /*0ea0*/  IMAD.IADD R0, R13, 0x1, R19 ;  /* 0x000000010d007824 */ /* 0x000fe200078e0213 */
[----:B------:R-:W-:Y:S01]  /*0eb0*/  LEA R2, P1, R12, UR6, 0x1 ;  /* 0x000000060c027c11 */ /* 0x000fe2000f8208ff */
[----:B------:R-:W4:Y:S01]  /*0ec0*/  LDCU.64 UR12, c[0x0][0x420] ;  /* 0x00008400ff0c77ac */ /* 0x000f220008000a00 */
[----:B------:R-:W-:Y:S01]  /*0ed0*/  IMAD R9, R21, UR25, R9 ;  /* 0x0000001915097c24 */ /* 0x000fe2000f8e0209 */
[----:B------:R-:W-:-:S02]  /*0ee0*/  SHF.R.U32.HI R15, RZ, 0x1, R230 ;  /* 0x00000001ff0f7819 */ /* 0x000fc400000116e6 */
[----:B------:R-:W-:Y:S01]  /*0ef0*/  LEA.HI.X R3, R12, UR7, R0, 0x1, P1 ;  /* 0x000000070c037c11 */ /* 0x000fe200088f0c00 */
[----:B------:R-:W1:Y:S01]  /*0f00*/  LDCU.64 UR6, c[0x0][0x460] ;  /* 0x00008c00ff0677ac */ /* 0x000e620008000a00 */
[----:B------:R-:W-:Y:S02]  /*0f10*/  LOP3.LUT R0, R14, 0x1f20, R167, 0xf8, !PT ;  /* 0x00001f200e007812 */ /* 0x000fe400078ef8a7 */
[----:B--2---:R-:W-:Y:S01]  /*0f20*/  LEA R242, P2, R8, UR4, 0x1 ;  /* 0x0000000408f27c11 */ /* 0x004fe2000f8408ff */
[----:B------:R-:W-:Y:S01]  /*0f30*/  UMOV UR4, UR30 ;  /* 0x0000001e00047c82 */ /* 0x000fe20008000000 */
[----:B------:R-:W-:Y:S02]  /*0f40*/  LOP3.LUT R246, R15, 0x10, RZ, 0xc0, !PT ;  /* 0x000000100ff67812 */ /* 0x000fe400078ec0ff */
[----:B------:R-:W-:Y:S01]  /*0f50*/  LEA R0, R0, UR4, 0x1 ;  /* 0x0000000400007c11 */ /* 0x000fe2000f8e08ff */
[----:B------:R-:W-:Y:S01]  /*0f60*/  @P0 BAR.SYNC.DEFER_BLOCKING 0x0 ;  /* 0x0000000000000b1d */ /* 0x000fe20000010000 */
[----:B------:R-:W-:Y:S01]  /*0f70*/  LEA.HI.X R243, R8, UR5, R9, 0x1, P2 ;  /* 0x0000000508f37c11 */ /* 0x000fe200090f0c09 */
[----:B------:R-:W-:Y:S01]  /*0f80*/  USEL UR5, URZ, 0x3000, UP0 ;  /* 0x00003000ff057887 */ /* 0x000fe20008000000 */
[----:B------:R-:W-:Y:S01]  /*0f90*/  LOP3.LUT R246, R246, 0x7, R21, 0xf8, !PT ;  /* 0x00000007f6f67812 */ /* 0x000fe200078ef815 */
[----:B----4-:R-:W-:-:S04]  /*0fa0*/  UIMAD.WIDE UR12, UR47, 0x4, UR12 ;  /* 0x000000042f0c78a5 */ /* 0x010fc8000f8e020c */
[----:B------:R-:W-:Y:S01]  /*0fb0*/  VIADD R241, R0, UR5 ;  /* 0x0000000500f17c36 */ /* 0x000fe20008000000 */
[----:B------:R-:W-:Y:S01]  /*0fc0*/  USHF.R.S32.HI UR17, URZ, 0x1f, UR41 ;  /* 0x0000001fff117899 */ /* 0x000fe20008011429 */
        /* <DEDUP_REMOVED lines=16> */
[----:B------:R-:W-:Y:S01]  /*10d0*/  UIMAD.WIDE.U32 UR54, UR33, UR41, URZ ;  /* 0x00000029213672a5 */ /* 0x000fe2000f8e00ff */
[----:B----4-:R-:W-:-:S02]  /*10e0*/  IMAD.WIDE.U32 R4, R246, R6, UR12 ;  /* 0x0000000cf6047e25 */ /* 0x010fc4000f8e0006 */
[----:B------:R-:W-:Y:S04]  /*10f0*/  LDGSTS.E.BYPASS.LTC128B.128 [R241+0x2000], desc[UR36][R242.64+0x80] ;  /* 0x02000080f2f17fae */ /* 0x000fe8000b981a24 */
[----:B------:R-:W-:Y:S04]  /*1100*/  LDGSTS.E.BYPASS.LTC128B.128 [R0+0x9000], desc[UR36][R2.64] ;  /* 0x0900000002007fae */ /* 0x000fe8000b981a24 */
[----:B------:R-:W-:Y:S04]  /*1110*/  LDGSTS.E.BYPASS.LTC128B.128 [R0+0xb000], desc[UR36][R2.64+0x40] ;  /* 0x0b00004002007fae */ /* 0x000fe8000b981a24 */
[----:B------:R-:W-:Y:S04]  /*1120*/  LDGSTS.E.BYPASS.LTC128B.128 [R0+0xd000], desc[UR36][R2.64+0x80] ;  /* 0x0d00008002007fae */ /* 0x000fe8000b981a24 */
[----:B------:R-:W-:Y:S04]  /*1130*/  LDGSTS.E.BYPASS.LTC128B.128 [R0+0xa000], desc[UR36][R10.64] ;  /* 0x0a0000000a007fae */ /* 0x000fe8000b981a24 */
[----:B------:R-:W-:Y:S04]  /*1140*/  LDGSTS.E.BYPASS.LTC128B.128 [R0+0xc000], desc[UR36][R10.64+0x40] ;  /* 0x0c0000400a007fae */ /* 0x000fe8000b981a24 */
[----:B------:R-:W-:Y:S04]  /*1150*/  LDGSTS.E.BYPASS.LTC128B.128 [R0+0xe000], desc[UR36][R10.64+0x80] ;  /* 0x0e0000800a007fae */ /* 0x000fe8000b981a24 */
[----:B------:R-:W0:Y:S01]  /*1160*/  LDGDEPBAR ;  /* 0x00000000000079af */ /* 0x000e220000000000 */
[----:B------:R-:W-:Y:S01]  /*1170*/  UIMAD UR17, UR17, UR33, URZ ;  /* 0x00000021111172a4 */ /* 0x000fe2000f8e02ff */
[----:B------:R-:W2:Y:S03]  /*1180*/  S2R R7, SR_CTAID.X ;  /* 0x0000000000077919 */ /* 0x000ea60000002500 */
[----:B------:R-:W-:Y:S01]  /*1190*/  UIADD3 UR17, UPT, UPT, UR55, UR17, URZ ;  /* 0x0000001137117290 */ /* 0x000fe2000fffe0ff */
[----:B------:R-:W5:Y:S04]  /*11a0*/  LDG.E R12, desc[UR36][R4.64+0x20] ;  /* 0x00002024040c7981 */ /* 0x000f68000c1e1900 */
[----:B------:R-:W5:Y:S04]  /*11b0*/  LDG.E R252, desc[UR36][R4.64+0x80] ;  /* 0x0000802404fc7981 */ /* 0x000f68000c1e1900 */
[----:B------:R-:W5:Y:S01]  /*11c0*/  LDG.E R249, desc[UR36][R4.64+0xa0] ;  /* 0x0000a02404f97981 */ /* 0x000f62000c1e1900 */
[----:B---3--:R-:W-:-:S02]  /*11d0*/  USHF.R.S32.HI UR19, URZ, 0x1f, UR14 ;  /* 0x0000001fff137899 */ /* 0x008fc4000801140e */
[----:B------:R-:W-:Y:S01]  /*11e0*/  UIMAD UR17, UR17, UR14, URZ ;  /* 0x0000000e111172a4 */ /* 0x000fe2000f8e02ff */
[----:B------:R3:W5:Y:S01]  /*11f0*/  LDG.E R11, desc[UR36][R4.64] ;  /* 0x00000024040b7981 */ /* 0x000762000c1e1900 */
[----:B------:R-:W-:Y:S02]  /*1200*/  UIMAD.WIDE.U32 UR22, UR54, UR14, URZ ;  /* 0x0000000e361672a5 */ /* 0x000fe4000f8e00ff */
[----:B-1----:R-:W-:Y:S02]  /*1210*/  UIMAD UR20, UR32, UR15, URZ ;  /* 0x0000000f201472a4 */ /* 0x002fe4000f8e02ff */
[----:B------:R-:W-:Y:S01]  /*1220*/  USHF.R.S32.HI UR18, URZ, 0x1f, UR15 ;  /* 0x0000001fff127899 */ /* 0x000fe2000801140f */
[C---:B------:R-:W-:Y:S01]  /*1230*/  IMAD.SHL.U32 R169, R230.reuse, 0x4, RZ ;  /* 0x00000004e6a97824 */ /* 0x040fe200078e00ff */
[----:B------:R-:W-:Y:S02]  /*1240*/  UIMAD UR17, UR19, UR54, UR17 ;  /* 0x00000036131172a4 */ /* 0x000fe4000f8e0211 */
[----:B------:R-:W-:Y:S01]  /*1250*/  UIMAD.WIDE UR24, UR14, UR15, URZ ;  /* 0x0000000f0e1872a5 */ /* 0x000fe2000f8e02ff */
[----:B------:R-:W-:Y:S01]  /*1260*/  LOP3.LUT R250, R230, 0x1f, RZ, 0xc0, !PT ;  /* 0x0000001fe6fa7812 */ /* 0x000fe200078ec0ff */
[----:B------:R-:W-:Y:S01]  /*1270*/  UISETP.NE.U32.AND UP0, UPT, UR6, URZ, UPT ;  /* 0x000000ff0600728c */ /* 0x000fe2000bf05070 */
[----:B------:R-:W-:Y:S01]  /*1280*/  SHF.R.U32.HI R14, RZ, 0x5, R230 ;  /* 0x00000005ff0e7819 */ /* 0x000fe200000116e6 */
[----:B------:R-:W-:-:S02]  /*1290*/  UIADD3 UR17, UPT, UPT, UR23, UR17, URZ ;  /* 0x0000001117117290 */ /* 0x000fc4000fffe0ff */
[----:B------:R-:W-:Y:S01]  /*12a0*/  UIMAD UR16, UR14, UR15, URZ ;  /* 0x0000000f0e1072a4 */ /* 0x000fe2000f8e02ff */
[----:B------:R-:W-:Y:S01]  /*12b0*/  IMAD.SHL.U32 R13, R230, 0x20, RZ ;  /* 0x00000020e60d7824 */ /* 0x000fe200078e00ff */
[----:B------:R-:W-:-:S04]  /*12c0*/  DEPBAR.LE SB0, 0x1 ;  /* 0x000080400000791a */ /* 0x000fc80000000000 */
[----:B---3--:R-:W2:Y:S01]  /*12d0*/  LDC.64 R4, c[0x0][0x5f8] ;  /* 0x00017e00ff047b82 */ /* 0x008ea20000000a00 */
[----:B------:R-:W-:Y:S02]  /*12e0*/  UISETP.NE.AND.EX UP0, UPT, UR7, URZ, UPT, UP0 ;  /* 0x000000ff0700728c */ /* 0x000fe4000bf05300 */
[----:B------:R-:W-:Y:S02]  /*12f0*/  USHF.R.S32.HI UR21, URZ, 0x1f, UR20 ;  /* 0x0000001fff157899 */ /* 0x000fe40008011414 */
[----:B------:R-:W-:Y:S02]  /*1300*/  UIMAD UR17, UR17, UR15, URZ ;  /* 0x0000000f111172a4 */ /* 0x000fe4000f8e02ff */
[----:B------:R-:W-:Y:S02]  /*1310*/  USEL UR46, UR46, URZ, UP0 ;  /* 0x000000ff2e2e7287 */ /* 0x000fe40008000000 */
[----:B------:R-:W-:Y:S02]  /*1320*/  UIMAD.WIDE.U32 UR20, UR22, UR15, UR20 ;  /* 0x0000000f161472a5 */ /* 0x000fe4000f8e0014 */
[----:B------:R-:W-:-:S02]  /*1330*/  UIMAD UR17, UR18, UR22, UR17 ;  /* 0x00000016121172a4 */ /* 0x000fc4000f8e0211 */
[----:B------:R-:W-:Y:S01]  /*1340*/  UIADD3 UR46, UP0, UPT, UR43, UR46, URZ ;  /* 0x0000002e2b2e7290 */ /* 0x000fe2000ff1e0ff */
[----:B------:R-:W-:Y:S01]  /*1350*/  IMAD.SHL.U32 R168, R230, 0x10, RZ ;  /* 0x00000010e6a87824 */ /* 0x000fe200078e00ff */
[----:B------:R-:W-:Y:S01]  /*1360*/  UIADD3 UR21, UPT, UPT, UR21, UR17, URZ ;  /* 0x0000001115157290 */ /* 0x000fe2000fffe0ff */
[----:B------:R-:W-:Y:S01]  /*1370*/  LOP3.LUT R10, R169, 0x18, RZ, 0xc0, !PT ;  /* 0x00000018a90a7812 */ /* 0x000fe200078ec0ff */
[----:B------:R-:W-:Y:S02]  /*1380*/  UIADD3.X UR52, UPT, UPT, URZ, UR52, URZ, UP0, !UPT ;  /* 0x00000034ff347290 */ /* 0x000fe400087fe4ff */
[----:B------:R-:W-:Y:S01]  /*1390*/  UIMAD UR15, UR25, UR46, URZ ;  /* 0x0000002e190f72a4 */ /* 0x000fe2000f8e02ff */
[----:B------:R-:W-:Y:S01]  /*13a0*/  IMAD R0, R14, UR16, R250 ;  /* 0x000000100e007c24 */ /* 0x000fe2000f8e02fa */
[----:B------:R-:W1:Y:S01]  /*13b0*/  LDCU.64 UR6, c[0x0][0x570] ;  /* 0x0000ae00ff0677ac */ /* 0x000e620008000a00 */
[C---:B--2---:R-:W-:Y:S01]  /*13c0*/  IMAD.WIDE.U32 R2, R7.reuse, R4, RZ ;  /* 0x0000000407027225 */ /* 0x044fe200078e00ff */
[----:B------:R-:W-:Y:S01]  /*13d0*/  UIMAD.WIDE.U32 UR20, UR24, UR46, UR20 ;  /* 0x0000002e181472a5 */ /* 0x000fe2000f8e0014 */
[----:B------:R-:W-:Y:S01]  /*13e0*/  LOP3.LUT R9, R10, 0xc0, R13, 0xf8, !PT ;  /* 0x000000c00a097812 */ /* 0x000fe200078ef80d */
[----:B------:R-:W-:Y:S01]  /*13f0*/  UIMAD UR15, UR24, UR52, UR15 ;  /* 0x00000034180f72a4 */ /* 0x000fe2000f8e020f */
[----:B------:R-:W-:Y:S01]  /*1400*/  IMAD R7, R7, R5, R3 ;  /* 0x0000000507077224 */ /* 0x000fe200078e0203 */
[----:B------:R-:W-:Y:S01]  /*1410*/  SEL R2, R2, RZ, P0 ;  /* 0x000000ff02027207 */ /* 0x000fe20000000000 */
        /* <DEDUP_REMOVED lines=8> */
[----:B------:R-:W2:Y:S01]  /*14a0*/  LDCU.64 UR52, c[0x0][0x5e8] ;  /* 0x0000bd00ff3477ac */ /* 0x000ea20008000a00 */
[----:B------:R-:W-:Y:S02]  /*14b0*/  SHF.R.S32.HI R3, RZ, 0x1f, R0 ;  /* 0x0000001fff037819 */ /* 0x000fe40000011400 */
[----:B------:R-:W-:Y:S02]  /*14c0*/  SEL R2, R7, RZ, P0 ;  /* 0x000000ff07027207 */ /* 0x000fe40000000000 */
[----:B------:R-:W-:Y:S02]  /*14d0*/  LOP3.LUT R0, R4, R5, R6, 0xfe, !PT ;  /* 0x0000000504007212 */ /* 0x000fe400078efe06 */
[----:B------:R-:W-:Y:S01]  /*14e0*/  IADD3.X R4, PT, PT, R3, UR15, R2, P2, P1 ;  /* 0x0000000f03047c10 */ /* 0x000fe200097e2402 */
[----:B------:R-:W-:Y:S01]  /*14f0*/  IMAD.U32 R3, RZ, RZ, UR19 ;  /* 0x00000013ff037e24 */ /* 0x000fe2000f8e00ff */
[----:B------:R-:W-:-:S04]  /*1500*/  IADD3 R2, P1, PT, R8, UR19, RZ ;  /* 0x0000001308027c10 */ /* 0x000fc8000ff3e0ff */
[----:B------:R-:W-:Y:S02]  /*1510*/  LEA.HI.X.SX32 R3, R3, R4, 0x1, P1 ;  /* 0x0000000403037211 */ /* 0x000fe400008f0eff */
[----:B-1----:R-:W-:Y:S01]  /*1520*/  LEA R238, P1, R2, UR6, 0x2 ;  /* 0x0000000602ee7c11 */ /* 0x002fe2000f8210ff */
[----:B------:R-:W1:Y:S01]  /*1530*/  LDCU UR6, c[0x0][0x508] ;  /* 0x0000a100ff0677ac */ /* 0x000e620008000800 */
[----:B------:R-:W-:Y:S02]  /*1540*/  LOP3.LUT P0, RZ, R230, 0x4, RZ, 0xc0, !PT ;  /* 0x00000004e6ff7812 */ /* 0x000fe4000780c0ff */
[----:B------:R-:W-:-:S05]  /*1550*/  LEA R226, R0, UR4, 0x1 ;  /* 0x0000000400e27c11 */ /* 0x000fca000f8e08ff */
[C---:B------:R-:W-:Y:S01]  /*1560*/  VIADD R0, R226.reuse, 0xf000 ;  /* 0x0000f000e2007836 */ /* 0x040fe20000000000 */
[----:B------:R3:W4:Y:S01]  /*1570*/  LDSM.16.M88.4 R176, [R226+0xf000] ;  /* 0x00f00000e2b0783b */ /* 0x0007220000000200 */
[----:B------:R-:W-:-:S03]  /*1580*/  VIADD R220, R226, 0xf020 ;  /* 0x0000f020e2dc7836 */ /* 0x000fc60000000000 */
[----:B------:R3:W2:Y:S01]  /*1590*/  LDSM.16.M88.4 R180, [R226+0xf400] ;  /* 0x00f40000e2b4783b */ /* 0x0006a20000000200 */
[----:B------:R-:W-:-:S03]  /*15a0*/  @P0 VIADD R220, R0, 0xffffffe0 ;  /* 0xffffffe000dc0836 */ /* 0x000fc60000000000 */
[----:B------:R3:W2:Y:S01]  /*15b0*/  LDSM.16.M88.4 R192, [R226+0x11000] ;  /* 0x01100000e2c0783b */ /* 0x0006a20000000200 */
[----:B-1----:R-:W-:-:S03]  /*15c0*/  UIADD3 UR6, UPT, UPT, UR49, UR6, URZ ;  /* 0x0000000631067290 */ /* 0x002fc6000fffe0ff */
[----:B------:R3:W1:Y:S01]  /*15d0*/  LDSM.16.M88.4 R184, [R220] ;  /* 0x00000000dcb8783b */ /* 0x0006620000000200 */
[----:B------:R-:W-:-:S03]  /*15e0*/  UIADD3 UR40, UPT, UPT, -UR6, UR42, UR40 ;  /* 0x0000002a06287290 */ /* 0x000fc6000fffe128 */
[----:B------:R3:W1:Y:S04]  /*15f0*/  LDSM.16.M88.4 R188, [R220+0x400] ;  /* 0x00040000dcbc783b */ /* 0x0006680000000200 */
[----:B------:R3:W1:Y:S04]  /*1600*/  LDSM.16.M88.4 R200, [R220+0x2000] ;  /* 0x00200000dcc8783b */ /* 0x0006680000000200 */
[----:B------:R3:W1:Y:S04]  /*1610*/  LDSM.16.M88.4 R204, [R220+0x2400] ;  /* 0x00240000dccc783b */ /* 0x0006680000000200 */
[----:B------:R3:W1:Y:S04]  /*1620*/  LDSM.16.M88.4 R216, [R220+0x4000] ;  /* 0x00400000dcd8783b */ /* 0x0006680000000200 */
[----:B------:R-:W1:Y:S04]  /*1630*/  LDSM.16.M88.4 R220, [R220+0x4400] ;  /* 0x00440000dcdc783b */ /* 0x000e680000000200 */
[----:B------:R3:W1:Y:S04]  /*1640*/  LDSM.16.M88.4 R196, [R226+0x11400] ;  /* 0x01140000e2c4783b */ /* 0x0006680000000200 */
[----:B------:R3:W1:Y:S04]  /*1650*/  LDSM.16.M88.4 R208, [R226+0x13000] ;  /* 0x01300000e2d0783b */ /* 0x0006680000000200 */
[----:B------:R3:W1:Y:S01]  /*1660*/  LDSM.16.M88.4 R212, [R226+0x13400] ;  /* 0x01340000e2d4783b */ /* 0x0006620000000200 */
[----:B------:R-:W-:-:S04]  /*1670*/  USHF.R.S32.HI UR6, URZ, 0x1f, UR40 ;  /* 0x0000001fff067899 */ /* 0x000fc80008011428 */
[----:B------:R-:W-:-:S04]  /*1680*/  ULEA.HI UR6, UR6, UR40, URZ, 0x6 ;  /* 0x0000002806067291 */ /* 0x000fc8000f8f30ff */
[----:B------:R-:W-:-:S04]  /*1690*/  USHF.R.S32.HI UR6, URZ, 0x6, UR6 ;  /* 0x00000006ff067899 */ /* 0x000fc80008011406 */
[----:B------:R-:W-:-:S04]  /*16a0*/  UISETP.LT.AND UP0, UPT, URZ, UR6, UPT ;  /* 0x00000006ff00728c */ /* 0x000fc8000bf01270 */
[----:B------:R-:W-:-:S04]  /*16b0*/  USEL UR6, URZ, UR6, !UP0 ;  /* 0x00000006ff067287 */ /* 0x000fc8000c000000 */
[----:B------:R-:W-:Y:S01]  /*16c0*/  UISETP.GT.AND UP0, UPT, UR48, UR6, UPT ;  /* 0x000000063000728c */ /* 0x000fe2000bf04270 */
[----:B------:R-:W-:Y:S01]  /*16d0*/  LEA.HI.X R239, R2, UR7, R3, 0x2, P1 ;  /* 0x0000000702ef7c11 */ /* 0x000fe200088f1403 */
[----:B------:R-:W-:Y:S01]  /*16e0*/  UIADD3 UR45, UPT, UPT, UR43, UR45, URZ ;  /* 0x0000002d2b2d7290 */ /* 0x000fe2000fffe0ff */
        /* <DEDUP_REMOVED lines=47> */
[----:B------:R-:W-:Y:S01]  /*19e0*/  CS2R R36, SRZ ;  /* 0x0000000000247805 */ /* 0x000fe2000001ff00 */
[----:B--2---:R-:W-:Y:S01]  /*19f0*/  UIMAD.WIDE UR52, UR45, 0x4, UR52 ;  /* 0x000000042d3478a5 */ /* 0x004fe2000f8e0234 */
[----:B-1-34-:R-:W-:Y:S11]  /*1a00*/  BRA.U !UP0, `(.L_x_295) ;  /* 0x00000049082c7547 */ /* 0x01aff6000b800000 */
[----:B------:R-:W1:Y:S01]  /*1a10*/  LDC.64 R6, c[0x0][0x528] ;  /* 0x00014a00ff067b82 */ /* 0x000e620000000a00 */
[----:B------:R-:W-:Y:S02]  /*1a20*/  LOP3.LUT R0, R13, 0x120, RZ, 0xc0, !PT ;  /* 0x000001200d007812 */ /* 0x000fe400078ec0ff */
[----:B------:R-:W-:Y:S01]  /*1a30*/  SHF.R.U32.HI R4, RZ, 0x4, R230 ;  /* 0x00000004ff047819 */ /* 0x000fe200000116e6 */
[----:B------:R-:W-:Y:S01]  /*1a40*/  UIMAD UR14, UR33, UR14, UR32 ;  /* 0x0000000e210e72a4 */ /* 0x000fe2000f8e0220 */
[----:B------:R-:W-:Y:S01]  /*1a50*/  LOP3.LUT R247, R14, 0x1, RZ, 0xc0, !PT ;  /* 0x000000010ef77812 */ /* 0x000fe200078ec0ff */
[----:B------:R-:W-:Y:S02]  /*1a60*/  USHF.L.U32 UR17, UR48, 0x6, URZ ;  /* 0x0000000630117899 */ /* 0x000fe400080006ff */
[----:B------:R-:W2:Y:S01]  /*1a70*/  LDC R248, c[0x0][0x44c] ;  /* 0x00011300fff87b82 */ /* 0x000ea20000000800 */
[----:B------:R-:W3:Y:S01]  /*1a80*/  LDCU UR21, c[0x0][0x3b0] ;  /* 0x00007600ff1577ac */ /* 0x000ee20008000800 */
[----:B------:R-:W4:Y:S01]  /*1a90*/  LDCU UR22, c[0x0][0x590] ;  /* 0x0000b200ff1677ac */ /* 0x000f220008000800 */
[----:B------:R-:W-:Y:S01]  /*1aa0*/  IMAD.U32 R240, RZ, RZ, UR42 ;  /* 0x0000002afff07e24 */ /* 0x000fe2000f8e00ff */
[----:B------:R-:W-:Y:S01]  /*1ab0*/  LOP3.LUT R9, R9, 0x8, R15, 0x78, !PT ;  /* 0x0000000809097812 */ /* 0x000fe200078e780f */
[----:B------:R-:W-:Y:S01]  /*1ac0*/  USHF.L.U32 UR16, UR16, 0x3, URZ ;  /* 0x0000000310107899 */ /* 0x000fe200080006ff */
[----:B------:R-:W1:Y:S02]  /*1ad0*/  LDCU UR15, c[0x0][0x45c] ;  /* 0x00008b80ff0f77ac */ /* 0x000e640008000800 */
[----:B-1----:R-:W2:Y:S04]  /*1ae0*/  LDG.E.64 R2, desc[UR36][R6.64+0x8] ;  /* 0x0000082406027981 */ /* 0x002ea8000c1e1b00 */
[----:B------:R-:W2:Y:S01]  /*1af0*/  LDG.E.64 R6, desc[UR36][R6.64] ;  /* 0x0000002406067981 */ /* 0x000ea2000c1e1b00 */
[----:B------:R-:W-:Y:S01]  /*1b00*/  LOP3.LUT R168, R0, 0x200, R168, 0xf8, !PT ;  /* 0x0000020000a87812 */ /* 0x000fe200078ef8a8 */
[----:B------:R-:W-:Y:S01]  /*1b10*/  IMAD.U32 R0, RZ, RZ, UR48 ;  /* 0x00000030ff007e24 */ /* 0x000fe2000f8e00ff */
[----:B------:R-:W-:Y:S01]  /*1b20*/  LOP3.LUT R4, R4, 0x8, RZ, 0xc0, !PT ;  /* 0x0000000804047812 */ /* 0x000fe200078ec0ff */
[----:B------:R-:W-:Y:S01]  /*1b30*/  USHF.L.U32 UR14, UR14, 0x5, URZ ;  /* 0x000000050e0e7899 */ /* 0x000fe200080006ff */
[----:B------:R-:W-:Y:S01]  /*1b40*/  IMAD.MOV.U32 R229, RZ, RZ, 0x20 ;  /* 0x00000020ffe57424 */ /* 0x000fe200078e00ff */
[----:B------:R-:W-:Y:S01]  /*1b50*/  ULEA UR20, UR39, UR42, 0x7 ;  /* 0x0000002a27147291 */ /* 0x000fe2000f8e38ff */
[----:B------:R-:W-:Y:S01]  /*1b60*/  IMAD R247, R0, 0x4, R247 ;  /* 0x0000000400f77824 */ /* 0x000fe200078e02f7 */
[----:B------:R-:W-:Y:S01]  /*1b70*/  LOP3.LUT R0, R4, 0x10, R230, 0xf8, !PT ;  /* 0x0000001004007812 */ /* 0x000fe200078ef8e6 */
[----:B------:R-:W-:Y:S01]  /*1b80*/  USHF.R.S32.HI UR7, URZ, 0x1f, UR14 ;  /* 0x0000001fff077899 */ /* 0x000fe2000801140e */
[----:B------:R-:W1:Y:S01]  /*1b90*/  S2R R230, SR_TID.X ;  /* 0x0000000000e67919 */ /* 0x000e620000002100 */
[----:B------:R-:W-:Y:S01]  /*1ba0*/  IMAD.U32 R4, RZ, RZ, UR17 ;  /* 0x00000011ff047e24 */ /* 0x000fe2000f8e00ff */
[--C-:B------:R-:W-:Y:S01]  /*1bb0*/  LOP3.LUT R0, R0, 0xc0, R13.reuse, 0xf8, !PT ;  /* 0x000000c000007812 */ /* 0x100fe200078ef80d */
[----:B------:R-:W-:Y:S01]  /*1bc0*/  IMAD.MOV.U32 R228, RZ, RZ, 0x20 ;  /* 0x00000020ffe47424 */ /* 0x000fe200078e00ff */
[----:B------:R-:W-:Y:S01]  /*1bd0*/  LOP3.LUT R9, R168, R9, RZ, 0xfc, !PT ;  /* 0x00000009a8097212 */ /* 0x000fe200078efcff */
[----:B------:R-:W-:Y:S01]  /*1be0*/  IMAD.MOV.U32 R127, RZ, RZ, RZ ;  /* 0x000000ffff7f7224 */ /* 0x000fe200078e00ff */
[----:B------:R-:W-:Y:S01]  /*1bf0*/  LOP3.LUT R10, R0, R10, RZ, 0x3c, !PT ;  /* 0x0000000a000a7212 */ /* 0x000fe200078e3cff */
[----:B---3--:R-:W-:Y:S01]  /*1c00*/  USHF.L.U32 UR21, UR21, 0x6, URZ ;  /* 0x0000000615157899 */ /* 0x008fe200080006ff */
[----:B------:R-:W-:Y:S01]  /*1c10*/  IADD3 R4, PT, PT, R4, UR49, R246 ;  /* 0x0000003104047c10 */ /* 0x000fe2000fffe0f6 */
[----:B----4-:R-:W-:Y:S01]  /*1c20*/  USHF.L.U32 UR22, UR22, 0x6, URZ ;  /* 0x0000000616167899 */ /* 0x010fe200080006ff */
[----:B------:R-:W-:Y:S01]  /*1c30*/  LOP3.LUT R10, R10, 0x120, R13, 0xf8, !PT ;  /* 0x000001200a0a7812 */ /* 0x000fe200078ef80d */
[----:B------:R-:W-:Y:S01]  /*1c40*/  UIADD3 UR20, UPT, UPT, UR20, 0x80, -UR49 ;  /* 0x0000008014147890 */ /* 0x000fe2000fffe831 */
[----:B------:R-:W-:-:S02]  /*1c50*/  IADD3 R240, PT, PT, R4, -0x1f, -R240 ;  /* 0xffffffe104f07810 */ /* 0x000fc40007ffe8f0 */
[----:B------:R-:W-:Y:S02]  /*1c60*/  SEL R229, R229, 0xffffffe0, !P0 ;  /* 0xffffffe0e5e57807 */ /* 0x000fe40004000000 */
[----:B--2---:R-:W-:Y:S01]  /*1c70*/  IADD3 R250, P2, P1, R2, UR14, R250 ;  /* 0x0000000e02fa7c10 */ /* 0x004fe2000f95e0fa */
[----:B------:R-:W-:Y:S01]  /*1c80*/  IMAD.MOV.U32 R2, RZ, RZ, 0x10 ;  /* 0x00000010ff027424 */ /* 0x000fe200078e00ff */
[----:B------:R-:W2:Y:S02]  /*1c90*/  LDCU.U8 UR14, c[0x0][0x4f8] ;  /* 0x00009f00ff0e77ac */ /* 0x000ea40008000000 */
[----:B------:R-:W-:Y:S01]  /*1ca0*/  IADD3.X R0, PT, PT, R3, UR7, RZ, P2, P1 ;  /* 0x0000000703007c10 */ /* 0x000fe200097e24ff */
[----:B------:R-:W3:Y:S04]  /*1cb0*/  LDCU UR7, c[0x0][0x3e0] ;  /* 0x00007c00ff0777ac */ /* 0x000ee80008000800 */
[----:B------:R4:W-:Y:S04]  /*1cc0*/  STL [R1+0x8], R0 ;  /* 0x0000080001007387 */ /* 0x0009e80000100800 */
[----:B-----5:R1:W-:Y:S04]  /*1cd0*/  STL [R1+0x4], R11 ;  /* 0x0000040b01007387 */ /* 0x0203e80000100800 */
[----:B------:R1:W-:Y:S01]  /*1ce0*/  STL [R1], R12 ;  /* 0x0000000c01007387 */ /* 0x0003e20000100800 */
[----:B------:R-:W-:-:S02]  /*1cf0*/  R2UR UR18, R7 ;  /* 0x00000000071272ca */ /* 0x000fc400000e0000 */
[----:B------:R-:W-:-:S11]  /*1d00*/  R2UR UR19, R6 ;  /* 0x00000000061372ca */ /* 0x000fd600000e0000 */
[----:B------:R-:W-:Y:S02]  /*1d10*/  UIADD3 UR46, UPT, UPT, UR18, -0x4498517b, URZ ;  /* 0xbb67ae85122e7890 */ /* 0x000fe4000fffe0ff */
[----:B------:R-:W-:Y:S02]  /*1d20*/  UIADD3 UR47, UPT, UPT, UR19, -0x61c88647, URZ ;  /* 0x9e3779b9132f7890 */ /* 0x000fe4000fffe0ff */
[----:B------:R-:W-:Y:S02]  /*1d30*/  UIADD3 UR45, UPT, UPT, UR19, 0x3c6ef372, URZ ;  /* 0x3c6ef372132d7890 */ /* 0x000fe4000fffe0ff */
[----:B------:R-:W-:Y:S02]  /*1d40*/  UIADD3 UR44, UPT, UPT, UR18, 0x76cf5d0a, URZ ;  /* 0x76cf5d0a122c7890 */ /* 0x000fe4000fffe0ff */
[----:B------:R-:W-:Y:S02]  /*1d50*/  UIADD3 UR43, UPT, UPT, UR19, -0x255992d5, URZ ;  /* 0xdaa66d2b132b7890 */ /* 0x000fe4000fffe0ff */
[----:B------:R-:W-:-:S02]  /*1d60*/  UIADD3 UR42, UPT, UPT, UR18, 0x32370b8f, URZ ;  /* 0x32370b8f122a7890 */ /* 0x000fc4000fffe0ff */
[----:B------:R-:W-:Y:S01]  /*1d70*/  UIADD3 UR41, UPT, UPT, UR19, 0x78dde6e4, URZ ;  /* 0x78dde6e413297890 */ /* 0x000fe2000fffe0ff */
[C---:B-1----:R-:W-:Y:S01]  /*1d80*/  IMAD.SHL.U32 R231, R230.reuse, 0x20, RZ ;  /* 0x00000020e6e77824 */ /* 0x042fe200078e00ff */
[C---:B------:R-:W-:Y:S01]  /*1d90*/  LOP3.LUT P1, RZ, R230.reuse, 0x4, RZ, 0xc0, !PT ;  /* 0x00000004e6ff7812 */ /* 0x040fe2000782c0ff */
[C---:B------:R-:W-:Y:S01]  /*1da0*/  IMAD.SHL.U32 R3, R230.reuse, 0x2, RZ ;  /* 0x00000002e6037824 */ /* 0x040fe200078e00ff */
[----:B------:R-:W-:Y:S01]  /*1db0*/  LOP3.LUT P0, RZ, R230, 0x2, RZ, 0xc0, !PT ;  /* 0x00000002e6ff7812 */ /* 0x000fe2000780c0ff */
[----:B------:R-:W-:Y:S01]  /*1dc0*/  VIADD R247, R247, 0xfffffffc ;  /* 0xfffffffcf7f77836 */ /* 0x000fe20000000000 */
[----:B----4-:R-:W-:Y:S01]  /*1dd0*/  LOP3.LUT R0, R231, 0x7400, RZ, 0xc0, !PT ;  /* 0x00007400e7007812 */ /* 0x010fe200078ec0ff */
[----:B------:R-:W-:Y:S01]  /*1de0*/  IMAD.IADD R227, R226, 0x1, R229 ;  /* 0x00000001e2e37824 */ /* 0x000fe200078e02e5 */
[----:B------:R-:W-:Y:S01]  /*1df0*/  LEA R225, R9, UR4, 0x1 ;  /* 0x0000000409e17c11 */ /* 0x000fe2000f8e08ff */
[----:B------:R-:W-:Y:S01]  /*1e00*/  IMAD.WIDE.U32 R250, R250, -0x2daee0ad, RZ ;  /* 0xd2511f53fafa7825 */ /* 0x000fe200078e00ff */
[----:B------:R-:W-:Y:S01]  /*1e10*/  LEA R224, R10, UR4, 0x1 ;  /* 0x000000040ae07c11 */ /* 0x000fe2000f8e08ff */
[----:B------:R-:W-:Y:S01]  /*1e20*/  UIADD3 UR40, UPT, UPT, UR18, -0x126145ec, URZ ;  /* 0xed9eba1412287890 */ /* 0x000fe2000fffe0ff */
[----:B------:R-:W-:Y:S01]  /*1e30*/  LOP3.LUT P2, RZ, R230, 0x8, RZ, 0xc0, !PT ;  /* 0x00000008e6ff7812 */ /* 0x000fe2000784c0ff */
[----:B------:R-:W-:Y:S01]  /*1e40*/  VIADD R225, R225, UR5 ;  /* 0x00000005e1e17c36 */ /* 0x000fe20008000000 */
[----:B------:R-:W-:Y:S01]  /*1e50*/  SHF.R.U32.HI R232, RZ, 0x1, R230 ;  /* 0x00000001ffe87819 */ /* 0x000fe200000116e6 */
[----:B------:R-:W-:Y:S01]  /*1e60*/  VIADD R224, R224, UR5 ;  /* 0x00000005e0e07c36 */ /* 0x000fe20008000000 */
[----:B------:R-:W-:Y:S01]  /*1e70*/  SEL R2, R2, 0xfffffff0, !P1 ;  /* 0xfffffff002027807 */ /* 0x000fe20004800000 */
[----:B------:R-:W-:Y:S01]  /*1e80*/  UIADD3 UR33, UPT, UPT, UR19, 0x1715609d, URZ ;  /* 0x1715609d13217890 */ /* 0x000fe2000fffe0ff */
[----:B------:R-:W-:Y:S01]  /*1e90*/  SEL R228, R228, 0xffffffe0, !P0 ;  /* 0xffffffe0e4e47807 */ /* 0x000fe20004000000 */
[----:B------:R-:W-:Y:S01]  /*1ea0*/  UIADD3 UR25, UPT, UPT, UR18, -0x56f99767, URZ ;  /* 0xa906689912197890 */ /* 0x000fe2000fffe0ff */
[----:B------:R-:W-:Y:S01]  /*1eb0*/  LOP3.LUT R0, R0, 0x6, R3, 0xf8, !PT ;  /* 0x0000000600007812 */ /* 0x000fe200078ef803 */
[----:B------:R-:W-:-:S02]  /*1ec0*/  UIADD3 UR24, UPT, UPT, UR19, -0x4ab325aa, URZ ;  /* 0xb54cda5613187890 */ /* 0x000fc4000fffe0ff */
[----:B------:R-:W-:Y:S01]  /*1ed0*/  UIADD3 UR23, UPT, UPT, UR18, 0x646e171e, URZ ;  /* 0x646e171e12177890 */ /* 0x000fe2000fffe0ff */
[----:B--23--:R-:W-:-:S11]  /*1ee0*/  UMOV UR5, UR53 ;  /* 0x0000003500057c82 */ /* 0x00cfd60008000000 */
.L_x_298:
[----:B------:R-:W0:Y:S01]  /*1ef0*/  LDGDEPBAR ;  /* 0x00000000000079af */ /* 0x000e220000000000 */
[----:B------:R-:W-:Y:S01]  /*1f00*/  IMAD.IADD R0, R225, 0x1, R229 ;  /* 0x00000001e1007824 */ /* 0x000fe200078e02e5 */
[----:B------:R-:W-:Y:S01]  /*1f10*/  UIADD3 UR17, UPT, UPT, UR17, -0x40, URZ ;  /* 0xffffffc011117890 */ /* 0x000fe2000fffe0ff */
[----:B------:R-:W-:Y:S05]  /*1f20*/  SHF.R.U32.HI R3, RZ, 0x6, R230 ;  /* 0x00000006ff037819 */ /* 0x000fea00000116e6 */
[----:B------:R-:W2:Y:S01]  /*1f30*/  LDL R233, [R1+0x8] ;  /* 0x0000080001e97983 */ /* 0x000ea20000100800 */
[----:B------:R-:W-:Y:S01]  /*1f40*/  IMAD.U32 R2, RZ, RZ, UR39 ;  /* 0x00000027ff027e24 */ /* 0x000fe2000f8e00ff */
[----:B------:R-:W-:Y:S01]  /*1f50*/  UISETP.GE.AND UP0, UPT, UR17, UR20, UPT ;  /* 0x000000141100728c */ /* 0x000fe2000bf06270 */
[----:B------:R-:W-:Y:S02]  /*1f60*/  UMOV UR4, UR29 ;  /* 0x0000001d00047c82 */ /* 0x000fe40008000000 */
[----:B------:R-:W-:Y:S01]  /*1f70*/  IMAD R2, R2, 0x4, R3 ;  /* 0x0000000402027824 */ /* 0x000fe200078e0203 */
[----:B------:R-:W-:Y:S02]  /*1f80*/  UIADD3 UR48, UPT, UPT, UR48, -0x1, URZ ;  /* 0xffffffff30307890 */ /* 0x000fe4000fffe0ff */
[----:B------:R-:W-:Y:S02]  /*1f90*/  PLOP3.LUT P0, PT, PT, PT, UP0, 0x80, 0x8 ;  /* 0x000000000008781c */ /* 0x000fe40003f0f008 */
[----:B------:R-:W-:Y:S01]  /*1fa0*/  UISETP.GT.AND UP0, UPT, UR48, UR6, UPT ;  /* 0x000000063000728c */ /* 0x000fe2000bf04270 */
[----:B------:R-:W-:Y:S04]  /*1fb0*/  DEPBAR.LE SB0, 0x0 ;  /* 0x000080000000791a */ /* 0x000fe80000000000 */
[----:B------:R-:W-:Y:S06]  /*1fc0*/  BAR.SYNC.DEFER_BLOCKING 0x0 ;  /* 0x0000000000007b1d */ /* 0x000fec0000010000 */
[----:B------:R-:W-:Y:S08]  /*1fd0*/  LDSM.16.M88.4 R32, [R225] ;  /* 0x00000000e120783b */ /* 0x000ff00000000200 */
[----:B------:R-:W1:Y:S08]  /*1fe0*/  LDSM.16.M88.4 R16, [R226+0x9000] ;  /* 0x00900000e210783b */ /* 0x000e700000000200 */
[----:B------:R-:W3:Y:S08]  /*1ff0*/  LDSM.16.M88.4 R28, [R225+0x800] ;  /* 0x00080000e11c783b */ /* 0x000ef00000000200 */
[----:B------:R-:W4:Y:S08]  /*2000*/  LDSM.16.M88.4 R132, [R226+0x9400] ;  /* 0x00940000e284783b */ /* 0x000f300000000200 */
[----:B------:R-:W-:Y:S08]  /*2010*/  LDSM.16.M88.4 R136, [R0] ;  /* 0x000000000088783b */ /* 0x000ff00000000200 */
[----:B------:R-:W4:Y:S01]  /*2020*/  LDSM.16.M88.4 R140, [R227+0x9000] ;  /* 0x00900000e38c783b */ /* 0x000f220000000200 */
        /* <DEDUP_REMOVED lines=36> */
[-C--:B------:R-:W-:Y:S03]  /*2270*/  HMMA.16816.F32 R28, R160, R166.reuse, R28 ;  /* 0x000000a6a01c723c */ /* 0x080fe6000000181c */
[----:B------:R-:W-:Y:S01]  /*2280*/  IMAD.WIDE.U32 R160, R247, -0x326172a9, RZ ;  /* 0xcd9e8d57f7a07825 */ /* 0x000fe200078e00ff */
[----:B------:R-:W-:Y:S03]  /*2290*/  LOP3.LUT R163, R231, 0x7400, RZ, 0xc0, !PT ;  /* 0x00007400e7a37812 */ /* 0x000fe600078ec0ff */
[----:B------:R-:W-:Y:S01]  /*22a0*/  IMAD.SHL.U32 R162, R230, 0x2, RZ ;  /* 0x00000002e6a27824 */ /* 0x000fe200078e00ff */
[----:B------:R-:W-:Y:S04]  /*22b0*/  HMMA.16816.F32 R32, R152, R166, R32 ;  /* 0x000000a69820723c */ /* 0x000fe80000001820 */
[----:B------:R-:W-:Y:S02]  /*22c0*/  LOP3.LUT R163, R163, 0x6, R162, 0xf8, !PT ;  /* 0x00000006a3a37812 */ /* 0x000fe400078ef8a2 */
[----:B------:R-:W-:Y:S02]  /*22d0*/  LOP3.LUT R154, R2, UR18, R251, 0x96, !PT ;  /* 0x00000012029a7c12 */ /* 0x000fe4000f8e96fb */
[-C--:B-1----:R-:W-:Y:S05]  /*22e0*/  HMMA.16816.F32 R4, R132, R140.reuse, R4 ;  /* 0x0000008c8404723c */ /* 0x082fea0000001804 */
[----:B------:R-:W-:Y:S03]  /*22f0*/  IMAD.WIDE.U32 R154, R154, -0x326172a9, RZ ;  /* 0xcd9e8d579a9a7825 */ /* 0x000fe600078e00ff */
[C---:B------:R-:W-:Y:S04]  /*2300*/  HMMA.16816.F32 R8, R168.reuse, R140, R8 ;  /* 0x0000008ca808723c */ /* 0x040fe80000001808 */
[----:B--2---:R-:W-:Y:S02]  /*2310*/  LOP3.LUT R153, R233, UR19, R161, 0x96, !PT ;  /* 0x00000013e9997c12 */ /* 0x004fe4000f8e96a1 */
[----:B------:R-:W-:Y:S02]  /*2320*/  LOP3.LUT R160, R160, UR47, R155, 0x96, !PT ;  /* 0x0000002fa0a07c12 */ /* 0x000fe4000f8e969b */
[-C--:B------:R-:W-:Y:S03]  /*2330*/  HMMA.16816.F32 R12, R168, R142.reuse, R12 ;  /* 0x0000008ea80c723c */ /* 0x080fe6000000180c */
[----:B------:R-:W-:Y:S05]  /*2340*/  IMAD.WIDE.U32 R166, R153, -0x2daee0ad, RZ ;  /* 0xd2511f5399a67825 */ /* 0x000fea00078e00ff */
[C---:B------:R-:W-:Y:S01]  /*2350*/  HMMA.16816.F32 R16, R132.reuse, R142, R16 ;  /* 0x0000008e8410723c */ /* 0x040fe20000001810 */
[----:B------:R-:W-:Y:S03]  /*2360*/  LDSM.16.M88.4 R140, [R227+0xd000] ;  /* 0x00d00000e38c783b */ /* 0x000fe60000000200 */
[----:B------:R-:W-:Y:S04]  /*2370*/  LOP3.LUT R164, R250, UR46, R167, 0x96, !PT ;  /* 0x0000002efaa47c12 */ /* 0x000fe8000f8e96a7 */
[-C--:B------:R-:W-:Y:S01]  /*2380*/  HMMA.16816.F32 R20, R132, R172.reuse, R20 ;  /* 0x000000ac8414723c */ /* 0x080fe20000001814 */
[----:B------:R-:W2:Y:S02]  /*2390*/  LDL R167, [R1+0x4] ;  /* 0x0000040001a77983 */ /* 0x000ea40000100800 */
[----:B------:R-:W-:Y:S05]  /*23a0*/  IMAD.WIDE.U32 R164, R164, -0x326172a9, RZ ;  /* 0xcd9e8d57a4a47825 */ /* 0x000fea00078e00ff */
[C---:B------:R-:W-:Y:S01]  /*23b0*/  HMMA.16816.F32 R24, R168.reuse, R172, R24 ;  /* 0x000000aca818723c */ /* 0x040fe20000001818 */
[----:B------:R-:W-:Y:S02]  /*23c0*/  IMAD.MOV.U32 R173, RZ, RZ, 0x18 ;  /* 0x00000018ffad7424 */ /* 0x000fe400078e00ff */
[----:B------:R-:W-:Y:S05]  /*23d0*/  IMAD.MOV.U32 R172, RZ, RZ, 0x8 ;  /* 0x00000008ffac7424 */ /* 0x000fea00078e00ff */
[-C--:B------:R-:W-:Y:S03]  /*23e0*/  HMMA.16816.F32 R28, R168, R174.reuse, R28 ;  /* 0x000000aea81c723c */ /* 0x080fe6000000181c */
[C---:B------:R-:W-:Y:S02]  /*23f0*/  IMAD.SHL.U32 R168, R230.reuse, 0x10, RZ ;  /* 0x00000010e6a87824 */ /* 0x040fe400078e00ff */
[----:B------:R-:W-:Y:S03]  /*2400*/  IMAD.SHL.U32 R169, R230, 0x4, RZ ;  /* 0x00000004e6a97824 */ /* 0x000fe600078e00ff */
[----:B------:R-:W-:Y:S01]  /*2410*/  HMMA.16816.F32 R32, R132, R174, R32 ;  /* 0x000000ae8420723c */ /* 0x000fe20000001820 */
[----:B------:R-:W1:Y:S01]  /*2420*/  LDSM.16.M88.4 R132, [R0+0x2000] ;  /* 0x002000000084783b */ /* 0x000e620000000200 */
[----:B------:R-:W-:Y:S02]  /*2430*/  IMAD.MOV.U32 R174, RZ, RZ, 0x20 ;  /* 0x00000020ffae7424 */ /* 0x000fe400078e00ff */
[----:B------:R-:W-:Y:S02]  /*2440*/  LOP3.LUT R2, R168, 0x200, RZ, 0xc0, !PT ;  /* 0x00000200a8027812 */ /* 0x000fe400078ec0ff */
[----:B------:R-:W-:Y:S02]  /*2450*/  LOP3.LUT R152, R169, 0x18, RZ, 0xc0, !PT ;  /* 0x00000018a9987812 */ /* 0x000fe400078ec0ff */
[-C--:B---3--:R-:W-:Y:S05]  /*2460*/  HMMA.16816.F32 R4, R136, R144.reuse, R4 ;  /* 0x000000908804723c */ /* 0x088fea0000001804 */
[--C-:B------:R-:W-:Y:S02]  /*2470*/  LOP3.LUT R2, R2, 0x120, R231.reuse, 0xf8, !PT ;  /* 0x0000012002027812 */ /* 0x100fe400078ef8e7 */
[----:B------:R-:W-:Y:S01]  /*2480*/  LOP3.LUT R3, R152, 0xc0, R231, 0xf8, !PT ;  /* 0x000000c098037812 */ /* 0x000fe200078ef8e7 */
[C---:B------:R-:W-:Y:S08]  /*2490*/  HMMA.16816.F32 R8, R148.reuse, R144, R8 ;  /* 0x000000909408723c */ /* 0x040ff00000001808 */
[-C--:B------:R-:W-:Y:S08]  /*24a0*/  HMMA.16816.F32 R12, R148, R146.reuse, R12 ;  /* 0x00000092940c723c */ /* 0x080ff0000000180c */
[C---:B------:R-:W-:Y:S01]  /*24b0*/  HMMA.16816.F32 R16, R136.reuse, R146, R16 ;  /* 0x000000928810723c */ /* 0x040fe20000001810 */
[----:B------:R3:W1:Y:S07]  /*24c0*/  LDSM.16.M88.4 R144, [R0+0x2800] ;  /* 0x002800000090783b */ /* 0x00066e0000000200 */
[-C--:B----4-:R-:W-:Y:S08]  /*24d0*/  HMMA.16816.F32 R20, R136, R156.reuse, R20 ;  /* 0x0000009c8814723c */ /* 0x090ff00000001814 */
[C---:B------:R-:W-:Y:S04]  /*24e0*/  HMMA.16816.F32 R24, R148.reuse, R156, R24 ;  /* 0x0000009c9418723c */ /* 0x040fe80000001818 */
[----:B------:R-:W-:Y:S01]  /*24f0*/  VIADD R156, R247, 0x2 ;  /* 0x00000002f79c7836 */ /* 0x000fe20000000000 */
[----:B---3--:R-:W-:Y:S03]  /*2500*/  LOP3.LUT R0, R3, 0x8, R232, 0x78, !PT ;  /* 0x0000000803007812 */ /* 0x008fe600078e78e8 */
[----:B------:R-:W-:Y:S01]  /*2510*/  IMAD.WIDE.U32 R156, R156, -0x326172a9, RZ ;  /* 0xcd9e8d579c9c7825 */ /* 0x000fe200078e00ff */
[-C--:B------:R-:W-:Y:S03]  /*2520*/  HMMA.16816.F32 R28, R148, R158.reuse, R28 ;  /* 0x0000009e941c723c */ /* 0x080fe6000000181c */
[----:B------:R-:W-:Y:S01]  /*2530*/  LOP3.LUT R0, R2, R0, RZ, 0xfc, !PT ;  /* 0x0000000002007212 */ /* 0x000fe200078efcff */
[----:B------:R-:W-:Y:S01]  /*2540*/  @!P0 IMAD.SHL.U32 R2, R230, 0x2, RZ ;  /* 0x00000002e6028824 */ /* 0x000fe200078e00ff */
[----:B------:R-:W-:Y:S02]  /*2550*/  LOP3.LUT R3, R233, UR19, R157, 0x96, !PT ;  /* 0x00000013e9037c12 */ /* 0x000fe4000f8e969d */
[----:B------:R-:W-:Y:S01]  /*2560*/  @!P0 SHF.R.U32.HI R148, RZ, 0x1, R230 ;  /* 0x00000001ff948819 */ /* 0x000fe200000116e6 */
[----:B------:R-:W-:Y:S01]  /*2570*/  HMMA.16816.F32 R32, R136, R158, R32 ;  /* 0x0000009e8820723c */ /* 0x000fe20000001820 */
[----:B------:R-:W3:Y:S03]  /*2580*/  LDSM.16.M88.4 R136, [R227+0xd400] ;  /* 0x00d40000e388783b */ /* 0x000ee60000000200 */
[----:B------:R-:W-:Y:S01]  /*2590*/  LOP3.LUT R155, R156, UR47, R155, 0x96, !PT ;  /* 0x0000002f9c9b7c12 */ /* 0x000fe2000f8e969b */
[----:B------:R-:W-:Y:S01]  /*25a0*/  IMAD.WIDE.U32 R170, R3, -0x2daee0ad, RZ ;  /* 0xd2511f5303aa7825 */ /* 0x000fe200078e00ff */
[----:B------:R-:W-:Y:S02]  /*25b0*/  @!P0 LOP3.LUT R3, R2, 0x6, RZ, 0xc0, !PT ;  /* 0x0000000602038812 */ /* 0x000fe400078ec0ff */
[----:B------:R-:W-:Y:S01]  /*25c0*/  LOP3.LUT R2, R168, 0x1c0, RZ, 0xc0, !PT ;  /* 0x000001c0a8027812 */ /* 0x000fe200078ec0ff */
[-C--:B-1----:R-:W-:Y:S05]  /*25d0*/  HMMA.16816.F32 R4, R132, R140.reuse, R4 ;  /* 0x0000008c8404723c */ /* 0x082fea0000001804 */
[----:B------:R-:W-:Y:S01]  /*25e0*/  @!P0 LOP3.LUT R149, R3, 0x1e0, R148, 0xf8, !PT ;  /* 0x000001e003958812 */ /* 0x000fe200078ef894 */
[----:B------:R-:W-:Y:S01]  /*25f0*/  IMAD.U32 R3, RZ, RZ, UR39 ;  /* 0x00000027ff037e24 */ /* 0x000fe2000f8e00ff */
[----:B------:R-:W-:Y:S01]  /*2600*/  LOP3.LUT R148, R2, 0x38, R162, 0xf8, !PT ;  /* 0x0000003802947812 */ /* 0x000fe200078ef8a2 */
[C---:B------:R-:W-:Y:S04]  /*2610*/  HMMA.16816.F32 R8, R144.reuse, R140, R8 ;  /* 0x0000008c9008723c */ /* 0x040fe80000001808 */
[----:B------:R-:W-:Y:S01]  /*2620*/  LOP3.LUT R148, R148, 0x20, R232, 0x78, !PT ;  /* 0x0000002094947812 */ /* 0x000fe200078e78e8 */
[----:B------:R-:W-:Y:S01]  /*2630*/  @!P0 IMAD R2, R3, 0x80, R149 ;  /* 0x0000008003028824 */ /* 0x000fe200078e0295 */
[----:B------:R-:W-:Y:S02]  /*2640*/  LOP3.LUT R156, R250, UR46, R171, 0x96, !PT ;  /* 0x0000002efa9c7c12 */ /* 0x000fe4000f8e96ab */
[----:B------:R-:W-:Y:S01]  /*2650*/  LOP3.LUT R150, R163, R148, RZ, 0xfc, !PT ;  /* 0x00000094a3967212 */ /* 0x000fe200078efcff */
[----:B------:R-:W-:Y:S01]  /*2660*/  IMAD.WIDE.U32 R148, R160, -0x2daee0ad, RZ ;  /* 0xd2511f53a0947825 */ /* 0x000fe200078e00ff */
[----:B------:R-:W-:Y:S01]  /*2670*/  LOP3.LUT R162, R154, UR45, R165, 0x96, !PT ;  /* 0x0000002d9aa27c12 */ /* 0x000fe2000f8e96a5 */
[-C--:B------:R-:W-:Y:S03]  /*2680*/  HMMA.16816.F32 R12, R144, R142.reuse, R12 ;  /* 0x0000008e900c723c */ /* 0x080fe6000000180c */
[----:B------:R-:W-:Y:S01]  /*2690*/  LOP3.LUT R153, R166, UR44, R149, 0x96, !PT ;  /* 0x0000002ca6997c12 */ /* 0x000fe2000f8e9695 */
[----:B------:R-:W-:Y:S01]  /*26a0*/  IMAD.WIDE.U32 R156, R156, -0x326172a9, RZ ;  /* 0xcd9e8d579c9c7825 */ /* 0x000fe200078e00ff */
[----:B------:R-:W-:Y:S01]  /*26b0*/  @!P0 VIADDMNMX R141, R240, -R174, UR49, PT ;  /* 0x00000031f08d8e46 */ /* 0x000fe2000b8009ae */
[----:B------:R-:W4:Y:S01]  /*26c0*/  LDL R166, [R1] ;  /* 0x0000000001a67983 */ /* 0x000f220000100800 */
[----:B------:R-:W-:Y:S01]  /*26d0*/  LEA R150, R150, UR4, 0x1 ;  /* 0x0000000496967c11 */ /* 0x000fe2000f8e08ff */
[----:B------:R-:W-:Y:S01]  /*26e0*/  IMAD.WIDE.U32 R162, R162, -0x2daee0ad, RZ ;  /* 0xd2511f53a2a27825 */ /* 0x000fe200078e00ff */
[----:B------:R-:W-:Y:S01]  /*26f0*/  LOP3.LUT R161, R154, UR45, R157, 0x96, !PT ;  /* 0x0000002d9aa17c12 */ /* 0x000fe2000f8e969d */
[C---:B------:R-:W-:Y:S04]  /*2700*/  HMMA.16816.F32 R16, R132.reuse, R142, R16 ;  /* 0x0000008e8410723c */ /* 0x040fe80000001810 */
[----:B------:R-:W-:Y:S01]  /*2710*/  LOP3.LUT R157, R148, UR42, R163, 0x96, !PT ;  /* 0x0000002a949d7c12 */ /* 0x000fe2000f8e96a3 */
[----:B------:R-:W-:Y:S01]  /*2720*/  @!P0 VIADD R149, R2, 0x1 ;  /* 0x0000000102958836 */ /* 0x000fe20000000000 */
[----:B------:R-:W-:Y:S01]  /*2730*/  @!P0 VIADDMNMX R148, R240, -R173, UR49, PT ;  /* 0x00000031f0948e46 */ /* 0x000fe2000b8009ad */
[----:B------:R-:W-:Y:S01]  /*2740*/  VIADD R3, R150, 0x13000 ;  /* 0x0001300096037836 */ /* 0x000fe20000000000 */
[CC--:B------:R-:W-:Y:S01]  /*2750*/  @!P0 ISETP.GE.AND P4, PT, R2.reuse, R141.reuse, PT ;  /* 0x0000008d0200820c */ /* 0x0c0fe20003f86270 */
[----:B------:R-:W-:Y:S01]  /*2760*/  @!P0 VIADD R143, R2, 0x9 ;  /* 0x00000009028f8836 */ /* 0x000fe20000000000 */
[----:B------:R-:W-:Y:S01]  /*2770*/  @!P0 VIMNMX R140, PT, PT, R240, UR49, PT ;  /* 0x00000031f08c8c48 */ /* 0x000fe2000bfe0100 */
[----:B------:R-:W-:Y:S01]  /*2780*/  VIADD R151, R150, 0x13020 ;  /* 0x0001302096977836 */ /* 0x000fe20000000000 */
[----:B------:R-:W-:Y:S01]  /*2790*/  @!P0 ISETP.GE.AND P3, PT, R2, R148, PT ;  /* 0x000000940200820c */ /* 0x000fe20003f66270 */
[----:B------:R-:W-:Y:S01]  /*27a0*/  @P2 VIADD R151, R3, 0xffffffe0 ;  /* 0xffffffe003972836 */ /* 0x000fe20000000000 */
[----:B------:R-:W-:Y:S01]  /*27b0*/  @!P0 FSEL R4, R4, -INF , !P4 ;  /* 0xff80000004048808 */ /* 0x000fe20006000000 */
[----:B------:R-:W-:Y:S01]  /*27c0*/  @!P0 VIADD R142, R2, 0x8 ;  /* 0x00000008028e8836 */ /* 0x000fe20000000000 */
[C---:B------:R-:W-:Y:S01]  /*27d0*/  @!P0 ISETP.GE.AND P4, PT, R149.reuse, R140, PT ;  /* 0x0000008c9500820c */ /* 0x040fe20003f86270 */
[-C--:B---3--:R-:W-:Y:S03]  /*27e0*/  HMMA.16816.F32 R20, R132, R136.reuse, R20 ;  /* 0x000000888414723c */ /* 0x088fe60000001814 */
[----:B------:R-:W-:Y:S01]  /*27f0*/  @!P0 ISETP.GE.AND P5, PT, R149, R148, PT ;  /* 0x000000949500820c */ /* 0x000fe20003fa6270 */
[----:B------:R-:W-:Y:S01]  /*2800*/  IMAD.WIDE.U32 R154, R155, -0x2daee0ad, RZ ;  /* 0xd2511f539b9a7825 */ /* 0x000fe200078e00ff */
[----:B------:R-:W-:Y:S02]  /*2810*/  @!P0 VIADDMNMX R3, R240, R172, UR49, PT ;  /* 0x00000031f0038e46 */ /* 0x000fe4000b8001ac */
[----:B------:R-:W-:Y:S01]  /*2820*/  @!P0 FSEL R6, R6, -INF , !P3 ;  /* 0xff80000006068808 */ /* 0x000fe20005800000 */
[C---:B------:R-:W-:Y:S04]  /*2830*/  HMMA.16816.F32 R24, R144.reuse, R136, R24 ;  /* 0x000000889018723c */ /* 0x040fe80000001818 */
[----:B------:R-:W-:Y:S01]  /*2840*/  @!P0 ISETP.GE.AND P6, PT, R149, R141, PT ;  /* 0x0000008d9500820c */ /* 0x000fe20003fc6270 */
[C---:B------:R-:W-:Y:S01]  /*2850*/  @!P0 VIADD R136, R2.reuse, 0x11 ;  /* 0x0000001102888836 */ /* 0x040fe20000000000 */
[CC--:B------:R-:W-:Y:S01]  /*2860*/  @!P0 ISETP.GE.AND P3, PT, R2.reuse, R140.reuse, PT ;  /* 0x0000008c0200820c */ /* 0x0c0fe20003f66270 */
[----:B------:R-:W-:Y:S01]  /*2870*/  IMAD.WIDE.U32 R160, R161, -0x2daee0ad, RZ ;  /* 0xd2511f53a1a07825 */ /* 0x000fe200078e00ff */
[----:B------:R-:W-:Y:S01]  /*2880*/  @!P0 FSEL R9, R9, -INF , !P4 ;  /* 0xff80000009098808 */ /* 0x000fe20006000000 */
[-C--:B------:R-:W-:Y:S03]  /*2890*/  HMMA.16816.F32 R28, R144, R138.reuse, R28 ;  /* 0x0000008a901c723c */ /* 0x080fe6000000181c */
[-C--:B------:R-:W-:Y:S01]  /*28a0*/  @!P0 ISETP.GE.AND P4, PT, R143, R140.reuse, PT ;  /* 0x0000008c8f00820c */ /* 0x080fe20003f86270 */
[----:B------:R-:W-:Y:S01]  /*28b0*/  IMAD.WIDE.U32 R144, R153, -0x326172a9, RZ ;  /* 0xcd9e8d5799907825 */ /* 0x000fe200078e00ff */
[----:B------:R-:W-:Y:S02]  /*28c0*/  @!P0 FSEL R7, R7, -INF , !P5 ;  /* 0xff80000007078808 */ /* 0x000fe40006800000 */
[-C--:B------:R-:W-:Y:S01]  /*28d0*/  @!P0 ISETP.GE.AND P5, PT, R2, R3.reuse, PT ;  /* 0x000000030200820c */ /* 0x080fe20003fa6270 */
[----:B------:R-:W-:Y:S04]  /*28e0*/  HMMA.16816.F32 R32, R132, R138, R32 ;  /* 0x0000008a8420723c */ /* 0x000fe80000001820 */
[----:B------:R-:W-:Y:S01]  /*28f0*/  LOP3.LUT R164, R164, UR43, R145, 0x96, !PT ;  /* 0x0000002ba4a47c12 */ /* 0x000fe2000f8e9691 */
[----:B------:R-:W-:Y:S01]  /*2900*/  IMAD.MOV.U32 R145, RZ, RZ, 0x10 ;  /* 0x00000010ff917424 */ /* 0x000fe200078e00ff */
[----:B------:R-:W-:Y:S02]  /*2910*/  @!P0 FSEL R5, R5, -INF , !P6 ;  /* 0xff80000005058808 */ /* 0x000fe40007000000 */
        /* <DEDUP_REMOVED lines=10> */
[-C--:B------:R-:W-:Y:S01]  /*29c0*/  @!P0 ISETP.GE.AND P3, PT, R142, R148.reuse, PT ;  /* 0x000000948e00820c */ /* 0x080fe20003f66270 */
[----:B------:R-:W-:Y:S01]  /*29d0*/  @!P0 VIADD R142, R2, 0x10 ;  /* 0x00000010028e8836 */ /* 0x000fe20000000000 */
[----:B------:R-:W-:Y:S02]  /*29e0*/  @!P0 FSEL R15, R15, -INF , !P4 ;  /* 0xff8000000f0f8808 */ /* 0x000fe40006000000 */
        /* <DEDUP_REMOVED lines=12> */
[----:B------:R-:W-:Y:S02]  /*2ab0*/  @!P0 FSEL R22, R22, -INF , !P3 ;  /* 0xff80000016168808 */ /* 0x000fe40005800000 */
[----:B------:R-:W-:Y:S02]  /*2ac0*/  @!P0 FSEL R23, R23, -INF , !P4 ;  /* 0xff80000017178808 */ /* 0x000fe40006000000 */
        /* <DEDUP_REMOVED lines=10> */
[----:B------:R-:W-:Y:S01]  /*2b70*/  @!P0 FSEL R24, R24, -INF , !P6 ;  /* 0xff80000018188808 */ /* 0x000fe20007000000 */
[----:B------:R-:W-:Y:S01]  /*2b80*/  IMAD.WIDE.U32 R154, R157, -0x326172a9, RZ ;  /* 0xcd9e8d579d9a7825 */ /* 0x000fe200078e00ff */
[----:B------:R-:W-:Y:S02]  /*2b90*/  @!P0 FSEL R25, R25, -INF , !P3 ;  /* 0xff80000019198808 */ /* 0x000fe40005800000 */
[-C--:B------:R-:W-:Y:S01]  /*2ba0*/  @!P0 ISETP.GE.AND P6, PT, R136, R140.reuse, PT ;  /* 0x0000008c8800820c */ /* 0x080fe20003fc6270 */
[----:B------:R-:W-:Y:S01]  /*2bb0*/  IMAD.WIDE.U32 R146, R149, -0x326172a9, RZ ;  /* 0xcd9e8d5795927825 */ /* 0x000fe200078e00ff */
[----:B------:R-:W-:Y:S02]  /*2bc0*/  @!P0 ISETP.GE.AND P3, PT, R2, R140, PT ;  /* 0x0000008c0200820c */ /* 0x000fe40003f66270 */
[----:B------:R-:W-:Y:S02]  /*2bd0*/  LOP3.LUT R140, R156, UR43, R143, 0x96, !PT ;  /* 0x0000002b9c8c7c12 */ /* 0x000fe4000f8e968f */
[----:B------:R-:W-:Y:S02]  /*2be0*/  LOP3.LUT R156, R144, UR41, R155, 0x96, !PT ;  /* 0x00000029909c7c12 */ /* 0x000fe4000f8e969b */
[----:B------:R-:W-:Y:S01]  /*2bf0*/  LOP3.LUT R158, R142, UR41, R147, 0x96, !PT ;  /* 0x000000298e9e7c12 */ /* 0x000fe2000f8e9693 */
[----:B------:R-:W-:Y:S01]  /*2c00*/  IMAD.WIDE.U32 R142, R164, -0x2daee0ad, RZ ;  /* 0xd2511f53a48e7825 */ /* 0x000fe200078e00ff */
[----:B------:R-:W-:Y:S02]  /*2c10*/  @!P0 FSEL R26, R26, -INF , !P5 ;  /* 0xff8000001a1a8808 */ /* 0x000fe40006800000 */
[----:B------:R-:W-:Y:S01]  /*2c20*/  @!P0 ISETP.GE.AND P5, PT, R136, R3, PT ;  /* 0x000000038800820c */ /* 0x000fe20003fa6270 */
[----:B------:R-:W-:Y:S01]  /*2c30*/  IMAD.WIDE.U32 R156, R156, -0x2daee0ad, RZ ;  /* 0xd2511f539c9c7825 */ /* 0x000fe200078e00ff */
[----:B------:R-:W-:Y:S02]  /*2c40*/  LOP3.LUT R162, R162, UR40, R143, 0x96, !PT ;  /* 0x00000028a2a27c12 */ /* 0x000fe4000f8e968f */
[----:B------:R-:W-:Y:S01]  /*2c50*/  @!P0 FSEL R30, R30, -INF , !P5 ;  /* 0xff8000001e1e8808 */ /* 0x000fe20006800000 */
[----:B------:R-:W-:Y:S01]  /*2c60*/  IMAD.WIDE.U32 R158, R158, -0x2daee0ad, RZ ;  /* 0xd2511f539e9e7825 */ /* 0x000fe200078e00ff */
[----:B------:R-:W-:Y:S02]  /*2c70*/  LOP3.LUT R142, R142, UR25, R157, 0x96, !PT ;  /* 0x000000198e8e7c12 */ /* 0x000fe4000f8e969d */
[-C--:B------:R-:W-:Y:S01]  /*2c80*/  @!P0 ISETP.GE.AND P5, PT, R136, R148.reuse, PT ;  /* 0x000000948800820c */ /* 0x080fe20003fa6270 */
[----:B------:R-:W-:Y:S01]  /*2c90*/  IMAD.WIDE.U32 R134, R162, -0x326172a9, RZ ;  /* 0xcd9e8d57a2867825 */ /* 0x000fe200078e00ff */
[----:B------:R-:W-:Y:S02]  /*2ca0*/  @!P0 FSEL R29, R29, -INF , !P3 ;  /* 0xff8000001d1d8808 */ /* 0x000fe40005800000 */
[----:B------:R-:W-:Y:S01]  /*2cb0*/  @!P0 FSEL R28, R28, -INF , !P6 ;  /* 0xff8000001c1c8808 */ /* 0x000fe20007000000 */
[----:B------:R-:W-:Y:S01]  /*2cc0*/  IMAD.WIDE.U32 R132, R142, -0x326172a9, RZ ;  /* 0xcd9e8d578e847825 */ /* 0x000fe200078e00ff */
[-C--:B------:R-:W-:Y:S02]  /*2cd0*/  @!P0 ISETP.GE.AND P6, PT, R136, R141.reuse, PT ;  /* 0x0000008d8800820c */ /* 0x080fe40003fc6270 */
[----:B------:R-:W-:Y:S01]  /*2ce0*/  @!P0 ISETP.GE.AND P3, PT, R2, R141, PT ;  /* 0x0000008d0200820c */ /* 0x000fe20003f66270 */
[----:B------:R-:W-:Y:S01]  /*2cf0*/  IMAD.WIDE.U32 R140, R140, -0x2daee0ad, RZ ;  /* 0xd2511f538c8c7825 */ /* 0x000fe200078e00ff */
[----:B------:R-:W-:Y:S02]  /*2d00*/  LOP3.LUT R154, R154, UR33, R135, 0x96, !PT ;  /* 0x000000219a9a7c12 */ /* 0x000fe4000f8e9687 */
[----:B------:R-:W-:Y:S02]  /*2d10*/  LOP3.LUT R135, R134, UR24, R133, 0x96, !PT ;  /* 0x0000001886877c12 */ /* 0x000fe4000f8e9685 */
[----:B------:R-:W-:Y:S02]  /*2d20*/  @!P0 FSEL R34, R34, -INF , !P5 ;  /* 0xff80000022228808 */ /* 0x000fe40006800000 */
[----:B------:R-:W-:Y:S02]  /*2d30*/  @!P0 FSEL R27, R27, -INF , !P4 ;  /* 0xff8000001b1b8808 */ /* 0x000fe40006000000 */
[----:B------:R-:W-:Y:S02]  /*2d40*/  @!P0 ISETP.GE.AND P4, PT, R2, R3, PT ;  /* 0x000000030200820c */ /* 0x000fe40003f86270 */
[----:B------:R-:W-:Y:S02]  /*2d50*/  LOP3.LUT R136, R160, UR40, R141, 0x96, !PT ;  /* 0x00000028a0887c12 */ /* 0x000fe4000f8e968d */
[----:B------:R-:W-:Y:S02]  /*2d60*/  LOP3.LUT R3, R140, UR25, R159, 0x96, !PT ;  /* 0x000000198c037c12 */ /* 0x000fe4000f8e969f */
[----:B------:R-:W-:Y:S01]  /*2d70*/  @!P0 FSEL R31, R31, -INF , !P4 ;  /* 0xff8000001f1f8808 */ /* 0x000fe20006000000 */
[----:B------:R-:W-:Y:S01]  /*2d80*/  IMAD.WIDE.U32 R136, R136, -0x326172a9, RZ ;  /* 0xcd9e8d5788887825 */ /* 0x000fe200078e00ff */
[----:B------:R-:W-:Y:S02]  /*2d90*/  @!P0 ISETP.GE.AND P4, PT, R2, R148, PT ;  /* 0x000000940200820c */ /* 0x000fe40003f86270 */
[----:B------:R-:W-:Y:S01]  /*2da0*/  @!P0 FSEL R33, R33, -INF , !P3 ;  /* 0xff80000021218808 */ /* 0x000fe20005800000 */
[----:B------:R-:W-:Y:S01]  /*2db0*/  IMAD.WIDE.U32 R2, R3, -0x326172a9, RZ ;  /* 0xcd9e8d5703027825 */ /* 0x000fe200078e00ff */
[----:B------:R-:W-:Y:S02]  /*2dc0*/  LOP3.LUT R146, R146, UR33, R137, 0x96, !PT ;  /* 0x0000002192927c12 */ /* 0x000fe4000f8e9689 */
[----:B------:R-:W-:Y:S01]  /*2dd0*/  PRMT R140, R132, 0x7770, RZ ;  /* 0x00007770848c7816 */ /* 0x000fe200000000ff */
[C---:B--2---:R-:W-:Y:S01]  /*2de0*/  FMUL.FTZ R133, R167.reuse, 1.4426950216293334961 ;  /* 0x3fb8aa3ba7857820 */ /* 0x044fe20000410000 */
[----:B------:R-:W-:Y:S02]  /*2df0*/  FSETP.NEU.FTZ.AND P5, PT, R167, -INF , PT ;  /* 0xff800000a700780b */ /* 0x000fe40003fbd000 */
[----:B------:R-:W-:Y:S02]  /*2e00*/  LOP3.LUT R134, R136, UR24, R3, 0x96, !PT ;  /* 0x0000001888867c12 */ /* 0x000fe4000f8e9603 */
[----:B------:R-:W-:Y:S02]  /*2e10*/  FSEL R133, R133, RZ, P5 ;  /* 0x000000ff85857208 */ /* 0x000fe40002800000 */
[C---:B------:R-:W-:Y:S02]  /*2e20*/  PRMT R136, R2.reuse, 0x7770, RZ ;  /* 0x0000777002887816 */ /* 0x040fe400000000ff */
[----:B------:R-:W-:Y:S01]  /*2e30*/  PRMT R137, R2, 0x7771, RZ ;  /* 0x0000777102897816 */ /* 0x000fe200000000ff */
[--C-:B------:R-:W-:Y:S01]  /*2e40*/  FFMA.FTZ R4, R4, UR15, -R133.reuse ;  /* 0x0000000f04047c23 */ /* 0x100fe20008010885 */
[C---:B------:R-:W-:Y:S01]  /*2e50*/  PRMT R138, R2.reuse, 0x7772, RZ ;  /* 0x00007772028a7816 */ /* 0x040fe200000000ff */
[----:B------:R-:W-:Y:S01]  /*2e60*/  FFMA.FTZ R5, R5, UR15, -R133 ;  /* 0x0000000f05057c23 */ /* 0x000fe20008010885 */
[----:B------:R-:W-:Y:S01]  /*2e70*/  PRMT R139, R2, 0x7773, RZ ;  /* 0x00007773028b7816 */ /* 0x000fe200000000ff */
[----:B------:R1:W2:Y:S01]  /*2e80*/  MUFU.EX2 R144, R4 ;  /* 0x0000000400907308 */ /* 0x0002a20000000800 */
[----:B------:R-:W-:Y:S01]  /*2e90*/  SHF.R.U32.HI R2, RZ, 0x18, R135 ;  /* 0x00000018ff027819 */ /* 0x000fe20000011687 */
[--C-:B------:R-:W-:Y:S01]  /*2ea0*/  FFMA.FTZ R16, R16, UR15, -R133.reuse ;  /* 0x0000000f10107c23 */ /* 0x100fe20008010885 */
[----:B------:R-:W-:Y:S07]  /*2eb0*/  LOP3.LUT R3, R135, 0xff, RZ, 0xc0, !PT ;  /* 0x000000ff87037812 */ /* 0x000fee00078ec0ff */
[----:B------:R3:W-:Y:S01]  /*2ec0*/  MUFU.EX2 R167, R5 ;  /* 0x0000000500a77308 */ /* 0x0007e20000000800 */
[----:B------:R-:W-:Y:S01]  /*2ed0*/  ISETP.LE.U32.AND P3, PT, R2, UR14, PT ;  /* 0x0000000e02007c0c */ /* 0x000fe2000bf63070 */
[--C-:B------:R-:W-:Y:S01]  /*2ee0*/  FFMA.FTZ R17, R17, UR15, -R133.reuse ;  /* 0x0000000f11117c23 */ /* 0x100fe20008010885 */
[----:B------:R-:W-:Y:S07]  /*2ef0*/  PRMT R2, R135, 0x7632, R2 ;  /* 0x0000763287027816 */ /* 0x000fee0000000002 */
[----:B------:R-:W-:Y:S01]  /*2f00*/  MUFU.EX2 R149, R16 ;  /* 0x0000001000957308 */ /* 0x000fe20000000800 */
[----:B------:R-:W-:Y:S01]  /*2f10*/  PRMT R141, R132, 0x7771, RZ ;  /* 0x00007771848d7816 */ /* 0x000fe200000000ff */
[--C-:B------:R-:W-:Y:S01]  /*2f20*/  FFMA.FTZ R20, R20, UR15, -R133.reuse ;  /* 0x0000000f14147c23 */ /* 0x100fe20008010885 */
[C---:B------:R-:W-:Y:S07]  /*2f30*/  PRMT R142, R132.reuse, 0x7772, RZ ;  /* 0x00007772848e7816 */ /* 0x040fee00000000ff */
[----:B------:R-:W-:Y:S01]  /*2f40*/  MUFU.EX2 R148, R17 ;  /* 0x0000001100947308 */ /* 0x000fe20000000800 */
[----:B------:R-:W-:Y:S01]  /*2f50*/  PRMT R143, R132, 0x7773, RZ ;  /* 0x00007773848f7816 */ /* 0x000fe200000000ff */
[----:B-1---5:R-:W-:Y:S01]  /*2f60*/  FMUL.FTZ R4, R249, 1.4426950216293334961 ;  /* 0x3fb8aa3bf9047820 */ /* 0x022fe20000410000 */
[----:B------:R-:W-:Y:S07]  /*2f70*/  LOP3.LUT R135, R135, 0xffff, RZ, 0xc0, !PT ;  /* 0x0000ffff87877812 */ /* 0x000fee00078ec0ff */
[----:B------:R-:W-:Y:S01]  /*2f80*/  MUFU.EX2 R160, R20 ;  /* 0x0000001400a07308 */ /* 0x000fe20000000800 */
[----:B------:R-:W-:Y:S01]  /*2f90*/  @!P0 FSEL R35, R35, -INF , !P4 ;  /* 0xff80000023238808 */ /* 0x000fe20006000000 */
[----:B------:R-:W-:Y:S01]  /*2fa0*/  FFMA.FTZ R21, R21, UR15, -R133 ;  /* 0x0000000f15157c23 */ /* 0x000fe20008010885 */
[----:B------:R-:W-:Y:S02]  /*2fb0*/  @!P0 FSEL R32, R32, -INF , !P6 ;  /* 0xff80000020208808 */ /* 0x000fe40007000000 */
[----:B------:R-:W-:Y:S01]  /*2fc0*/  ISETP.LE.U32.AND P6, PT, R3, UR14, PT ;  /* 0x0000000e03007c0c */ /* 0x000fe2000bfc3070 */
[C---:B------:R-:W-:Y:S01]  /*2fd0*/  FMUL.FTZ R3, R252.reuse, 1.4426950216293334961 ;  /* 0x3fb8aa3bfc037820 */ /* 0x040fe20000410000 */
[----:B------:R-:W-:Y:S03]  /*2fe0*/  SHF.R.U32.HI R135, RZ, 0x8, R135 ;  /* 0x00000008ff877819 */ /* 0x000fe60000011687 */
[----:B------:R-:W-:Y:S01]  /*2ff0*/  MUFU.EX2 R159, R21 ;  /* 0x00000015009f7308 */ /* 0x000fe20000000800 */
[----:B------:R-:W-:Y:S01]  /*3000*/  FSETP.NEU.FTZ.AND P5, PT, R252, -INF , PT ;  /* 0xff800000fc00780b */ /* 0x000fe20003fbd000 */
[--C-:B------:R-:W-:Y:S01]  /*3010*/  FFMA.FTZ R32, R32, UR15, -R133.reuse ;  /* 0x0000000f20207c23 */ /* 0x100fe20008010885 */
[----:B------:R-:W-:Y:S01]  /*3020*/  LOP3.LUT R2, R2, 0xff, RZ, 0xc0, !PT ;  /* 0x000000ff02027812 */ /* 0x000fe200078ec0ff */
[----:B------:R-:W-:Y:S01]  /*3030*/  FFMA.FTZ R133, R33, UR15, -R133 ;  /* 0x0000000f21857c23 */ /* 0x000fe20008010885 */
[----:B------:R-:W-:Y:S02]  /*3040*/  LOP3.LUT R135, R135, 0xffff, RZ, 0xc0, !PT ;  /* 0x0000ffff87877812 */ /* 0x000fe400078ec0ff */
[----:B------:R-:W-:Y:S03]  /*3050*/  FSEL R3, R3, RZ, P5 ;  /* 0x000000ff03037208 */ /* 0x000fe60002800000 */
[----:B------:R-:W-:Y:S01]  /*3060*/  MUFU.EX2 R155, R133 ;  /* 0x00000085009b7308 */ /* 0x000fe20000000800 */
[----:B------:R-:W-:Y:S01]  /*3070*/  ISETP.LE.U32.AND P5, PT, R2, UR14, PT ;  /* 0x0000000e02007c0c */ /* 0x000fe2000bfa3070 */
[----:B--2---:R-:W-:Y:S01]  /*3080*/  @!P6 FADD.FTZ R144, -R144, -RZ ;  /* 0x800000ff9090e221 */ /* 0x004fe20000010100 */
[----:B---3--:R-:W-:Y:S01]  /*3090*/  LOP3.LUT R5, R134, 0xffff, RZ, 0xc0, !PT ;  /* 0x0000ffff86057812 */ /* 0x008fe200078ec0ff */
[--C-:B------:R-:W-:Y:S01]  /*30a0*/  FFMA.FTZ R9, R9, UR15, -R3.reuse ;  /* 0x0000000f09097c23 */ /* 0x100fe20008010803 */
[--C-:B------:R-:W-:Y:S01]  /*30b0*/  FFMA.FTZ R12, R12, UR15, -R3.reuse ;  /* 0x0000000f0c0c7c23 */ /* 0x100fe20008010803 */
[----:B------:R-:W-:Y:S01]  /*30c0*/  FFMA.FTZ R8, R8, UR15, -R3 ;  /* 0x0000000f08087c23 */ /* 0x000fe20008010803 */
[----:B------:R-:W-:Y:S03]  /*30d0*/  SHF.R.U32.HI R5, RZ, 0x8, R5 ;  /* 0x00000008ff057819 */ /* 0x000fe60000011605 */
[----:B------:R-:W-:Y:S01]  /*30e0*/  MUFU.EX2 R234, R9 ;  /* 0x0000000900ea7308 */ /* 0x000fe20000000800 */
[----:B------:R-:W-:Y:S01]  /*30f0*/  ISETP.LE.U32.AND P0, PT, R136, UR14, PT ;  /* 0x0000000e88007c0c */ /* 0x000fe2000bf03070 */
[--C-:B------:R-:W-:Y:S01]  /*3100*/  FFMA.FTZ R13, R13, UR15, -R3.reuse ;  /* 0x0000000f0d0d7c23 */ /* 0x100fe20008010803 */
[--C-:B------:R-:W-:Y:S07]  /*3110*/  FFMA.FTZ R25, R25, UR15, -R3.reuse ;  /* 0x0000000f19197c23 */ /* 0x100fee0008010803 */
[----:B------:R-:W1:Y:S01]  /*3120*/  MUFU.EX2 R173, R12 ;  /* 0x0000000c00ad7308 */ /* 0x000e620000000800 */
[--C-:B------:R-:W-:Y:S01]  /*3130*/  FFMA.FTZ R24, R24, UR15, -R3.reuse ;  /* 0x0000000f18187c23 */ /* 0x100fe20008010803 */
[----:B------:R-:W-:Y:S01]  /*3140*/  SEL R145, R145, 0xfffffff0, !P1 ;  /* 0xfffffff091917807 */ /* 0x000fe20004800000 */
[--C-:B------:R-:W-:Y:S07]  /*3150*/  FFMA.FTZ R28, R28, UR15, -R3.reuse ;  /* 0x0000000f1c1c7c23 */ /* 0x100fee0008010803 */
[----:B------:R-:W-:Y:S01]  /*3160*/  MUFU.EX2 R236, R8 ;  /* 0x0000000800ec7308 */ /* 0x000fe20000000800 */
[----:B------:R-:W-:Y:S01]  /*3170*/  FFMA.FTZ R3, R29, UR15, -R3 ;  /* 0x0000000f1d037c23 */ /* 0x000fe20008010803 */
[----:B------:R-:W-:Y:S08]  /*3180*/  LEA R0, R0, UR4, 0x1 ;  /* 0x0000000400007c11 */ /* 0x000ff0000f8e08ff */
[----:B------:R-:W-:Y:S10]  /*3190*/  MUFU.EX2 R172, R13 ;  /* 0x0000000d00ac7308 */ /* 0x000ff40000000800 */
[----:B------:R-:W-:Y:S01]  /*31a0*/  MUFU.EX2 R163, R25 ;  /* 0x0000001900a37308 */ /* 0x000fe20000000800 */
[----:B-1----:R-:W-:Y:S01]  /*31b0*/  @!P0 FADD.FTZ R173, -R173, -RZ ;  /* 0x800000ffadad8221 */ /* 0x002fe20000010100 */
[----:B------:R-:W-:Y:S08]  /*31c0*/  ISETP.GT.U32.AND P0, PT, R142, UR14, PT ;  /* 0x0000000e8e007c0c */ /* 0x000ff0000bf04070 */
[----:B------:R-:W-:Y:S10]  /*31d0*/  MUFU.EX2 R164, R24 ;  /* 0x0000001800a47308 */ /* 0x000ff40000000800 */
[----:B------:R1:W-:Y:S10]  /*31e0*/  MUFU.EX2 R147, R3 ;  /* 0x0000000300937308 */ /* 0x0003f40000000800 */
[----:B------:R-:W-:Y:S01]  /*31f0*/  MUFU.EX2 R153, R28 ;  /* 0x0000001c00997308 */ /* 0x000fe20000000800 */
[----:B-1----:R-:W-:Y:S02]  /*3200*/  IMAD.IADD R3, R145, 0x1, R151 ;  /* 0x0000000191037824 */ /* 0x002fe400078e0297 */
[C---:B----4-:R-:W-:Y:S01]  /*3210*/  FMUL.FTZ R132, R166.reuse, 1.4426950216293334961 ;  /* 0x3fb8aa3ba6847820 */ /* 0x050fe20000410000 */
[----:B------:R-:W-:Y:S04]  /*3220*/  FSETP.NEU.FTZ.AND P4, PT, R166, -INF , PT ;  /* 0xff800000a600780b */ /* 0x000fe80003f9d000 */
[----:B------:R-:W-:Y:S02]  /*3230*/  FSEL R132, R132, RZ, P4 ;  /* 0x000000ff84847208 */ /* 0x000fe40002000000 */
[----:B------:R-:W-:Y:S03]  /*3240*/  FSETP.NEU.FTZ.AND P4, PT, R249, -INF , PT ;  /* 0xff800000f900780b */ /* 0x000fe60003f9d000 */
[--C-:B------:R-:W-:Y:S01]  /*3250*/  FFMA.FTZ R6, R6, UR15, -R132.reuse ;  /* 0x0000000f06067c23 */ /* 0x100fe20008010884 */
[----:B------:R-:W-:Y:S01]  /*3260*/  FSEL R2, R4, RZ, P4 ;  /* 0x000000ff04027208 */ /* 0x000fe20002000000 */
[----:B------:R-:W-:Y:S01]  /*3270*/  FFMA.FTZ R7, R7, UR15, -R132 ;  /* 0x0000000f07077c23 */ /* 0x000fe20008010884 */
[----:B------:R-:W-:Y:S01]  /*3280*/  ISETP.LE.U32.AND P4, PT, R135, UR14, PT ;  /* 0x0000000e87007c0c */ /* 0x000fe2000bf83070 */
[----:B------:R-:W1:Y:S01]  /*3290*/  MUFU.EX2 R175, R6 ;  /* 0x0000000600af7308 */ /* 0x000e620000000800 */
[----:B------:R-:W-:Y:S01]  /*32a0*/  LOP3.LUT R4, R134, 0xff, RZ, 0xc0, !PT ;  /* 0x000000ff86047812 */ /* 0x000fe200078ec0ff */
[--C-:B------:R-:W-:Y:S01]  /*32b0*/  FFMA.FTZ R10, R10, UR15, -R2.reuse ;  /* 0x0000000f0a0a7c23 */ /* 0x100fe20008010802 */
[--C-:B------:R-:W-:Y:S07]  /*32c0*/  FFMA.FTZ R11, R11, UR15, -R2.reuse ;  /* 0x0000000f0b0b7c23 */ /* 0x100fee0008010802 */
[----:B------:R-:W2:Y:S01]  /*32d0*/  MUFU.EX2 R174, R7 ;  /* 0x0000000700ae7308 */ /* 0x000ea20000000800 */
[----:B------:R-:W-:Y:S01]  /*32e0*/  ISETP.LE.U32.AND P6, PT, R4, UR14, PT ;  /* 0x0000000e04007c0c */ /* 0x000fe2000bfc3070 */
[----:B------:R-:W-:Y:S01]  /*32f0*/  FFMA.FTZ R14, R14, UR15, -R2 ;  /* 0x0000000f0e0e7c23 */ /* 0x000fe20008010802 */
[----:B------:R-:W-:Y:S07]  /*3300*/  PRMT R4, R134, 0x7632, R4 ;  /* 0x0000763286047816 */ /* 0x000fee0000000004 */
[----:B------:R-:W3:Y:S01]  /*3310*/  MUFU.EX2 R237, R10 ;  /* 0x0000000a00ed7308 */ /* 0x000ee20000000800 */
[----:B------:R-:W-:Y:S01]  /*3320*/  SHF.R.U32.HI R134, RZ, 0x18, R134 ;  /* 0x00000018ff867819 */ /* 0x000fe20000011686 */
[--C-:B------:R-:W-:Y:S01]  /*3330*/  FFMA.FTZ R18, R18, UR15, -R132.reuse ;  /* 0x0000000f12127c23 */ /* 0x100fe20008010884 */
[----:B------:R-:W-:Y:S01]  /*3340*/  LOP3.LUT R4, R4, 0xff, RZ, 0xc0, !PT ;  /* 0x000000ff04047812 */ /* 0x000fe200078ec0ff */
[----:B------:R-:W-:Y:S06]  /*3350*/  @!P4 FADD.FTZ R167, -R167, -RZ ;  /* 0x800000ffa7a7c221 */ /* 0x000fec0000010100 */
[----:B------:R-:W4:Y:S01]  /*3360*/  MUFU.EX2 R235, R11 ;  /* 0x0000000b00eb7308 */ /* 0x000f220000000800 */
[----:B-1----:R-:W-:Y:S01]  /*3370*/  @!P5 FADD.FTZ R175, -R175, -RZ ;  /* 0x800000ffafafd221 */ /* 0x002fe20000010100 */
[----:B------:R-:W-:Y:S01]  /*3380*/  ISETP.LE.U32.AND P4, PT, R4, UR14, PT ;  /* 0x0000000e04007c0c */ /* 0x000fe2000bf83070 */
[--C-:B------:R-:W-:Y:S01]  /*3390*/  FFMA.FTZ R19, R19, UR15, -R132.reuse ;  /* 0x0000000f13137c23 */ /* 0x100fe20008010884 */
[----:B------:R-:W-:Y:S01]  /*33a0*/  LOP3.LUT R4, R5, 0xffff, RZ, 0xc0, !PT ;  /* 0x0000ffff05047812 */ /* 0x000fe200078ec0ff */
[----:B--2---:R-:W-:Y:S01]  /*33b0*/  @!P3 FADD.FTZ R174, -R174, -RZ ;  /* 0x800000ffaeaeb221 */ /* 0x004fe20000010100 */
[----:B------:R-:W-:Y:S04]  /*33c0*/  ISETP.LE.U32.AND P3, PT, R134, UR14, PT ;  /* 0x0000000e86007c0c */ /* 0x000fe8000bf63070 */
[----:B------:R-:W-:Y:S01]  /*33d0*/  MUFU.EX2 R233, R14 ;  /* 0x0000000e00e97308 */ /* 0x000fe20000000800 */
[----:B------:R-:W-:Y:S01]  /*33e0*/  ISETP.LE.U32.AND P5, PT, R4, UR14, PT ;  /* 0x0000000e04007c0c */ /* 0x000fe2000bfa3070 */
[----:B------:R-:W-:Y:S04]  /*33f0*/  IMAD.WIDE.U32 R6, R154, -0x2daee0ad, RZ ;  /* 0xd2511f539a067825 */ /* 0x000fe800078e00ff */
[----:B------:R-:W-:Y:S04]  /*3400*/  @!P6 FADD.FTZ R236, -R236, -RZ ;  /* 0x800000ffecece221 */ /* 0x000fe80000010100 */
[----:B------:R-:W1:Y:S01]  /*3410*/  MUFU.EX2 R170, R18 ;  /* 0x0000001200aa7308 */ /* 0x000e620000000800 */
[--C-:B------:R-:W-:Y:S01]  /*3420*/  FFMA.FTZ R22, R22, UR15, -R132.reuse ;  /* 0x0000000f16167c23 */ /* 0x100fe20008010884 */
[----:B------:R-:W-:Y:S01]  /*3430*/  IMAD.WIDE.U32 R4, R146, -0x2daee0ad, RZ ;  /* 0xd2511f5392047825 */ /* 0x000fe200078e00ff */
[----:B------:R-:W-:Y:S07]  /*3440*/  LOP3.LUT R7, R156, UR23, R7, 0x96, !PT ;  /* 0x000000179c077c12 */ /* 0x000fee000f8e9607 */
[----:B------:R-:W2:Y:S01]  /*3450*/  MUFU.EX2 R165, R19 ;  /* 0x0000001300a57308 */ /* 0x000ea20000000800 */
[----:B---3--:R-:W-:Y:S01]  /*3460*/  @!P4 FADD.FTZ R237, -R237, -RZ ;  /* 0x800000ffededc221 */ /* 0x008fe20000010100 */
[----:B------:R-:W-:Y:S01]  /*3470*/  ISETP.GT.U32.AND P4, PT, R138, UR14, PT ;  /* 0x0000000e8a007c0c */ /* 0x000fe2000bf84070 */
[----:B------:R-:W-:Y:S01]  /*3480*/  FFMA.FTZ R23, R23, UR15, -R132 ;  /* 0x0000000f17177c23 */ /* 0x000fe20008010884 */
[----:B----4-:R-:W-:Y:S01]  /*3490*/  @!P3 FADD.FTZ R235, -R235, -RZ ;  /* 0x800000ffebebb221 */ /* 0x010fe20000010100 */
[----:B------:R-:W-:Y:S01]  /*34a0*/  ISETP.GT.U32.AND P3, PT, R141, UR14, PT ;  /* 0x0000000e8d007c0c */ /* 0x000fe2000bf64070 */
[----:B------:R-:W-:Y:S01]  /*34b0*/  @!P5 FADD.FTZ R234, -R234, -RZ ;  /* 0x800000ffeaead221 */ /* 0x000fe20000010100 */
[----:B------:R-:W-:Y:S03]  /*34c0*/  ISETP.LE.U32.AND P5, PT, R140, UR14, PT ;  /* 0x0000000e8c007c0c */ /* 0x000fe6000bfa3070 */
[----:B------:R-:W-:Y:S01]  /*34d0*/  MUFU.EX2 R162, R22 ;  /* 0x0000001600a27308 */ /* 0x000fe20000000800 */
[----:B------:R-:W-:Y:S01]  /*34e0*/  PRMT R8, R6, 0x7771, RZ ;  /* 0x0000777106087816 */ /* 0x000fe200000000ff */
[----:B-1----:R-:W-:Y:S01]  /*34f0*/  @P0 FADD.FTZ R170, -R170, -RZ ;  /* 0x800000ffaaaa0221 */ /* 0x002fe20000010100 */
[C---:B------:R-:W-:Y:S07]  /*3500*/  PRMT R9, R6.reuse, 0x7770, RZ ;  /* 0x0000777006097816 */ /* 0x040fee00000000ff */
[----:B------:R-:W1:Y:S01]  /*3510*/  MUFU.EX2 R161, R23 ;  /* 0x0000001700a17308 */ /* 0x000e620000000800 */
[C---:B------:R-:W-:Y:S01]  /*3520*/  PRMT R11, R6.reuse, 0x7772, RZ ;  /* 0x00007772060b7816 */ /* 0x040fe200000000ff */
[----:B------:R-:W-:Y:S01]  /*3530*/  FFMA.FTZ R15, R15, UR15, -R2 ;  /* 0x0000000f0f0f7c23 */ /* 0x000fe20008010802 */
[----:B------:R-:W-:Y:S01]  /*3540*/  @P4 FADD.FTZ R233, -R233, -RZ ;  /* 0x800000ffe9e94221 */ /* 0x000fe20000010100 */
[----:B------:R-:W-:Y:S01]  /*3550*/  PRMT R10, R6, 0x7773, RZ ;  /* 0x00007773060a7816 */ /* 0x000fe200000000ff */
[--C-:B------:R-:W-:Y:S01]  /*3560*/  FFMA.FTZ R34, R34, UR15, -R132.reuse ;  /* 0x0000000f22227c23 */ /* 0x100fe20008010884 */
[----:B------:R-:W-:Y:S01]  /*3570*/  ISETP.GT.U32.AND P4, PT, R143, UR14, PT ;  /* 0x0000000e8f007c0c */ /* 0x000fe2000bf84070 */
[----:B------:R-:W-:Y:S01]  /*3580*/  @P3 FADD.FTZ R148, -R148, -RZ ;  /* 0x800000ff94943221 */ /* 0x000fe20000010100 */
[----:B------:R-:W-:Y:S01]  /*3590*/  @!P5 FADD.FTZ R149, -R149, -RZ ;  /* 0x800000ff9595d221 */ /* 0x000fe20000010100 */
[----:B------:R-:W-:Y:S01]  /*35a0*/  LOP3.LUT R6, R7, 0xff, RZ, 0xc0, !PT ;  /* 0x000000ff07067812 */ /* 0x000fe200078ec0ff */
[----:B------:R-:W3:Y:S01]  /*35b0*/  MUFU.EX2 R171, R15 ;  /* 0x0000000f00ab7308 */ /* 0x000ee20000000800 */
[----:B------:R-:W-:Y:S01]  /*35c0*/  ISETP.GT.U32.AND P5, PT, R8, UR14, PT ;  /* 0x0000000e08007c0c */ /* 0x000fe2000bfa4070 */
[----:B------:R-:W-:Y:S01]  /*35d0*/  FFMA.FTZ R132, R35, UR15, -R132 ;  /* 0x0000000f23847c23 */ /* 0x000fe20008010884 */
[----:B------:R-:W-:Y:S07]  /*35e0*/  LOP3.LUT R8, R7, 0xffff, RZ, 0xc0, !PT ;  /* 0x0000ffff07087812 */ /* 0x000fee00078ec0ff */
[----:B------:R-:W-:Y:S01]  /*35f0*/  MUFU.EX2 R156, R32 ;  /* 0x00000020009c7308 */ /* 0x000fe20000000800 */
[----:B------:R-:W-:Y:S01]  /*3600*/  ISETP.LE.U32.AND P3, PT, R6, UR14, PT ;  /* 0x0000000e06007c0c */ /* 0x000fe2000bf63070 */
[----:B------:R-:W-:Y:S01]  /*3610*/  FFMA.FTZ R30, R30, UR15, -R2 ;  /* 0x0000000f1e1e7c23 */ /* 0x000fe20008010802 */
[--C-:B------:R-:W-:Y:S07]  /*3620*/  SHF.R.U32.HI R6, RZ, 0x18, R7.reuse ;  /* 0x00000018ff067819 */ /* 0x100fee0000011607 */
[----:B------:R-:W-:Y:S01]  /*3630*/  MUFU.EX2 R157, R132 ;  /* 0x00000084009d7308 */ /* 0x000fe20000000800 */
[----:B------:R-:W-:Y:S01]  /*3640*/  SHF.R.U32.HI R8, RZ, 0x8, R8 ;  /* 0x00000008ff087819 */ /* 0x000fe20000011608 */
[----:B--2---:R-:W-:Y:S01]  /*3650*/  @P4 FADD.FTZ R165, -R165, -RZ ;  /* 0x800000ffa5a54221 */ /* 0x004fe20000010100 */
[----:B------:R-:W-:Y:S01]  /*3660*/  ISETP.LE.U32.AND P0, PT, R6, UR14, PT ;  /* 0x0000000e06007c0c */ /* 0x000fe2000bf03070 */
[--C-:B------:R-:W-:Y:S01]  /*3670*/  FFMA.FTZ R26, R26, UR15, -R2.reuse ;  /* 0x0000000f1a1a7c23 */ /* 0x100fe20008010802 */
[----:B------:R-:W-:Y:S01]  /*3680*/  LOP3.LUT R6, R8, 0xffff, RZ, 0xc0, !PT ;  /* 0x0000ffff08067812 */ /* 0x000fe200078ec0ff */
[----:B------:R-:W-:Y:S01]  /*3690*/  @P5 FADD.FTZ R155, -R155, -RZ ;  /* 0x800000ff9b9b5221 */ /* 0x000fe20000010100 */
[----:B------:R-:W-:Y:S01]  /*36a0*/  PRMT R7, R7, 0x7632, R7 ;  /* 0x0000763207077816 */ /* 0x000fe20000000007 */
[--C-:B------:R-:W-:Y:S01]  /*36b0*/  FFMA.FTZ R27, R27, UR15, -R2.reuse ;  /* 0x0000000f1b1b7c23 */ /* 0x100fe20008010802 */
[----:B------:R-:W-:Y:S01]  /*36c0*/  ISETP.GT.U32.AND P6, PT, R137, UR14, PT ;  /* 0x0000000e89007c0c */ /* 0x000fe2000bfc4070 */
[----:B------:R-:W-:Y:S01]  /*36d0*/  @!P3 FADD.FTZ R160, -R160, -RZ ;  /* 0x800000ffa0a0b221 */ /* 0x000fe20000010100 */
[----:B------:R-:W-:Y:S01]  /*36e0*/  ISETP.LE.U32.AND P4, PT, R6, UR14, PT ;  /* 0x0000000e06007c0c */ /* 0x000fe2000bf83070 */
[----:B------:R-:W-:Y:S01]  /*36f0*/  FFMA.FTZ R2, R31, UR15, -R2 ;  /* 0x0000000f1f027c23 */ /* 0x000fe20008010802 */
[----:B------:R-:W-:Y:S01]  /*3700*/  LOP3.LUT R7, R7, 0xff, RZ, 0xc0, !PT ;  /* 0x000000ff07077812 */ /* 0x000fe200078ec0ff */
[----:B------:R-:W2:Y:S01]  /*3710*/  MUFU.EX2 R166, R26 ;  /* 0x0000001a00a67308 */ /* 0x000ea20000000800 */
[----:B------:R-:W-:Y:S01]  /*3720*/  LOP3.LUT R5, R158, UR23, R5, 0x96, !PT ;  /* 0x000000179e057c12 */ /* 0x000fe2000f8e9605 */
[----:B-1----:R-:W-:Y:S01]  /*3730*/  @!P0 FADD.FTZ R161, -R161, -RZ ;  /* 0x800000ffa1a18221 */ /* 0x002fe20000010100 */
[----:B------:R-:W-:Y:S07]  /*3740*/  ISETP.LE.U32.AND P3, PT, R7, UR14, PT ;  /* 0x0000000e07007c0c */ /* 0x000fee000bf63070 */
[----:B------:R-:W-:Y:S01]  /*3750*/  MUFU.EX2 R158, R34 ;  /* 0x00000022009e7308 */ /* 0x000fe20000000800 */
[C---:B------:R-:W-:Y:S01]  /*3760*/  LOP3.LUT R6, R5.reuse, 0xffff, RZ, 0xc0, !PT ;  /* 0x0000ffff05067812 */ /* 0x040fe200078ec0ff */
[----:B------:R-:W-:Y:S01]  /*3770*/  IMAD.U32 R140, RZ, RZ, UR52 ;  /* 0x00000034ff8c7e24 */ /* 0x000fe2000f8e00ff */
[----:B------:R-:W-:Y:S01]  /*3780*/  LOP3.LUT R7, R5, 0xff, RZ, 0xc0, !PT ;  /* 0x000000ff05077812 */ /* 0x000fe200078ec0ff */
[----:B------:R-:W-:Y:S01]  /*3790*/  @P6 FADD.FTZ R172, -R172, -RZ ;  /* 0x800000ffacac6221 */ /* 0x000fe20000010100 */
[----:B------:R-:W-:Y:S01]  /*37a0*/  SHF.R.U32.HI R6, RZ, 0x8, R6 ;  /* 0x00000008ff067819 */ /* 0x000fe20000011606 */
[----:B------:R-:W-:Y:S01]  /*37b0*/  @!P4 FADD.FTZ R159, -R159, -RZ ;  /* 0x800000ff9f9fc221 */ /* 0x000fe20000010100 */
[----:B------:R-:W-:Y:S03]  /*37c0*/  ISETP.GT.U32.AND P6, PT, R139, UR14, PT ;  /* 0x0000000e8b007c0c */ /* 0x000fe6000bfc4070 */
[----:B------:R-:W-:Y:S01]  /*37d0*/  MUFU.EX2 R154, R27 ;  /* 0x0000001b009a7308 */ /* 0x000fe20000000800 */
[----:B------:R-:W-:Y:S01]  /*37e0*/  ISETP.LE.U32.AND P4, PT, R7, UR14, PT ;  /* 0x0000000e07007c0c */ /* 0x000fe2000bf83070 */
[----:B------:R-:W-:Y:S01]  /*37f0*/  IMAD.U32 R141, RZ, RZ, UR5 ;  /* 0x00000005ff8d7e24 */ /* 0x000fe2000f8e00ff */
[----:B------:R-:W-:Y:S01]  /*3800*/  LOP3.LUT R6, R6, 0xffff, RZ, 0xc0, !PT ;  /* 0x0000ffff06067812 */ /* 0x000fe200078ec0ff */
[----:B------:R-:W-:Y:S01]  /*3810*/  @!P3 FADD.FTZ R162, -R162, -RZ ;  /* 0x800000ffa2a2b221 */ /* 0x000fe20000010100 */
[----:B------:R-:W-:Y:S05]  /*3820*/  PRMT R7, R5, 0x7632, R7 ;  /* 0x0000763205077816 */ /* 0x000fea0000000007 */
[----:B------:R-:W1:Y:S01]  /*3830*/  MUFU.EX2 R146, R30 ;  /* 0x0000001e00927308 */ /* 0x000e620000000800 */
[----:B------:R-:W-:Y:S02]  /*3840*/  ISETP.LE.U32.AND P3, PT, R6, UR14, PT ;  /* 0x0000000e06007c0c */ /* 0x000fe4000bf63070 */
[----:B------:R-:W-:Y:S02]  /*3850*/  LOP3.LUT R6, R7, 0xff, RZ, 0xc0, !PT ;  /* 0x000000ff07067812 */ /* 0x000fe400078ec0ff */
[----:B------:R-:W-:Y:S01]  /*3860*/  PRMT R8, R4, 0x7771, RZ ;  /* 0x0000777104087816 */ /* 0x000fe200000000ff */
[----:B---3--:R-:W-:Y:S01]  /*3870*/  @P6 FADD.FTZ R171, -R171, -RZ ;  /* 0x800000ffabab6221 */ /* 0x008fe20000010100 */
[----:B------:R-:W-:Y:S01]  /*3880*/  ISETP.LE.U32.AND P0, PT, R6, UR14, PT ;  /* 0x0000000e06007c0c */ /* 0x000fe2000bf03070 */
[----:B------:R-:W-:Y:S01]  /*3890*/  @!P4 FADD.FTZ R164, -R164, -RZ ;  /* 0x800000ffa4a4c221 */ /* 0x000fe20000010100 */
[----:B------:R-:W-:Y:S02]  /*38a0*/  PRMT R6, R4, 0x7772, RZ ;  /* 0x0000777204067816 */ /* 0x000fe400000000ff */
[----:B------:R-:W-:Y:S02]  /*38b0*/  ISETP.LE.U32.AND P6, PT, R9, UR14, PT ;  /* 0x0000000e09007c0c */ /* 0x000fe4000bfc3070 */
[----:B------:R-:W-:Y:S01]  /*38c0*/  ISETP.GT.U32.AND P5, PT, R6, UR14, PT ;  /* 0x0000000e06007c0c */ /* 0x000fe2000bfa4070 */
[----:B------:R-:W-:Y:S01]  /*38d0*/  @!P3 FADD.FTZ R163, -R163, -RZ ;  /* 0x800000ffa3a3b221 */ /* 0x000fe20000010100 */
[C---:B------:R-:W-:Y:S02]  /*38e0*/  PRMT R9, R4.reuse, 0x7770, RZ ;  /* 0x0000777004097816 */ /* 0x040fe400000000ff */
[----:B------:R-:W-:Y:S02]  /*38f0*/  PRMT R7, R4, 0x7773, RZ ;  /* 0x0000777304077816 */ /* 0x000fe400000000ff */
[----:B------:R-:W-:Y:S01]  /*3900*/  SHF.R.U32.HI R6, RZ, 0x18, R5 ;  /* 0x00000018ff067819 */ /* 0x000fe20000011605 */
[----:B--2---:R-:W-:Y:S01]  /*3910*/  @!P0 FADD.FTZ R166, -R166, -RZ ;  /* 0x800000ffa6a68221 */ /* 0x004fe20000010100 */
[----:B------:R-:W-:Y:S02]  /*3920*/  F2FP.RELU.F16.F32.PACK_AB R5, R167, R144 ;  /* 0x00000090a705723e */ /* 0x000fe400000008ff */
[----:B------:R-:W-:Y:S01]  /*3930*/  F2FP.RELU.F16.F32.PACK_AB R4, R174, R175 ;  /* 0x000000afae04723e */ /* 0x000fe200000008ff */
[----:B------:R-:W-:Y:S01]  /*3940*/  @!P6 FADD.FTZ R156, -R156, -RZ ;  /* 0x800000ff9c9ce221 */ /* 0x000fe20000010100 */
[----:B------:R-:W-:Y:S01]  /*3950*/  ISETP.GT.U32.AND P3, PT, R10, UR14, PT ;  /* 0x0000000e0a007c0c */ /* 0x000fe2000bf64070 */
[----:B------:R2:W-:Y:S01]  /*3960*/  STS [R150+0x13000], R5 ;  /* 0x0130000596007388 */ /* 0x0005e20000000800 */
[----:B------:R-:W-:Y:S01]  /*3970*/  ISETP.GT.U32.AND P4, PT, R11, UR14, PT ;  /* 0x0000000e0b007c0c */ /* 0x000fe2000bf84070 */
[----:B-1----:R-:W-:Y:S01]  /*3980*/  @P5 FADD.FTZ R146, -R146, -RZ ;  /* 0x800000ff92925221 */ /* 0x002fe20000010100 */
[----:B------:R-:W-:Y:S01]  /*3990*/  ISETP.GT.U32.AND P6, PT, R8, UR14, PT ;  /* 0x0000000e08007c0c */ /* 0x000fe2000bfc4070 */
[----:B------:R1:W-:Y:S01]  /*39a0*/  STS [R150+0x13400], R4 ;  /* 0x0134000496007388 */ /* 0x0003e20000000800 */
[----:B------:R-:W-:Y:S02]  /*39b0*/  F2FP.RELU.F16.F32.PACK_AB R8, R234, R236 ;  /* 0x000000ecea08723e */ /* 0x000fe400000008ff */
[----:B------:R-:W-:Y:S05]  /*39c0*/  ISETP.LE.U32.AND P0, PT, R9, UR14, PT ;  /* 0x0000000e09007c0c */ /* 0x000fea000bf03070 */
[----:B------:R-:W-:Y:S01]  /*39d0*/  @P3 FADD.FTZ R157, -R157, -RZ ;  /* 0x800000ff9d9d3221 */ /* 0x000fe20000010100 */
[----:B------:R-:W-:Y:S01]  /*39e0*/  ISETP.LE.U32.AND P3, PT, R6, UR14, PT ;  /* 0x0000000e06007c0c */ /* 0x000fe2000bf63070 */
[----:B------:R-:W-:Y:S01]  /*39f0*/  @P4 FADD.FTZ R158, -R158, -RZ ;  /* 0x800000ff9e9e4221 */ /* 0x000fe20000010100 */
[----:B------:R-:W-:Y:S01]  /*3a00*/  F2FP.RELU.F16.F32.PACK_AB R6, R148, R149 ;  /* 0x000000959406723e */ /* 0x000fe200000008ff */
[----:B------:R-:W-:Y:S01]  /*3a10*/  @P6 FADD.FTZ R147, -R147, -RZ ;  /* 0x800000ff93936221 */ /* 0x000fe20000010100 */
[----:B------:R-:W-:Y:S02]  /*3a20*/  ISETP.GT.U32.AND P4, PT, R7, UR14, PT ;  /* 0x0000000e07007c0c */ /* 0x000fe4000bf84070 */
[----:B------:R-:W-:Y:S01]  /*3a30*/  F2FP.RELU.F16.F32.PACK_AB R7, R235, R237 ;  /* 0x000000edeb07723e */ /* 0x000fe200000008ff */
[----:B------:R-:W-:Y:S01]  /*3a40*/  @!P0 FADD.FTZ R153, -R153, -RZ ;  /* 0x800000ff99998221 */ /* 0x000fe20000010100 */
[----:B------:R-:W-:Y:S02]  /*3a50*/  LEA R142, P0, R246, R140, 0x2 ;  /* 0x0000008cf68e7211 */ /* 0x000fe400078010ff */
[----:B--2---:R-:W-:Y:S03]  /*3a60*/  F2FP.RELU.F16.F32.PACK_AB R5, R165, R170 ;  /* 0x000000aaa505723e */ /* 0x004fe600000008ff */
[----:B------:R-:W-:Y:S01]  /*3a70*/  @!P3 FADD.FTZ R154, -R154, -RZ ;  /* 0x800000ff9a9ab221 */ /* 0x000fe20000010100 */
[----:B------:R-:W-:Y:S01]  /*3a80*/  LEA.HI.X R143, R246, R141, RZ, 0x2, P0 ;  /* 0x0000008df68f7211 */ /* 0x000fe200000f14ff */
[----:B-1----:R-:W-:Y:S01]  /*3a90*/  IMAD.IADD R4, R145, 0x1, R150 ;  /* 0x0000000191047824 */ /* 0x002fe200078e0296 */
[----:B------:R-:W-:Y:S01]  /*3aa0*/  FSETP.GE.FTZ.AND P0, PT, R144, RZ, PT ;  /* 0x000000ff9000720b */ /* 0x000fe20003f16000 */
[----:B------:R1:W2:Y:S02]  /*3ab0*/  MUFU.EX2 R145, R2 ;  /* 0x0000000200917308 */ /* 0x0002a40000000800 */
[----:B------:R-:W3:Y:S01]  /*3ac0*/  LDG.E R141, desc[UR36][R142.64] ;  /* 0x000000248e8d7981 */ /* 0x000ee2000c1e1900 */
[----:B------:R-:W-:Y:S03]  /*3ad0*/  FSETP.GE.FTZ.AND P3, PT, R149, RZ, PT ;  /* 0x000000ff9500720b */ /* 0x000fe60003f76000 */
[----:B------:R4:W-:Y:S04]  /*3ae0*/  STS [R4+0x13000], R6 ;  /* 0x0130000604007388 */ /* 0x0009e80000000800 */
[----:B------:R4:W-:Y:S04]  /*3af0*/  STS [R4+0x13400], R5 ;  /* 0x0134000504007388 */ /* 0x0009e80000000800 */
[----:B------:R4:W-:Y:S01]  /*3b00*/  STS [R150+0x14000], R8 ;  /* 0x0140000896007388 */ /* 0x0009e20000000800 */
[----:B-1----:R-:W-:Y:S01]  /*3b10*/  F2FP.RELU.F16.F32.PACK_AB R2, R155, R156 ;  /* 0x0000009c9b02723e */ /* 0x002fe200000008ff */
[----:B--2---:R-:W-:Y:S01]  /*3b20*/  @P4 FADD.FTZ R145, -R145, -RZ ;  /* 0x800000ff91914221 */ /* 0x004fe20000010100 */
[----:B------:R-:W-:Y:S01]  /*3b30*/  FSETP.GE.FTZ.AND P4, PT, R167, RZ, PT ;  /* 0x000000ffa700720b */ /* 0x000fe20003f96000 */
[----:B------:R1:W-:Y:S04]  /*3b40*/  STS [R150+0x14400], R7 ;  /* 0x0144000796007388 */ /* 0x0003e80000000800 */
[----:B------:R-:W2:Y:S01]  /*3b50*/  LDG.E R140, desc[UR36][R142.64+0x20] ;  /* 0x000020248e8c7981 */ /* 0x000ea2000c1e1900 */
[----:B----4-:R-:W-:Y:S02]  /*3b60*/  F2FP.RELU.F16.F32.PACK_AB R6, R159, R160 ;  /* 0x000000a09f06723e */ /* 0x010fe400000008ff */
[----:B------:R-:W-:Y:S02]  /*3b70*/  F2FP.RELU.F16.F32.PACK_AB R5, R161, R162 ;  /* 0x000000a2a105723e */ /* 0x000fe400000008ff */
[----:B------:R-:W-:Y:S02]  /*3b80*/  F2FP.RELU.F16.F32.PACK_AB R8, R172, R173 ;  /* 0x000000adac08723e */ /* 0x000fe400000008ff */
[----:B-1----:R-:W-:Y:S03]  /*3b90*/  F2FP.RELU.F16.F32.PACK_AB R7, R171, R233 ;  /* 0x000000e9ab07723e */ /* 0x002fe600000008ff */
[----:B------:R-:W-:Y:S04]  /*3ba0*/  STS [R4+0x14000], R8 ;  /* 0x0140000804007388 */ /* 0x000fe80000000800 */
[----:B------:R1:W-:Y:S04]  /*3bb0*/  STS [R4+0x14400], R7 ;  /* 0x0144000704007388 */ /* 0x0003e80000000800 */
[----:B------:R4:W-:Y:S04]  /*3bc0*/  STS [R151], R6 ;  /* 0x0000000697007388 */ /* 0x0009e80000000800 */
[----:B------:R4:W-:Y:S04]  /*3bd0*/  STS [R151+0x400], R5 ;  /* 0x0004000597007388 */ /* 0x0009e80000000800 */
[----:B------:R4:W-:Y:S01]  /*3be0*/  STS [R3], R2 ;  /* 0x0000000203007388 */ /* 0x0009e20000000800 */
[----:B-1----:R-:W-:Y:S02]  /*3bf0*/  F2FP.RELU.F16.F32.PACK_AB R4, R147, R153 ;  /* 0x000000999304723e */ /* 0x002fe400000008ff */
[----:B----4-:R-:W-:Y:S02]  /*3c00*/  F2FP.RELU.F16.F32.PACK_AB R6, R163, R164 ;  /* 0x000000a4a306723e */ /* 0x010fe400000008ff */
[----:B------:R-:W-:Y:S02]  /*3c10*/  F2FP.RELU.F16.F32.PACK_AB R5, R154, R166 ;  /* 0x000000a69a05723e */ /* 0x000fe400000008ff */
[----:B------:R-:W-:Y:S05]  /*3c20*/  F2FP.RELU.F16.F32.PACK_AB R2, R157, R158 ;  /* 0x0000009e9d02723e */ /* 0x000fea00000008ff */
[----:B------:R1:W-:Y:S04]  /*3c30*/  STS [R3+0x400], R2 ;  /* 0x0004000203007388 */ /* 0x0003e80000000800 */
[----:B------:R-:W-:Y:S04]  /*3c40*/  STS [R151+0x1000], R6 ;  /* 0x0010000697007388 */ /* 0x000fe80000000800 */
[----:B------:R-:W-:Y:S04]  /*3c50*/  STS [R151+0x1400], R5 ;  /* 0x0014000597007388 */ /* 0x000fe80000000800 */
[----:B------:R-:W-:Y:S01]  /*3c60*/  STS [R3+0x1000], R4 ;  /* 0x0010000403007388 */ /* 0x000fe20000000800 */
[----:B-1----:R-:W-:Y:S05]  /*3c70*/  F2FP.RELU.F16.F32.PACK_AB R2, R145, R146 ;  /* 0x000000929102723e */ /* 0x002fea00000008ff */
[----:B------:R1:W-:Y:S04]  /*3c80*/  STS [R3+0x1400], R2 ;  /* 0x0014000203007388 */ /* 0x0003e80000000800 */
[----:B------:R-:W4:Y:S08]  /*3c90*/  LDSM.16.M88.4 R32, [R0+0x6000] ;  /* 0x006000000020783b */ /* 0x000f300000000200 */
[----:B------:R-:W4:Y:S01]  /*3ca0*/  LDSM.16.M88.4 R28, [R0+0x6800] ;  /* 0x00680000001c783b */ /* 0x000f220000000200 */
[C---:B-1----:R-:W-:Y:S02]  /*3cb0*/  VIADD R3, R0.reuse, 0x6000 ;  /* 0x0000600000037836 */ /* 0x042fe40000000000 */
[----:B------:R-:W-:Y:S02]  /*3cc0*/  VIADD R2, R0, 0x6020 ;  /* 0x0000602000027836 */ /* 0x000fe40000000000 */
[----:B------:R-:W-:Y:S05]  /*3cd0*/  @P1 VIADD R2, R3, 0xffffffe0 ;  /* 0xffffffe003021836 */ /* 0x000fea0000000000 */
[----:B------:R-:W1:Y:S08]  /*3ce0*/  LDSM.16.M88.4 R132, [R2] ;  /* 0x000000000284783b */ /* 0x000e700000000200 */
[----:B------:R-:W1:Y:S01]  /*3cf0*/  LDSM.16.M88.4 R136, [R2+0x800] ;  /* 0x000800000288783b */ /* 0x000e620000000200 */
[-C--:B----4-:R-:W-:Y:S08]  /*3d00*/  HMMA.16816.F32 R4, R32, R176.reuse, RZ ;  /* 0x000000b02004723c */ /* 0x090ff000000018ff */
[C---:B------:R-:W-:Y:S08]  /*3d10*/  HMMA.16816.F32 R8, R28.reuse, R176, RZ ;  /* 0x000000b01c08723c */ /* 0x040ff000000018ff */
[-C--:B------:R-:W-:Y:S08]  /*3d20*/  HMMA.16816.F32 R12, R28, R178.reuse, RZ ;  /* 0x000000b21c0c723c */ /* 0x080ff000000018ff */
[C---:B------:R-:W-:Y:S08]  /*3d30*/  HMMA.16816.F32 R16, R32.reuse, R178, RZ ;  /* 0x000000b22010723c */ /* 0x040ff000000018ff */
[-C--:B------:R-:W-:Y:S08]  /*3d40*/  HMMA.16816.F32 R20, R32, R180.reuse, RZ ;  /* 0x000000b42014723c */ /* 0x080ff000000018ff */
[C---:B------:R-:W-:Y:S08]  /*3d50*/  HMMA.16816.F32 R24, R28.reuse, R180, RZ ;  /* 0x000000b41c18723c */ /* 0x040ff000000018ff */
[-C--:B------:R-:W-:Y:S08]  /*3d60*/  HMMA.16816.F32 R28, R28, R182.reuse, RZ ;  /* 0x000000b61c1c723c */ /* 0x080ff000000018ff */
[----:B------:R-:W-:Y:S08]  /*3d70*/  HMMA.16816.F32 R32, R32, R182, RZ ;  /* 0x000000b62020723c */ /* 0x000ff000000018ff */
[-C--:B-1----:R-:W-:Y:S08]  /*3d80*/  HMMA.16816.F32 R4, R132, R184.reuse, R4 ;  /* 0x000000b88404723c */ /* 0x082ff00000001804 */
        /* <DEDUP_REMOVED lines=8> */
[----:B------:R-:W4:Y:S07]  /*3e10*/  LDSM.16.M88.4 R132, [R0+0x7800] ;  /* 0x007800000084783b */ /* 0x000f2e0000000200 */
        /* <DEDUP_REMOVED lines=30> */
[----:B----4-:R-:W-:Y:S04]  /*4000*/  LOP3.LUT R2, R232, 0x30, RZ, 0xc0, !PT ;  /* 0x00000030e8027812 */ /* 0x010fe800078ec0ff */
[----:B------:R-:W-:Y:S01]  /*4010*/  LOP3.LUT R2, R2, 0x8, R230, 0xf8, !PT ;  /* 0x0000000802027812 */ /* 0x000fe200078ef8e6 */
[-C--:B-1----:R-:W-:Y:S08]  /*4020*/  HMMA.16816.F32 R4, R132, R216.reuse, R4 ;  /* 0x000000d88404723c */ /* 0x082ff00000001804 */
[C---:B---3--:R-:W-:Y:S08]  /*4030*/  HMMA.16816.F32 R8, R136.reuse, R216, R8 ;  /* 0x000000d88808723c */ /* 0x048ff00000001808 */
[-C--:B------:R-:W-:Y:S03]  /*4040*/  HMMA.16816.F32 R12, R136, R218.reuse, R12 ;  /* 0x000000da880c723c */ /* 0x080fe6000000180c */
[C---:B------:R-:W-:Y:S01]  /*4050*/  FADD.FTZ R0, -R141.reuse, R4 ;  /* 0x000000048d007221 */ /* 0x040fe20000010100 */
[----:B------:R-:W-:Y:S01]  /*4060*/  FADD.FTZ R5, -R141, R5 ;  /* 0x000000058d057221 */ /* 0x000fe20000010100 */
[----:B------:R1:W5:Y:S01]  /*4070*/  LDG.E R4, desc[UR36][R142.64+0xa0] ;  /* 0x0000a0248e047981 */ /* 0x000362000c1e1900 */
[C---:B--2---:R-:W-:Y:S01]  /*4080*/  FADD.FTZ R6, -R140.reuse, R6 ;  /* 0x000000068c067221 */ /* 0x044fe20000010100 */
[----:B------:R-:W-:Y:S01]  /*4090*/  FADD.FTZ R7, -R140, R7 ;  /* 0x000000078c077221 */ /* 0x000fe20000010100 */
[-C--:B------:R-:W-:Y:S01]  /*40a0*/  FSEL R0, R0, R141.reuse, P0 ;  /* 0x0000008d00007208 */ /* 0x080fe20000000000 */
[C---:B------:R-:W-:Y:S04]  /*40b0*/  HMMA.16816.F32 R16, R132.reuse, R218, R16 ;  /* 0x000000da8410723c */ /* 0x040fe80000001810 */
[----:B------:R-:W-:Y:S01]  /*40c0*/  FSEL R5, R5, R141, P4 ;  /* 0x0000008d05057208 */ /* 0x000fe20002000000 */
[----:B------:R-:W-:Y:S01]  /*40d0*/  FMUL.FTZ R144, R144, R0 ;  /* 0x0000000090907220 */ /* 0x000fe20000410000 */
[----:B------:R-:W-:Y:S02]  /*40e0*/  FSETP.GE.FTZ.AND P0, PT, R148, RZ, PT ;  /* 0x000000ff9400720b */ /* 0x000fe40003f16000 */
[--C-:B------:R-:W-:Y:S01]  /*40f0*/  SHF.R.U32.HI R0, RZ, 0x4, R230.reuse ;  /* 0x00000004ff007819 */ /* 0x100fe200000116e6 */
[-C--:B------:R-:W-:Y:S03]  /*4100*/  HMMA.16816.F32 R20, R132, R220.reuse, R20 ;  /* 0x000000dc8414723c */ /* 0x080fe60000001814 */
[----:B------:R-:W-:Y:S01]  /*4110*/  FSETP.GE.FTZ.AND P4, PT, R160, RZ, PT ;  /* 0x000000ffa000720b */ /* 0x000fe20003f96000 */
[----:B------:R-:W-:Y:S01]  /*4120*/  FMUL.FTZ R5, R167, R5 ;  /* 0x00000005a7057220 */ /* 0x000fe20000410000 */
[----:B------:R-:W-:Y:S01]  /*4130*/  LOP3.LUT R0, R0, 0x8, RZ, 0xc0, !PT ;  /* 0x0000000800007812 */ /* 0x000fe200078ec0ff */
[----:B------:R-:W-:Y:S02]  /*4140*/  IMAD.SHL.U32 R167, R230, 0x8, RZ ;  /* 0x00000008e6a77824 */ /* 0x000fe400078e00ff */
[C---:B------:R-:W-:Y:S04]  /*4150*/  HMMA.16816.F32 R24, R136.reuse, R220, R24 ;  /* 0x000000dc8818723c */ /* 0x040fe80000001818 */
[----:B------:R-:W-:Y:S01]  /*4160*/  LOP3.LUT R0, R0, 0x10, R230, 0xf8, !PT ;  /* 0x0000001000007812 */ /* 0x000fe200078ef8e6 */
[----:B------:R-:W-:Y:S01]  /*4170*/  FADD.FTZ R16, -R141, R16 ;  /* 0x000000108d107221 */ /* 0x000fe20000010100 */
[----:B------:R-:W-:Y:S01]  /*4180*/  F2FP.F16.F32.PACK_AB R5, R5, R144 ;  /* 0x000000900505723e */ /* 0x000fe200000000ff */
[C---:B------:R-:W-:Y:S01]  /*4190*/  FADD.FTZ R3, -R141.reuse, R17 ;  /* 0x000000118d037221 */ /* 0x040fe20000010100 */
[----:B------:R-:W-:Y:S01]  /*41a0*/  LOP3.LUT R0, R0, 0xc0, R231, 0xf8, !PT ;  /* 0x000000c000007812 */ /* 0x000fe200078ef8e7 */
[-C--:B------:R-:W-:Y:S01]  /*41b0*/  HMMA.16816.F32 R28, R136, R222.reuse, R28 ;  /* 0x000000de881c723c */ /* 0x080fe2000000181c */
[----:B------:R1:W5:Y:S02]  /*41c0*/  LDG.E R136, desc[UR36][R142.64+0x80] ;  /* 0x000080248e887981 */ /* 0x000364000c1e1900 */
[-C--:B------:R-:W-:Y:S01]  /*41d0*/  FSEL R16, R16, R141.reuse, P3 ;  /* 0x0000008d10107208 */ /* 0x080fe20001800000 */
[----:B------:R-:W-:Y:S01]  /*41e0*/  FADD.FTZ R20, -R141, R20 ;  /* 0x000000148d147221 */ /* 0x000fe20000010100 */
[-C--:B------:R-:W-:Y:S01]  /*41f0*/  FSEL R3, R3, R141.reuse, P0 ;  /* 0x0000008d03037208 */ /* 0x080fe20000000000 */
[----:B------:R-:W-:Y:S01]  /*4200*/  FADD.FTZ R21, -R141, R21 ;  /* 0x000000158d157221 */ /* 0x000fe20000010100 */
[----:B------:R-:W-:Y:S01]  /*4210*/  FSETP.GE.FTZ.AND P0, PT, R155, RZ, PT ;  /* 0x000000ff9b00720b */ /* 0x000fe20003f16000 */
[----:B------:R-:W-:Y:S04]  /*4220*/  HMMA.16816.F32 R32, R132, R222, R32 ;  /* 0x000000de8420723c */ /* 0x000fe80000001820 */
[----:B------:R-:W-:Y:S01]  /*4230*/  FSETP.GE.FTZ.AND P3, PT, R159, RZ, PT ;  /* 0x000000ff9f00720b */ /* 0x000fe20003f76000 */
[----:B------:R-:W-:Y:S01]  /*4240*/  FMUL.FTZ R16, R149, R16 ;  /* 0x0000001095107220 */ /* 0x000fe20000410000 */
[-C--:B------:R-:W-:Y:S01]  /*4250*/  FSEL R20, R20, R141.reuse, P4 ;  /* 0x0000008d14147208 */ /* 0x080fe20002000000 */
[----:B------:R-:W-:Y:S01]  /*4260*/  IMAD.SHL.U32 R149, R230, 0x40, RZ ;  /* 0x00000040e6957824 */ /* 0x000fe200078e00ff */
[----:B------:R-:W-:Y:S01]  /*4270*/  FSEL R21, R21, R141, P3 ;  /* 0x0000008d15157208 */ /* 0x000fe20001800000 */
[----:B------:R-:W-:Y:S01]  /*4280*/  FMUL.FTZ R17, R148, R3 ;  /* 0x0000000394117220 */ /* 0x000fe20000410000 */
[----:B------:R-:W-:Y:S01]  /*4290*/  LOP3.LUT R148, R167, 0x38, RZ, 0xc0, !PT ;  /* 0x00000038a7947812 */ /* 0x000fe200078ec0ff */
[----:B------:R-:W-:Y:S01]  /*42a0*/  FMUL.FTZ R20, R160, R20 ;  /* 0x00000014a0147220 */ /* 0x000fe20000410000 */
[----:B------:R-:W-:Y:S01]  /*42b0*/  LOP3.LUT R2, R2, 0x1c0, R149, 0xf8, !PT ;  /* 0x000001c002027812 */ /* 0x000fe200078ef895 */
[----:B------:R-:W-:Y:S01]  /*42c0*/  FMUL.FTZ R21, R159, R21 ;  /* 0x000000159f157220 */ /* 0x000fe20000410000 */
[----:B------:R-:W-:Y:S02]  /*42d0*/  LOP3.LUT R3, R149, 0x400, RZ, 0xc0, !PT ;  /* 0x0000040095037812 */ /* 0x000fe400078ec0ff */
[----:B------:R-:W-:Y:S02]  /*42e0*/  LOP3.LUT R2, R2, R148, RZ, 0x3c, !PT ;  /* 0x0000009402027212 */ /* 0x000fe400078e3cff */
[----:B------:R-:W-:Y:S01]  /*42f0*/  FSETP.GE.FTZ.AND P3, PT, R156, RZ, PT ;  /* 0x000000ff9c00720b */ /* 0x000fe20003f76000 */
[----:B------:R-:W-:Y:S01]  /*4300*/  FADD.FTZ R32, -R141, R32 ;  /* 0x000000208d207221 */ /* 0x000fe20000010100 */
[----:B------:R-:W-:Y:S01]  /*4310*/  F2FP.F16.F32.PACK_AB R17, R17, R16 ;  /* 0x000000101111723e */ /* 0x000fe200000000ff */
[----:B------:R-:W-:Y:S01]  /*4320*/  IMAD R2, R2, 0x2, R3 ;  /* 0x0000000202027824 */ /* 0x000fe200078e0203 */
[----:B------:R-:W-:Y:S02]  /*4330*/  F2FP.F16.F32.PACK_AB R21, R21, R20 ;  /* 0x000000141515723e */ /* 0x000fe400000000ff */
[----:B------:R-:W-:Y:S01]  /*4340*/  FSEL R3, R32, R141, P3 ;  /* 0x0000008d20037208 */ /* 0x000fe20001800000 */
[----:B------:R-:W-:Y:S01]  /*4350*/  @P0 FADD.FTZ R141, -R141, R33 ;  /* 0x000000218d8d0221 */ /* 0x000fe20000010100 */
[----:B------:R-:W-:Y:S02]  /*4360*/  FSETP.GE.FTZ.AND P3, PT, R175, RZ, PT ;  /* 0x000000ffaf00720b */ /* 0x000fe40003f76000 */
[----:B------:R-:W-:Y:S01]  /*4370*/  FSETP.GE.FTZ.AND P0, PT, R174, RZ, PT ;  /* 0x000000ffae00720b */ /* 0x000fe20003f16000 */
[----:B------:R-:W-:Y:S01]  /*4380*/  FMUL.FTZ R156, R156, R3 ;  /* 0x000000039c9c7220 */ /* 0x000fe20000410000 */
[----:B------:R-:W-:Y:S01]  /*4390*/  LOP3.LUT R0, R0, R152, RZ, 0x3c, !PT ;  /* 0x0000009800007212 */ /* 0x000fe200078e3cff */
[----:B------:R-:W-:Y:S01]  /*43a0*/  FMUL.FTZ R20, R155, R141 ;  /* 0x0000008d9b147220 */ /* 0x000fe20000410000 */
[-C--:B------:R-:W-:Y:S02]  /*43b0*/  FSEL R16, R6, R140.reuse, P3 ;  /* 0x0000008c06107208 */ /* 0x080fe40001800000 */
[----:B------:R-:W-:Y:S01]  /*43c0*/  FSEL R7, R7, R140, P0 ;  /* 0x0000008c07077208 */ /* 0x000fe20000000000 */
[----:B-1----:R-:W-:Y:S06]  /*43d0*/  BRA.U !UP0, `(.L_x_296) ;  /* 0x00000001084c7547 */ /* 0x002fec000b800000 */
        /* <DEDUP_REMOVED lines=19> */
.L_x_296:
[----:B------:R2:W-:Y:S01]  /*4510*/  STS [R150+0xf000], R5 ;  /* 0x00f0000596007388 */ /* 0x0005e20000000800 */
[----:B------:R-:W-:Y:S01]  /*4520*/  FADD.FTZ R3, -R140, R18 ;  /* 0x000000128c037221 */ /* 0x000fe20000010100 */
[----:B------:R-:W-:Y:S01]  /*4530*/  FSETP.GE.FTZ.AND P0, PT, R170, RZ, PT ;  /* 0x000000ffaa00720b */ /* 0x000fe20003f16000 */
[----:B------:R-:W-:Y:S01]  /*4540*/  FADD.FTZ R22, -R140, R22 ;  /* 0x000000168c167221 */ /* 0x000fe20000010100 */
[----:B------:R-:W-:Y:S01]  /*4550*/  FSETP.GE.FTZ.AND P4, PT, R162, RZ, PT ;  /* 0x000000ffa200720b */ /* 0x000fe20003f96000 */
[----:B------:R-:W-:Y:S01]  /*4560*/  FMUL.FTZ R175, R175, R16 ;  /* 0x00000010afaf7220 */ /* 0x000fe20000410000 */
[-C--:B------:R-:W-:Y:S01]  /*4570*/  FSEL R3, R3, R140.reuse, P0 ;  /* 0x0000008c03037208 */ /* 0x080fe20000000000 */
[C---:B------:R-:W-:Y:S01]  /*4580*/  FADD.FTZ R16, -R140.reuse, R23 ;  /* 0x000000178c107221 */ /* 0x040fe20000010100 */
[----:B------:R-:W-:Y:S01]  /*4590*/  FADD.FTZ R6, -R140, R19 ;  /* 0x000000138c067221 */ /* 0x000fe20000010100 */
[----:B------:R-:W-:Y:S01]  /*45a0*/  FMUL.FTZ R7, R174, R7 ;  /* 0x00000007ae077220 */ /* 0x000fe20000410000 */
[----:B------:R-:W-:Y:S01]  /*45b0*/  FSETP.GE.FTZ.AND P3, PT, R161, RZ, PT ;  /* 0x000000ffa100720b */ /* 0x000fe20003f76000 */
[----:B------:R-:W-:Y:S01]  /*45c0*/  FMUL.FTZ R170, R170, R3 ;  /* 0x00000003aaaa7220 */ /* 0x000fe20000410000 */
[-C--:B------:R-:W-:Y:S01]  /*45d0*/  FSEL R3, R22, R140.reuse, P4 ;  /* 0x0000008c16037208 */ /* 0x080fe20002000000 */
[----:B------:R-:W-:Y:S01]  /*45e0*/  IMAD.MOV.U32 R32, RZ, RZ, 0x10 ;  /* 0x00000010ff207424 */ /* 0x000fe200078e00ff */
[----:B------:R-:W-:Y:S01]  /*45f0*/  FSETP.GE.FTZ.AND P5, PT, R165, RZ, PT ;  /* 0x000000ffa500720b */ /* 0x000fe20003fb6000 */
[----:B-----5:R-:W-:Y:S01]  /*4600*/  FADD.FTZ R8, -R136, R8 ;  /* 0x0000000888087221 */ /* 0x020fe20000010100 */
[-C--:B------:R-:W-:Y:S01]  /*4610*/  FSEL R16, R16, R140.reuse, P3 ;  /* 0x0000008c10107208 */ /* 0x080fe20001800000 */
[----:B------:R-:W-:Y:S01]  /*4620*/  FMUL.FTZ R162, R162, R3 ;  /* 0x00000003a2a27220 */ /* 0x000fe20000410000 */
[----:B------:R-:W-:Y:S01]  /*4630*/  F2FP.F16.F32.PACK_AB R3, R7, R175 ;  /* 0x000000af0703723e */ /* 0x000fe200000000ff */
[----:B------:R-:W-:Y:S01]  /*4640*/  FADD.FTZ R7, -R136, R9 ;  /* 0x0000000988077221 */ /* 0x000fe20000010100 */
[----:B------:R-:W-:Y:S01]  /*4650*/  FSEL R6, R6, R140, P5 ;  /* 0x0000008c06067208 */ /* 0x000fe20002800000 */
[----:B------:R-:W-:Y:S01]  /*4660*/  FADD.FTZ R13, -R136, R13 ;  /* 0x0000000d880d7221 */ /* 0x000fe20000010100 */
[----:B------:R-:W-:Y:S01]  /*4670*/  FSETP.GE.FTZ.AND P3, PT, R158, RZ, PT ;  /* 0x000000ff9e00720b */ /* 0x000fe20003f76000 */
[----:B------:R3:W-:Y:S01]  /*4680*/  STS [R150+0xf400], R3 ;  /* 0x00f4000396007388 */ /* 0x0007e20000000800 */
[----:B------:R-:W-:Y:S01]  /*4690*/  SEL R32, R32, 0xfffffff0, !P1 ;  /* 0xfffffff020207807 */ /* 0x000fe20004800000 */
[----:B--2---:R-:W-:Y:S01]  /*46a0*/  FADD.FTZ R5, -R140, R34 ;  /* 0x000000228c057221 */ /* 0x004fe20000010100 */
[----:B------:R-:W-:Y:S01]  /*46b0*/  FMUL.FTZ R6, R165, R6 ;  /* 0x00000006a5067220 */ /* 0x000fe20000410000 */
[----:B------:R-:W-:Y:S01]  /*46c0*/  FSETP.GE.FTZ.AND P0, PT, R157, RZ, PT ;  /* 0x000000ff9d00720b */ /* 0x000fe20003f16000 */
[----:B------:R-:W-:Y:S01]  /*46d0*/  FADD.FTZ R9, -R136, R25 ;  /* 0x0000001988097221 */ /* 0x000fe20000010100 */
[----:B------:R-:W-:Y:S01]  /*46e0*/  FSETP.GE.FTZ.AND P4, PT, R236, RZ, PT ;  /* 0x000000ffec00720b */ /* 0x000fe20003f96000 */
[C---:B------:R-:W-:Y:S01]  /*46f0*/  FADD.FTZ R10, -R4.reuse, R10 ;  /* 0x0000000a040a7221 */ /* 0x040fe20000010100 */
[----:B------:R-:W-:Y:S01]  /*4700*/  FSEL R5, R5, R140, P3 ;  /* 0x0000008c05057208 */ /* 0x000fe20001800000 */
[----:B------:R-:W-:Y:S01]  /*4710*/  FADD.FTZ R11, -R4, R11 ;  /* 0x0000000b040b7221 */ /* 0x000fe20000010100 */
[----:B------:R-:W-:Y:S01]  /*4720*/  F2FP.F16.F32.PACK_AB R6, R6, R170 ;  /* 0x000000aa0606723e */ /* 0x000fe200000000ff */
[----:B------:R-:W-:Y:S01]  /*4730*/  FADD.FTZ R26, -R4, R26 ;  /* 0x0000001a041a7221 */ /* 0x000fe20000010100 */
[----:B------:R-:W-:Y:S01]  /*4740*/  FSETP.GE.FTZ.AND P3, PT, R234, RZ, PT ;  /* 0x000000ffea00720b */ /* 0x000fe20003f76000 */
[----:B------:R-:W-:Y:S01]  /*4750*/  FMUL.FTZ R158, R158, R5 ;  /* 0x000000059e9e7220 */ /* 0x000fe20000410000 */
[----:B------:R-:W-:Y:S01]  /*4760*/  IMAD.IADD R5, R32, 0x1, R150 ;  /* 0x0000000120057824 */ /* 0x000fe200078e0296 */
[-C--:B------:R-:W-:Y:S01]  /*4770*/  FSEL R8, R8, R136.reuse, P4 ;  /* 0x0000008808087208 */ /* 0x080fe20002000000 */
[----:B------:R-:W-:Y:S01]  /*4780*/  FADD.FTZ R15, -R4, R15 ;  /* 0x0000000f040f7221 */ /* 0x000fe20000010100 */
[----:B------:R-:W-:Y:S01]  /*4790*/  @P0 FADD.FTZ R140, -R140, R35 ;  /* 0x000000238c8c0221 */ /* 0x000fe20000010100 */
[----:B------:R-:W-:Y:S01]  /*47a0*/  FSETP.GE.FTZ.AND P0, PT, R173, RZ, PT ;  /* 0x000000ffad00720b */ /* 0x000fe20003f16000 */
[----:B------:R2:W-:Y:S01]  /*47b0*/  STS [R5+0xf400], R6 ;  /* 0x00f4000605007388 */ /* 0x0005e20000000800 */
[----:B------:R-:W-:Y:S01]  /*47c0*/  FSEL R7, R7, R136, P3 ;  /* 0x0000008807077208 */ /* 0x000fe20001800000 */
[----:B------:R-:W-:Y:S01]  /*47d0*/  FMUL.FTZ R236, R236, R8 ;  /* 0x00000008ecec7220 */ /* 0x000fe20000410000 */
[----:B------:R-:W-:Y:S01]  /*47e0*/  FSETP.GE.FTZ.AND P3, PT, R172, RZ, PT ;  /* 0x000000ffac00720b */ /* 0x000fe20003f76000 */
[----:B------:R-:W-:Y:S01]  /*47f0*/  STS [R5+0xf000], R17 ;  /* 0x00f0001105007388 */ /* 0x000fe20000000800 */
[----:B------:R-:W-:Y:S01]  /*4800*/  FSETP.GE.FTZ.AND P5, PT, R164, RZ, PT ;  /* 0x000000ffa400720b */ /* 0x000fe20003fb6000 */
[----:B---3--:R-:W-:Y:S01]  /*4810*/  FADD.FTZ R3, -R136, R12 ;  /* 0x0000000c88037221 */ /* 0x008fe20000010100 */
[----:B------:R-:W-:Y:S01]  /*4820*/  FSETP.GE.FTZ.AND P4, PT, R163, RZ, PT ;  /* 0x000000ffa300720b */ /* 0x000fe20003f96000 */
[----:B------:R-:W-:Y:S01]  /*4830*/  FADD.FTZ R30, -R4, R30 ;  /* 0x0000001e041e7221 */ /* 0x000fe20000010100 */
[----:B------:R-:W-:Y:S01]  /*4840*/  FSEL R13, R13, R136, P3 ;  /* 0x000000880d0d7208 */ /* 0x000fe20001800000 */
[----:B------:R-:W-:Y:S01]  /*4850*/  FMUL.FTZ R16, R161, R16 ;  /* 0x00000010a1107220 */ /* 0x000fe20000410000 */
[----:B------:R-:W-:Y:S01]  /*4860*/  FSEL R3, R3, R136, P0 ;  /* 0x0000008803037208 */ /* 0x000fe20000000000 */
[----:B------:R-:W-:Y:S01]  /*4870*/  FMUL.FTZ R140, R157, R140 ;  /* 0x0000008c9d8c7220 */ /* 0x000fe20000410000 */
[----:B------:R-:W-:Y:S01]  /*4880*/  FSETP.GE.FTZ.AND P0, PT, R147, RZ, PT ;  /* 0x000000ff9300720b */ /* 0x000fe20003f16000 */
[----:B------:R-:W-:Y:S01]  /*4890*/  FMUL.FTZ R8, R172, R13 ;  /* 0x0000000dac087220 */ /* 0x000fe20000410000 */
[----:B------:R-:W-:Y:S01]  /*48a0*/  FSETP.GE.FTZ.AND P3, PT, R153, RZ, PT ;  /* 0x000000ff9900720b */ /* 0x000fe20003f76000 */
[----:B------:R-:W-:Y:S01]  /*48b0*/  FMUL.FTZ R173, R173, R3 ;  /* 0x00000003adad7220 */ /* 0x000fe20000410000 */
[----:B------:R-:W-:Y:S01]  /*48c0*/  FADD.FTZ R3, -R136, R28 ;  /* 0x0000001c88037221 */ /* 0x000fe20000010100 */
[-C--:B------:R-:W-:Y:S02]  /*48d0*/  FSEL R9, R9, R136.reuse, P4 ;  /* 0x0000008809097208 */ /* 0x080fe40002000000 */
[----:B------:R-:W-:Y:S02]  /*48e0*/  FSETP.GE.FTZ.AND P6, PT, R171, RZ, PT ;  /* 0x000000ffab00720b */ /* 0x000fe40003fd6000 */
[----:B------:R-:W-:Y:S01]  /*48f0*/  FSEL R3, R3, R136, P3 ;  /* 0x0000008803037208 */ /* 0x000fe20001800000 */
[----:B------:R-:W-:Y:S01]  /*4900*/  FMUL.FTZ R9, R163, R9 ;  /* 0x00000009a3097220 */ /* 0x000fe20000410000 */
[----:B------:R-:W-:Y:S01]  /*4910*/  FSETP.GE.FTZ.AND P3, PT, R237, RZ, PT ;  /* 0x000000ffed00720b */ /* 0x000fe20003f76000 */
[----:B--2---:R-:W-:Y:S01]  /*4920*/  FMUL.FTZ R6, R234, R7 ;  /* 0x00000007ea067220 */ /* 0x004fe20000410000 */
[----:B------:R-:W-:Y:S01]  /*4930*/  FADD.FTZ R7, -R136, R24 ;  /* 0x0000001888077221 */ /* 0x000fe20000010100 */
[----:B------:R-:W-:Y:S01]  /*4940*/  FMUL.FTZ R3, R153, R3 ;  /* 0x0000000399037220 */ /* 0x000fe20000410000 */
[----:B------:R-:W-:Y:S02]  /*4950*/  FSETP.GE.FTZ.AND P4, PT, R154, RZ, PT ;  /* 0x000000ff9a00720b */ /* 0x000fe40003f96000 */
[----:B------:R-:W-:Y:S02]  /*4960*/  F2FP.F16.F32.PACK_AB R6, R6, R236 ;  /* 0x000000ec0606723e */ /* 0x000fe400000000ff */
[----:B------:R-:W-:Y:S01]  /*4970*/  FSEL R7, R7, R136, P5 ;  /* 0x0000008807077208 */ /* 0x000fe20002800000 */
[----:B------:R-:W-:Y:S01]  /*4980*/  @P0 FADD.FTZ R136, -R136, R29 ;  /* 0x0000001d88880221 */ /* 0x000fe20000010100 */
[----:B------:R-:W-:Y:S01]  /*4990*/  FSETP.GE.FTZ.AND P0, PT, R235, RZ, PT ;  /* 0x000000ffeb00720b */ /* 0x000fe20003f16000 */
[----:B------:R2:W-:Y:S01]  /*49a0*/  STS [R150+0x10000], R6 ;  /* 0x0100000696007388 */ /* 0x0005e20000000800 */
[----:B------:R-:W-:Y:S01]  /*49b0*/  FSETP.GE.FTZ.AND P5, PT, R166, RZ, PT ;  /* 0x000000ffa600720b */ /* 0x000fe20003fb6000 */
[----:B------:R-:W-:Y:S01]  /*49c0*/  FMUL.FTZ R7, R164, R7 ;  /* 0x00000007a4077220 */ /* 0x000fe20000410000 */
[----:B------:R-:W-:Y:S01]  /*49d0*/  FMUL.FTZ R136, R147, R136 ;  /* 0x0000008893887220 */ /* 0x000fe20000410000 */
[-C--:B------:R-:W-:Y:S02]  /*49e0*/  FSEL R11, R11, R4.reuse, P0 ;  /* 0x000000040b0b7208 */ /* 0x080fe40000000000 */
[----:B------:R-:W-:Y:S02]  /*49f0*/  FSETP.GE.FTZ.AND P0, PT, R145, RZ, PT ;  /* 0x000000ff9100720b */ /* 0x000fe40003f16000 */
[----:B------:R-:W-:Y:S01]  /*4a00*/  F2FP.F16.F32.PACK_AB R9, R9, R7 ;  /* 0x000000070909723e */ /* 0x000fe200000000ff */
[----:B------:R-:W-:Y:S01]  /*4a10*/  FMUL.FTZ R235, R235, R11 ;  /* 0x0000000bebeb7220 */ /* 0x000fe20000410000 */
[-C--:B------:R-:W-:Y:S02]  /*4a20*/  FSEL R7, R10, R4.reuse, P3 ;  /* 0x000000040a077208 */ /* 0x080fe40001800000 */
[----:B------:R-:W-:Y:S01]  /*4a30*/  F2FP.F16.F32.PACK_AB R10, R136, R3 ;  /* 0x00000003880a723e */ /* 0x000fe200000000ff */
[C---:B------:R-:W-:Y:S01]  /*4a40*/  FADD.FTZ R3, -R4.reuse, R14 ;  /* 0x0000000e04037221 */ /* 0x040fe20000010100 */
[----:B------:R-:W-:Y:S01]  /*4a50*/  FSETP.GE.FTZ.AND P3, PT, R233, RZ, PT ;  /* 0x000000ffe900720b */ /* 0x000fe20003f76000 */
[----:B------:R-:W-:Y:S01]  /*4a60*/  FMUL.FTZ R237, R237, R7 ;  /* 0x00000007eded7220 */ /* 0x000fe20000410000 */
[----:B------:R-:W-:Y:S01]  /*4a70*/  FADD.FTZ R7, -R4, R27 ;  /* 0x0000001b04077221 */ /* 0x000fe20000010100 */
[-C--:B------:R-:W-:Y:S02]  /*4a80*/  FSEL R11, R15, R4.reuse, P6 ;  /* 0x000000040f0b7208 */ /* 0x080fe40003000000 */
[-C--:B------:R-:W-:Y:S02]  /*4a90*/  FSEL R3, R3, R4.reuse, P3 ;  /* 0x0000000403037208 */ /* 0x080fe40001800000 */
[----:B------:R-:W-:Y:S01]  /*4aa0*/  FSETP.GE.FTZ.AND P3, PT, R146, RZ, PT ;  /* 0x000000ff9200720b */ /* 0x000fe20003f76000 */
[----:B------:R-:W-:Y:S01]  /*4ab0*/  FMUL.FTZ R171, R171, R11 ;  /* 0x0000000babab7220 */ /* 0x000fe20000410000 */
[-C--:B------:R-:W-:Y:S01]  /*4ac0*/  FSEL R7, R7, R4.reuse, P4 ;  /* 0x0000000407077208 */ /* 0x080fe20002000000 */
[----:B------:R-:W-:Y:S01]  /*4ad0*/  FMUL.FTZ R233, R233, R3 ;  /* 0x00000003e9e97220 */ /* 0x000fe20000410000 */
[-C--:B------:R-:W-:Y:S02]  /*4ae0*/  FSEL R3, R26, R4.reuse, P5 ;  /* 0x000000041a037208 */ /* 0x080fe40002800000 */
[----:B------:R-:W-:Y:S01]  /*4af0*/  FSEL R30, R30, R4, P3 ;  /* 0x000000041e1e7208 */ /* 0x000fe20001800000 */
[----:B------:R-:W-:Y:S01]  /*4b00*/  @P0 FADD.FTZ R4, -R4, R31 ;  /* 0x0000001f04040221 */ /* 0x000fe20000010100 */
[----:B------:R-:W-:Y:S01]  /*4b10*/  FMUL.FTZ R154, R154, R7 ;  /* 0x000000079a9a7220 */ /* 0x000fe20000410000 */
[----:B------:R-:W-:Y:S01]  /*4b20*/  FMUL.FTZ R166, R166, R3 ;  /* 0x00000003a6a67220 */ /* 0x000fe20000410000 */
[----:B------:R-:W-:Y:S01]  /*4b30*/  F2FP.F16.F32.PACK_AB R3, R235, R237 ;  /* 0x000000edeb03723e */ /* 0x000fe200000000ff */
[----:B------:R-:W-:Y:S01]  /*4b40*/  FMUL.FTZ R7, R145, R4 ;  /* 0x0000000491077220 */ /* 0x000fe20000410000 */
[----:B------:R-:W-:Y:S01]  /*4b50*/  F2FP.F16.F32.PACK_AB R8, R8, R173 ;  /* 0x000000ad0808723e */ /* 0x000fe200000000ff */
[----:B------:R-:W-:Y:S01]  /*4b60*/  FMUL.FTZ R146, R146, R30 ;  /* 0x0000001e92927220 */ /* 0x000fe20000410000 */
[----:B------:R-:W-:Y:S01]  /*4b70*/  F2FP.F16.F32.PACK_AB R4, R171, R233 ;  /* 0x000000e9ab04723e */ /* 0x000fe200000000ff */
[----:B------:R3:W-:Y:S01]  /*4b80*/  STS [R150+0x10400], R3 ;  /* 0x0104000396007388 */ /* 0x0007e20000000800 */
[----:B------:R-:W-:Y:S01]  /*4b90*/  F2FP.F16.F32.PACK_AB R16, R16, R162 ;  /* 0x000000a21010723e */ /* 0x000fe200000000ff */
[----:B------:R-:W-:Y:S01]  /*4ba0*/  IMAD R233, R248, UR7, RZ ;  /* 0x00000007f8e97c24 */ /* 0x000fe2000f8e02ff */
[----:B------:R-:W-:Y:S01]  /*4bb0*/  F2FP.F16.F32.PACK_AB R20, R20, R156 ;  /* 0x0000009c1414723e */ /* 0x000fe200000000ff */
[----:B------:R-:W-:Y:S01]  /*4bc0*/  STS [R5+0x10000], R8 ;  /* 0x0100000805007388 */ /* 0x000fe20000000800 */
[----:B------:R-:W-:Y:S02]  /*4bd0*/  F2FP.F16.F32.PACK_AB R12, R140, R158 ;  /* 0x0000009e8c0c723e */ /* 0x000fe400000000ff */
[----:B--2---:R-:W-:Y:S01]  /*4be0*/  F2FP.F16.F32.PACK_AB R6, R154, R166 ;  /* 0x000000a69a06723e */ /* 0x004fe200000000ff */
[----:B------:R-:W-:Y:S01]  /*4bf0*/  STS [R5+0x10400], R4 ;  /* 0x0104000405007388 */ /* 0x000fe20000000800 */
[----:B------:R-:W-:Y:S02]  /*4c00*/  F2FP.F16.F32.PACK_AB R7, R7, R146 ;  /* 0x000000920707723e */ /* 0x000fe400000000ff */
[----:B------:R-:W-:Y:S01]  /*4c10*/  LOP3.LUT R0, R0, 0x120, R231, 0xf8, !PT ;  /* 0x0000012000007812 */ /* 0x000fe200078ef8e7 */
[----:B------:R-:W-:Y:S03]  /*4c20*/  STS [R151+-0x4000], R21 ;  /* 0xffc0001597007388 */ /* 0x000fe60000000800 */
[----:B------:R-:W-:Y:S01]  /*4c30*/  LEA R0, R0, UR4, 0x1 ;  /* 0x0000000400007c11 */ /* 0x000fe2000f8e08ff */
[----:B------:R-:W-:Y:S01]  /*4c40*/  STS [R151+-0x3c00], R16 ;  /* 0xffc4001097007388 */ /* 0x000fe20000000800 */
[----:B---3--:R-:W-:Y:S05]  /*4c50*/  IMAD.IADD R3, R32, 0x1, R151 ;  /* 0x0000000120037824 */ /* 0x008fea00078e0297 */
[----:B------:R-:W-:Y:S04]  /*4c60*/  STS [R3+-0x4000], R20 ;  /* 0xffc0001403007388 */ /* 0x000fe80000000800 */
[----:B------:R-:W-:Y:S04]  /*4c70*/  STS [R3+-0x3c00], R12 ;  /* 0xffc4000c03007388 */ /* 0x000fe80000000800 */
[----:B------:R-:W-:Y:S04]  /*4c80*/  STS [R151+-0x3000], R9 ;  /* 0xffd0000997007388 */ /* 0x000fe80000000800 */
[----:B------:R-:W-:Y:S04]  /*4c90*/  STS [R151+-0x2c00], R6 ;  /* 0xffd4000697007388 */ /* 0x000fe80000000800 */
        /* <DEDUP_REMOVED lines=64> */
[----:B------:R-:W-:Y:S02]  /*50a0*/  VIADD R3, R2, UR4 ;  /* 0x0000000402037c36 */ /* 0x000fe40008000000 */
[C---:B------:R-:W-:Y:S04]  /*50b0*/  HMMA.16816.F32 R40, R140.reuse, R136, R40 ;  /* 0x000000888c28723c */ /* 0x040fe80000001828 */
[----:B------:R-:W-:Y:S02]  /*50c0*/  IMAD.MOV.U32 R238, RZ, RZ, R5 ;  /* 0x000000ffffee7224 */ /* 0x000fe400078e0005 */
[----:B------:R-:W-:Y:S02]  /*50d0*/  IMAD.MOV.U32 R239, RZ, RZ, R4 ;  /* 0x000000ffffef7224 */ /* 0x000fe400078e0004 */
        /* <DEDUP_REMOVED lines=30> */
.L_x_297:
[----:B------:R-:W-:Y:S01]  /*52c0*/  LOP3.LUT R4, R149, 0x200, RZ, 0xc0, !PT ;  /* 0x0000020095047812 */ /* 0x000fe200078ec0ff */
[----:B------:R-:W-:Y:S01]  /*52d0*/  LDSM.16.MT88.4 R8, [R0+0x9000] ;  /* 0x009000000008783b */ /* 0x000fe20000004200 */
[----:B-1----:R-:W-:Y:S01]  /*52e0*/  LOP3.LUT R2, R148, 0x1c0, R149, 0xf8, !PT ;  /* 0x000001c094027812 */ /* 0x002fe200078ef895 */
[----:B------:R-:W-:Y:S01]  /*52f0*/  IMAD.MOV.U32 R236, RZ, RZ, 0x4 ;  /* 0x00000004ffec7424 */ /* 0x000fe200078e00ff */
[----:B------:R-:W-:Y:S01]  /*5300*/  LOP3.LUT R4, R4, 0xc00, R231, 0xf8, !PT ;  /* 0x00000c0004047812 */ /* 0x000fe200078ef8e7 */
[----:B------:R-:W-:Y:S01]  /*5310*/  LDSM.16.MT88.4 R16, [R0+0xb000] ;  /* 0x00b000000010783b */ /* 0x000fe20000004200 */
[----:B------:R-:W-:Y:S01]  /*5320*/  LOP3.LUT R2, R2, 0x8, R232, 0x78, !PT ;  /* 0x0000000802027812 */ /* 0x000fe200078e78e8 */
[----:B------:R-:W-:Y:S01]  /*5330*/  ULOP3.LUT UR51, UR48, 0x1, URZ, 0xc0, !UPT ;  /* 0x0000000130337892 */ /* 0x000fe2000f8ec0ff */
[----:B------:R-:W-:Y:S01]  /*5340*/  PLOP3.LUT P3, PT, PT, PT, UP0, 0x80, 0x8 ;  /* 0x000000000008781c */ /* 0x000fe20003f6f008 */
[----:B------:R-:W-:Y:S01]  /*5350*/  LDSM.16.MT88.4 R28, [R0+0xd000] ;  /* 0x00d00000001c783b */ /* 0x000fe20000004200 */
[----:B------:R-:W-:Y:S01]  /*5360*/  LOP3.LUT R2, R4, R2, RZ, 0xfc, !PT ;  /* 0x0000000204027212 */ /* 0x000fe200078efcff */
[----:B------:R-:W-:Y:S01]  /*5370*/  UISETP.NE.U32.AND UP1, UPT, UR51, 0x1, UPT ;  /* 0x000000013300788c */ /* 0x000fe2000bf25070 */
[----:B------:R-:W-:Y:S01]  /*5380*/  VIADD R240, R240, 0xffffffc0 ;  /* 0xffffffc0f0f07836 */ /* 0x000fe20000000000 */
[----:B------:R-:W-:Y:S01]  /*5390*/  LDSM.16.MT88.4 R132, [R0+0x9400] ;  /* 0x009400000084783b */ /* 0x000fe20000004200 */
[----:B------:R-:W-:Y:S01]  /*53a0*/  LEA R2, R2, UR4, 0x1 ;  /* 0x0000000402027c11 */ /* 0x000fe2000f8e08ff */
[----:B------:R-:W-:Y:S01]  /*53b0*/  @UP0 UIADD3 UR53, UP2, UPT, UR12, -0x100, URZ ;  /* 0xffffff000c350890 */ /* 0x000fe2000ff5e0ff */
[----:B------:R-:W-:Y:S01]  /*53c0*/  VIADD R247, R247, 0xfffffffc ;  /* 0xfffffffcf7f77836 */ /* 0x000fe20000000000 */
[----:B------:R-:W-:Y:S02]  /*53d0*/  LDSM.16.MT88.4 R136, [R0+0xb400] ;  /* 0x00b400000088783b */ /* 0x000fe40000004200 */
[C---:B------:R-:W-:Y:S01]  /*53e0*/  IMAD.IADD R165, R2.reuse, 0x1, R228 ;  /* 0x0000000102a57824 */ /* 0x040fe200078e02e4 */
[----:B------:R-:W-:Y:S01]  /*53f0*/  @UP0 UIADD3.X UR51, UPT, UPT, UR13, -0x1, URZ, UP2, !UPT ;  /* 0xffffffff0d330890 */ /* 0x000fe200097fe4ff */
[----:B------:R-:W1:Y:S01]  /*5400*/  LDSM.16.M88.4 R24, [R2+0xf000] ;  /* 0x00f000000218783b */ /* 0x000e620000000200 */
[C---:B------:R-:W-:Y:S02]  /*5410*/  VIADD R12, R2.reuse, 0xf000 ;  /* 0x0000f000020c7836 */ /* 0x040fe40000000000 */
[----:B------:R-:W-:Y:S01]  /*5420*/  VIADD R164, R2, 0xf040 ;  /* 0x0000f04002a47836 */ /* 0x000fe20000000000 */
[----:B------:R-:W2:Y:S01]  /*5430*/  LDL R235, [R1+0x4] ;  /* 0x0000040001eb7983 */ /* 0x000ea20000100800 */
[----:B------:R-:W-:Y:S03]  /*5440*/  @P1 VIADD R164, R12, 0xffffffc0 ;  /* 0xffffffc00ca41836 */ /* 0x000fe60000000000 */
[----:B------:R-:W3:Y:S01]  /*5450*/  LDSM.16.M88.4 R32, [R165+0xf000] ;  /* 0x00f00000a520783b */ /* 0x000ee20000000200 */
[----:B------:R-:W-:Y:S03]  /*5460*/  IMAD.IADD R166, R228, 0x1, R164 ;  /* 0x00000001e4a67824 */ /* 0x000fe600078e02a4 */
[----:B------:R-:W4:Y:S04]  /*5470*/  LDL R234, [R1] ;  /* 0x0000000001ea7983 */ /* 0x000f280000100800 */
[----:B------:R-:W3:Y:S04]  /*5480*/  LDSM.16.MT88.4 R140, [R0+0xd400] ;  /* 0x00d40000008c783b */ /* 0x000ee80000004200 */
[----:B------:R-:W-:Y:S04]  /*5490*/  LDSM.16.MT88.4 R148, [R0+0x9800] ;  /* 0x009800000094783b */ /* 0x000fe80000004200 */
[----:B------:R-:W3:Y:S04]  /*54a0*/  LDSM.16.M88.4 R144, [R164] ;  /* 0x00000000a490783b */ /* 0x000ee80000000200 */
        /* <DEDUP_REMOVED lines=12> */
[----:B------:R-:W3:Y:S07]  /*5570*/  LDSM.16.M88.4 R132, [R166] ;  /* 0x00000000a684783b */ /* 0x000eee0000000200 */
[C---:B------:R-:W-:Y:S08]  /*5580*/  HMMA.16816.F32 R12, R32.reuse, R136, R12 ;  /* 0x00000088200c723c */ /* 0x040ff0000000180c */
[C---:B------:R-:W-:Y:S01]  /*5590*/  HMMA.16816.F32 R16, R32.reuse, R138, R16 ;  /* 0x0000008a2010723c */ /* 0x040fe20000001810 */
[----:B------:R-:W-:Y:S07]  /*55a0*/  LDSM.16.MT88.4 R136, [R0+0xdc00] ;  /* 0x00dc00000088783b */ /* 0x000fee0000004200 */
[C---:B------:R-:W-:Y:S08]  /*55b0*/  HMMA.16816.F32 R20, R32.reuse, R140, R20 ;  /* 0x0000008c2014723c */ /* 0x040ff00000001814 */
[----:B------:R-:W-:Y:S01]  /*55c0*/  HMMA.16816.F32 R24, R32, R142, R24 ;  /* 0x0000008e2018723c */ /* 0x000fe20000001818 */
[----:B------:R-:W3:Y:S04]  /*55d0*/  LDSM.16.MT88.4 R32, [R0+0xbc00] ;  /* 0x00bc00000020783b */ /* 0x000ee80000004200 */
[----:B------:R1:W-:Y:S03]  /*55e0*/  LDSM.16.M88.4 R140, [R2+0x11000] ;  /* 0x01100000028c783b */ /* 0x0003e60000000200 */
[C---:B------:R-:W-:Y:S08]  /*55f0*/  HMMA.16816.F32 R4, R144.reuse, R148, R4 ;  /* 0x000000949004723c */ /* 0x040ff00000001804 */
[C---:B------:R-:W-:Y:S01]  /*5600*/  HMMA.16816.F32 R8, R144.reuse, R150, R8 ;  /* 0x000000969008723c */ /* 0x040fe20000001808 */
[----:B------:R-:W3:Y:S07]  /*5610*/  LDSM.16.MT88.4 R148, [R0+0xa000] ;  /* 0x00a000000094783b */ /* 0x000eee0000004200 */
[C---:B-1----:R-:W-:Y:S01]  /*5620*/  HMMA.16816.F32 R12, R144.reuse, R28, R12 ;  /* 0x0000001c900c723c */ /* 0x042fe2000000180c */
[----:B------:R-:W-:Y:S07]  /*5630*/  IMAD.U32 R2, RZ, RZ, UR16 ;  /* 0x00000010ff027e24 */ /* 0x000fee000f8e00ff */
[C---:B------:R-:W-:Y:S01]  /*5640*/  HMMA.16816.F32 R16, R144.reuse, R30, R16 ;  /* 0x0000001e9010723c */ /* 0x040fe20000001810 */
[----:B------:R-:W1:Y:S07]  /*5650*/  LDSM.16.MT88.4 R28, [R0+0xc000] ;  /* 0x00c00000001c783b */ /* 0x000e6e0000004200 */
[C---:B------:R-:W-:Y:S08]  /*5660*/  HMMA.16816.F32 R20, R144.reuse, R152, R20 ;  /* 0x000000989014723c */ /* 0x040ff00000001814 */
[----:B------:R-:W-:Y:S01]  /*5670*/  HMMA.16816.F32 R24, R144, R154, R24 ;  /* 0x0000009a9018723c */ /* 0x000fe20000001818 */
[----:B------:R-:W1:Y:S04]  /*5680*/  LDSM.16.MT88.4 R144, [R0+0xe000] ;  /* 0x00e000000090783b */ /* 0x000e680000004200 */
[----:B------:R-:W1:Y:S03]  /*5690*/  LDSM.16.M88.4 R152, [R165+0x11000] ;  /* 0x01100000a598783b */ /* 0x000e660000000200 */
[C---:B---3--:R-:W-:Y:S01]  /*56a0*/  HMMA.16816.F32 R4, R132.reuse, R156, R4 ;  /* 0x0000009c8404723c */ /* 0x048fe20000001804 */
[----:B------:R-:W-:Y:S05]  /*56b0*/  IMAD.U32 R156, RZ, RZ, UR16 ;  /* 0x00000010ff9c7e24 */ /* 0x000fea000f8e00ff */
[----:B------:R-:W-:Y:S02]  /*56c0*/  LEA R156, P0, R156, R238, 0x2 ;  /* 0x000000ee9c9c7211 */ /* 0x000fe400078010ff */
[C---:B------:R-:W-:Y:S03]  /*56d0*/  HMMA.16816.F32 R8, R132.reuse, R158, R8 ;  /* 0x0000009e8408723c */ /* 0x040fe60000001808 */
[----:B------:R-:W-:Y:S02]  /*56e0*/  LEA.HI.X.SX32 R157, R2, R239, 0x2, P0 ;  /* 0x000000ef029d7211 */ /* 0x000fe400000f16ff */
[C---:B------:R-:W-:Y:S02]  /*56f0*/  LEA R170, P0, R233.reuse, R156, 0x5 ;  /* 0x0000009ce9aa7211 */ /* 0x040fe400078028ff */
[----:B------:R-:W-:Y:S01]  /*5700*/  @P3 LOP3.LUT R2, R232, 0x10, RZ, 0xc0, !PT ;  /* 0x00000010e8023812 */ /* 0x000fe200078ec0ff */
[C---:B------:R-:W-:Y:S03]  /*5710*/  HMMA.16816.F32 R12, R132.reuse, R32, R12 ;  /* 0x00000020840c723c */ /* 0x040fe6000000180c */
[C---:B------:R-:W-:Y:S05]  /*5720*/  LEA.HI.X.SX32 R171, R233.reuse, R157, 0x5, P0 ;  /* 0x0000009de9ab7211 */ /* 0x040fea00000f2eff */
[C---:B------:R-:W-:Y:S01]  /*5730*/  HMMA.16816.F32 R16, R132.reuse, R34, R16 ;  /* 0x000000228410723c */ /* 0x040fe20000001810 */
[----:B------:R-:W3:Y:S07]  /*5740*/  LDSM.16.MT88.4 R32, [R0+0xc400] ;  /* 0x00c400000020783b */ /* 0x000eee0000004200 */
[C---:B------:R-:W-:Y:S08]  /*5750*/  HMMA.16816.F32 R20, R132.reuse, R136, R20 ;  /* 0x000000888414723c */ /* 0x040ff00000001814 */
[----:B------:R-:W-:Y:S01]  /*5760*/  HMMA.16816.F32 R24, R132, R138, R24 ;  /* 0x0000008a8418723c */ /* 0x000fe20000001818 */
[----:B------:R-:W-:Y:S04]  /*5770*/  LDSM.16.MT88.4 R136, [R0+0xa800] ;  /* 0x00a800000088783b */ /* 0x000fe80000004200 */
[----:B------:R3:W-:Y:S03]  /*5780*/  LDSM.16.M88.4 R132, [R164+0x2000] ;  /* 0x00200000a484783b */ /* 0x0007e60000000200 */
[C---:B------:R-:W-:Y:S08]  /*5790*/  HMMA.16816.F32 R4, R140.reuse, R148, R4 ;  /* 0x000000948c04723c */ /* 0x040ff00000001804 */
[C---:B------:R-:W-:Y:S08]  /*57a0*/  HMMA.16816.F32 R8, R140.reuse, R150, R8 ;  /* 0x000000968c08723c */ /* 0x040ff00000001808 */
[C---:B-1----:R-:W-:Y:S03]  /*57b0*/  HMMA.16816.F32 R12, R140.reuse, R28, R12 ;  /* 0x0000001c8c0c723c */ /* 0x042fe6000000180c */
[C---:B---3--:R-:W-:Y:S05]  /*57c0*/  LEA R164, P0, R233.reuse, R170, 0x5 ;  /* 0x000000aae9a47211 */ /* 0x048fea00078028ff */
[C---:B------:R-:W-:Y:S01]  /*57d0*/  HMMA.16816.F32 R16, R140.reuse, R30, R16 ;  /* 0x0000001e8c10723c */ /* 0x040fe20000001810 */
[----:B------:R-:W1:Y:S02]  /*57e0*/  LDSM.16.MT88.4 R28, [R0+0xe400] ;  /* 0x00e40000001c783b */ /* 0x000e640000004200 */
[C---:B------:R-:W-:Y:S05]  /*57f0*/  LEA.HI.X.SX32 R165, R233.reuse, R171, 0x5, P0 ;  /* 0x000000abe9a57211 */ /* 0x040fea00000f2eff */
[C---:B------:R-:W-:Y:S08]  /*5800*/  HMMA.16816.F32 R20, R140.reuse, R144, R20 ;  /* 0x000000908c14723c */ /* 0x040ff00000001814 */
[----:B------:R-:W-:Y:S01]  /*5810*/  HMMA.16816.F32 R24, R140, R146, R24 ;  /* 0x000000928c18723c */ /* 0x000fe20000001818 */
[----:B------:R-:W-:Y:S07]  /*5820*/  LDSM.16.MT88.4 R140, [R0+0xac00] ;  /* 0x00ac0000008c783b */ /* 0x000fee0000004200 */
[C---:B------:R-:W-:Y:S08]  /*5830*/  HMMA.16816.F32 R4, R152.reuse, R160, R4 ;  /* 0x000000a09804723c */ /* 0x040ff00000001804 */
[C---:B------:R-:W-:Y:S03]  /*5840*/  HMMA.16816.F32 R8, R152.reuse, R162, R8 ;  /* 0x000000a29808723c */ /* 0x040fe60000001808 */
[C---:B------:R-:W-:Y:S04]  /*5850*/  LEA R162, P0, R233.reuse, R164, 0x5 ;  /* 0x000000a4e9a27211 */ /* 0x040fe800078028ff */
[C---:B------:R-:W-:Y:S01]  /*5860*/  LEA.HI.X.SX32 R163, R233.reuse, R165, 0x5, P0 ;  /* 0x000000a5e9a37211 */ /* 0x040fe200000f2eff */
[C---:B------:R-:W-:Y:S03]  /*5870*/  HMMA.16816.F32 R12, R152.reuse, R32, R12 ;  /* 0x00000020980c723c */ /* 0x040fe6000000180c */
[C---:B------:R-:W-:Y:S04]  /*5880*/  LEA R158, P0, R233.reuse, R162, 0x5 ;  /* 0x000000a2e99e7211 */ /* 0x040fe800078028ff */
[C---:B------:R-:W-:Y:S01]  /*5890*/  LEA.HI.X.SX32 R159, R233.reuse, R163, 0x5, P0 ;  /* 0x000000a3e99f7211 */ /* 0x040fe200000f2eff */
[C---:B------:R-:W-:Y:S01]  /*58a0*/  HMMA.16816.F32 R16, R152.reuse, R34, R16 ;  /* 0x000000229810723c */ /* 0x040fe20000001810 */
[----:B------:R-:W3:Y:S07]  /*58b0*/  LDSM.16.MT88.4 R32, [R0+0xc800] ;  /* 0x00c800000020783b */ /* 0x000eee0000004200 */
[C---:B-1----:R-:W-:Y:S08]  /*58c0*/  HMMA.16816.F32 R20, R152.reuse, R28, R20 ;  /* 0x0000001c9814723c */ /* 0x042ff00000001814 */
[----:B------:R-:W-:Y:S01]  /*58d0*/  HMMA.16816.F32 R24, R152, R30, R24 ;  /* 0x0000001e9818723c */ /* 0x000fe20000001818 */
[----:B------:R-:W1:Y:S02]  /*58e0*/  LDSM.16.MT88.4 R28, [R0+0xe800] ;  /* 0x00e80000001c783b */ /* 0x000e640000004200 */
[C---:B------:R-:W-:Y:S04]  /*58f0*/  LEA R154, P0, R233.reuse, R158, 0x5 ;  /* 0x0000009ee99a7211 */ /* 0x040fe800078028ff */
[C---:B------:R-:W-:Y:S01]  /*5900*/  LEA.HI.X.SX32 R155, R233.reuse, R159, 0x5, P0 ;  /* 0x0000009fe99b7211 */ /* 0x040fe200000f2eff */
[C---:B------:R-:W-:Y:S05]  /*5910*/  HMMA.16816.F32 R4, R132.reuse, R136, R4 ;  /* 0x000000888404723c */ /* 0x040fea0000001804 */
[C---:B------:R-:W-:Y:S03]  /*5920*/  LEA R172, P0, R233.reuse, R154, 0x5 ;  /* 0x0000009ae9ac7211 */ /* 0x040fe600078028ff */
[C---:B------:R-:W-:Y:S01]  /*5930*/  HMMA.16816.F32 R8, R132.reuse, R138, R8 ;  /* 0x0000008a8408723c */ /* 0x040fe20000001808 */
[----:B------:R-:W4:Y:S02]  /*5940*/  LDSM.16.M88.4 R136, [R166+0x2000] ;  /* 0x00200000a688783b */ /* 0x000f240000000200 */
[C---:B------:R-:W-:Y:S03]  /*5950*/  LEA.HI.X.SX32 R173, R233.reuse, R155, 0x5, P0 ;  /* 0x0000009be9ad7211 */ /* 0x040fe600000f2eff */
[C---:B------:R-:W-:Y:S02]  /*5960*/  IMAD.WIDE R174, R233.reuse, -0xc0, R172 ;  /* 0xffffff40e9ae7825 */ /* 0x040fe400078e02ac */
[C---:B---3--:R-:W-:Y:S03]  /*5970*/  HMMA.16816.F32 R12, R132.reuse, R32, R12 ;  /* 0x00000020840c723c */ /* 0x048fe6000000180c */
[----:B------:R-:W-:Y:S02]  /*5980*/  @P3 SHF.R.U32.HI R32, RZ, 0x2, R230 ;  /* 0x00000002ff203819 */ /* 0x000fe400000116e6 */
[C---:B------:R-:W-:Y:S02]  /*5990*/  LEA R152, P0, R233.reuse, R174, 0x5 ;  /* 0x000000aee9987211 */ /* 0x040fe400078028ff */
[----:B------:R-:W-:Y:S01]  /*59a0*/  @P3 LOP3.LUT R246, R2, 0x7, R32, 0xf8, !PT ;  /* 0x0000000702f63812 */ /* 0x000fe200078ef820 */
[C---:B------:R-:W-:Y:S03]  /*59b0*/  HMMA.16816.F32 R16, R132.reuse, R34, R16 ;  /* 0x000000228410723c */ /* 0x040fe60000001810 */
[C---:B------:R-:W-:Y:S01]  /*59c0*/  LEA.HI.X.SX32 R153, R233.reuse, R175, 0x5, P0 ;  /* 0x000000afe9997211 */ /* 0x040fe200000f2eff */
[----:B------:R-:W-:Y:S01]  /*59d0*/  @P3 IMAD.WIDE.U32 R32, R246, R236, UR12 ;  /* 0x0000000cf6203e25 */ /* 0x000fe2000f8e00ec */
[C---:B------:R-:W-:Y:S01]  /*59e0*/  LEA R150, P0, R233.reuse, R152, 0x5 ;  /* 0x00000098e9967211 */ /* 0x040fe200078028ff */
[----:B------:R-:W-:Y:S01]  /*59f0*/  @UP0 UMOV UR12, UR53 ;  /* 0x00000035000c0c82 */ /* 0x000fe20008000000 */
[----:B------:R-:W-:Y:S01]  /*5a00*/  @UP0 UMOV UR13, UR51 ;  /* 0x00000033000d0c82 */ /* 0x000fe20008000000 */
[C---:B-1----:R-:W-:Y:S01]  /*5a10*/  HMMA.16816.F32 R20, R132.reuse, R28, R20 ;  /* 0x0000001c8414723c */ /* 0x042fe20000001814 */
[----:B--2---:R-:W2:Y:S02]  /*5a20*/  @P3 LDG.E R235, desc[UR36][R32.64+-0x100] ;  /* 0xffff002420eb3981 */ /* 0x004ea4000c1e1900 */
[C---:B------:R-:W-:Y:S02]  /*5a30*/  LEA.HI.X.SX32 R151, R233.reuse, R153, 0x5, P0 ;  /* 0x00000099e9977211 */ /* 0x040fe400000f2eff */
[----:B----4-:R-:W3:Y:S01]  /*5a40*/  @P3 LDG.E R234, desc[UR36][R32.64+-0xe0] ;  /* 0xffff202420ea3981 */ /* 0x010ee2000c1e1900 */
[C---:B------:R-:W-:Y:S02]  /*5a50*/  LEA R148, P0, R233.reuse, R150, 0x5 ;  /* 0x00000096e9947211 */ /* 0x040fe400078028ff */
[----:B------:R-:W-:Y:S01]  /*5a60*/  HMMA.16816.F32 R24, R132, R30, R24 ;  /* 0x0000001e8418723c */ /* 0x000fe20000001818 */
[----:B------:R-:W1:Y:S02]  /*5a70*/  LDSM.16.MT88.4 R28, [R0+0xcc00] ;  /* 0x00cc0000001c783b */ /* 0x000e640000004200 */
[C---:B------:R-:W-:Y:S02]  /*5a80*/  LEA.HI.X.SX32 R149, R233.reuse, R151, 0x5, P0 ;  /* 0x00000097e9957211 */ /* 0x040fe400000f2eff */
[----:B------:R-:W5:Y:S01]  /*5a90*/  @P3 LDG.E R252, desc[UR36][R32.64+-0x80] ;  /* 0xffff802420fc3981 */ /* 0x000f62000c1e1900 */
[C---:B------:R-:W-:Y:S02]  /*5aa0*/  LEA R146, P0, R233.reuse, R148, 0x5 ;  /* 0x00000094e9927211 */ /* 0x040fe400078028ff */
[C---:B------:R-:W-:Y:S01]  /*5ab0*/  HMMA.16816.F32 R4, R136.reuse, R140, R4 ;  /* 0x0000008c8804723c */ /* 0x040fe20000001804 */
[----:B------:R4:W5:Y:S04]  /*5ac0*/  @P3 LDG.E R249, desc[UR36][R32.64+-0x60] ;  /* 0xffffa02420f93981 */ /* 0x000968000c1e1900 */
[C---:B------:R-:W-:Y:S02]  /*5ad0*/  LEA.HI.X.SX32 R147, R233.reuse, R149, 0x5, P0 ;  /* 0x00000095e9937211 */ /* 0x040fe400000f2eff */
[C---:B------:R-:W-:Y:S01]  /*5ae0*/  LEA R144, P0, R233.reuse, R146, 0x5 ;  /* 0x00000092e9907211 */ /* 0x040fe200078028ff */
[C---:B------:R-:W-:Y:S03]  /*5af0*/  HMMA.16816.F32 R8, R136.reuse, R142, R8 ;  /* 0x0000008e8808723c */ /* 0x040fe60000001808 */
[C---:B------:R-:W-:Y:S02]  /*5b00*/  LEA.HI.X.SX32 R145, R233.reuse, R147, 0x5, P0 ;  /* 0x00000093e9917211 */ /* 0x040fe400000f2eff */
[C---:B------:R-:W-:Y:S04]  /*5b10*/  LEA R160, P0, R233.reuse, R144, 0x5 ;  /* 0x00000090e9a07211 */ /* 0x040fe800078028ff */
[C---:B------:R-:W-:Y:S02]  /*5b20*/  LEA.HI.X.SX32 R161, R233.reuse, R145, 0x5, P0 ;  /* 0x00000091e9a17211 */ /* 0x040fe400000f2eff */
[----:B------:R-:W-:Y:S04]  /*5b30*/  REDG.E.ADD.F32.FTZ.RN.STRONG.GPU desc[UR36][R238.64], R4 ;  /* 0x00000004ee0079a6 */ /* 0x000fe8000c12f324 */
[----:B------:R1:W-:Y:S04]  /*5b40*/  REDG.E.ADD.F32.FTZ.RN.STRONG.GPU desc[UR36][R156.64], R5 ;  /* 0x000000059c0079a6 */ /* 0x0003e8000c12f324 */
[----:B----4-:R4:W4:Y:S04]  /*5b50*/  LDSM.16.MT88.4 R32, [R0+0xec00] ;  /* 0x00ec00000020783b */ /* 0x0109280000004200 */
[----:B------:R4:W-:Y:S01]  /*5b60*/  REDG.E.ADD.F32.FTZ.RN.STRONG.GPU desc[UR36][R170.64], R6 ;  /* 0x00000006aa0079a6 */ /* 0x0009e2000c12f324 */
[C---:B-1----:R-:W-:Y:S03]  /*5b70*/  HMMA.16816.F32 R12, R136.reuse, R28, R12 ;  /* 0x0000001c880c723c */ /* 0x042fe6000000180c */
[----:B------:R1:W-:Y:S04]  /*5b80*/  REDG.E.ADD.F32.FTZ.RN.STRONG.GPU desc[UR36][R164.64], R7 ;  /* 0x00000007a40079a6 */ /* 0x0003e8000c12f324 */
[----:B------:R-:W-:Y:S01]  /*5b90*/  REDG.E.ADD.F32.FTZ.RN.STRONG.GPU desc[UR36][R162.64], R8 ;  /* 0x00000008a20079a6 */ /* 0x000fe2000c12f324 */
[C---:B------:R-:W-:Y:S03]  /*5ba0*/  HMMA.16816.F32 R16, R136.reuse, R30, R16 ;  /* 0x0000001e8810723c */ /* 0x040fe60000001810 */
[----:B------:R-:W-:Y:S04]  /*5bb0*/  REDG.E.ADD.F32.FTZ.RN.STRONG.GPU desc[UR36][R158.64], R9 ;  /* 0x000000099e0079a6 */ /* 0x000fe8000c12f324 */
[----:B------:R-:W-:Y:S01]  /*5bc0*/  REDG.E.ADD.F32.FTZ.RN.STRONG.GPU desc[UR36][R154.64], R10 ;  /* 0x0000000a9a0079a6 */ /* 0x000fe2000c12f324 */
[C---:B------:R-:W-:Y:S03]  /*5bd0*/  IMAD.WIDE R156, R233.reuse, -0xc0, R160 ;  /* 0xffffff40e99c7825 */ /* 0x040fe600078e02a0 */
[----:B------:R-:W-:Y:S01]  /*5be0*/  REDG.E.ADD.F32.FTZ.RN.STRONG.GPU desc[UR36][R172.64], R11 ;  /* 0x0000000bac0079a6 */ /* 0x000fe2000c12f324 */
[C---:B----4-:R-:W-:Y:S03]  /*5bf0*/  VIADD R0, R224.reuse, 0xffffd000 ;  /* 0xffffd000e0007836 */ /* 0x050fe60000000000 */
[----:B------:R-:W-:Y:S01]  /*5c00*/  REDG.E.ADD.F32.FTZ.RN.STRONG.GPU desc[UR36][R238.64+0x80], R12 ;  /* 0x0000800cee0079a6 */ /* 0x000fe2000c12f324 */
[C---:B------:R-:W-:Y:S03]  /*5c10*/  LEA R140, P0, R233.reuse, R156, 0x5 ;  /* 0x0000009ce98c7211 */ /* 0x040fe600078028ff */
[----:B------:R-:W-:Y:S01]  /*5c20*/  REDG.E.ADD.F32.FTZ.RN.STRONG.GPU desc[UR36][R174.64+0x80], R13 ;  /* 0x0000800dae0079a6 */ /* 0x000fe2000c12f324 */
[C---:B------:R-:W-:Y:S02]  /*5c30*/  LEA.HI.X.SX32 R141, R233.reuse, R157, 0x5, P0 ;  /* 0x0000009de98d7211 */ /* 0x040fe400000f2eff */
[C---:B------:R-:W-:Y:S01]  /*5c40*/  LEA R134, P0, R233.reuse, R140, 0x5 ;  /* 0x0000008ce9867211 */ /* 0x040fe200078028ff */
[----:B------:R-:W-:Y:S03]  /*5c50*/  REDG.E.ADD.F32.FTZ.RN.STRONG.GPU desc[UR36][R152.64+0x80], R14 ;  /* 0x0000800e980079a6 */ /* 0x000fe6000c12f324 */
[C---:B------:R-:W-:Y:S01]  /*5c60*/  LEA.HI.X.SX32 R135, R233.reuse, R141, 0x5, P0 ;  /* 0x0000008de9877211 */ /* 0x040fe200000f2eff */
[C---:B------:R-:W-:Y:S01]  /*5c70*/  HMMA.16816.F32 R20, R136.reuse, R32, R20 ;  /* 0x000000208814723c */ /* 0x040fe20000001814 */
[----:B------:R-:W-:Y:S02]  /*5c80*/  REDG.E.ADD.F32.FTZ.RN.STRONG.GPU desc[UR36][R150.64+0x80], R15 ;  /* 0x0000800f960079a6 */ /* 0x000fe4000c12f324 */
[C---:B------:R-:W-:Y:S02]  /*5c90*/  LEA R132, P0, R233.reuse, R134, 0x5 ;  /* 0x00000086e9847211 */ /* 0x040fe400078028ff */
[----:B------:R-:W-:Y:S02]  /*5ca0*/  REDG.E.ADD.F32.FTZ.RN.STRONG.GPU desc[UR36][R148.64+0x80], R16 ;  /* 0x00008010940079a6 */ /* 0x000fe4000c12f324 */
[C---:B------:R-:W-:Y:S01]  /*5cb0*/  LEA.HI.X.SX32 R133, R233.reuse, R135, 0x5, P0 ;  /* 0x00000087e9857211 */ /* 0x040fe200000f2eff */
[----:B------:R-:W-:Y:S01]  /*5cc0*/  HMMA.16816.F32 R24, R136, R34, R24 ;  /* 0x000000228818723c */ /* 0x000fe20000001818 */
[----:B------:R-:W-:Y:S02]  /*5cd0*/  REDG.E.ADD.F32.FTZ.RN.STRONG.GPU desc[UR36][R146.64+0x80], R17 ;  /* 0x00008011920079a6 */ /* 0x000fe4000c12f324 */
[C---:B------:R-:W-:Y:S02]  /*5ce0*/  LEA R28, P0, R233.reuse, R132, 0x5 ;  /* 0x00000084e91c7211 */ /* 0x040fe400078028ff */
[----:B------:R-:W-:Y:S02]  /*5cf0*/  REDG.E.ADD.F32.FTZ.RN.STRONG.GPU desc[UR36][R144.64+0x80], R18 ;  /* 0x00008012900079a6 */ /* 0x000fe4000c12f324 */
[C---:B------:R-:W-:Y:S02]  /*5d00*/  LEA.HI.X.SX32 R29, R233.reuse, R133, 0x5, P0 ;  /* 0x00000085e91d7211 */ /* 0x040fe400000f2eff */
[----:B------:R-:W-:Y:S01]  /*5d10*/  REDG.E.ADD.F32.FTZ.RN.STRONG.GPU desc[UR36][R160.64+0x80], R19 ;  /* 0x00008013a00079a6 */ /* 0x000fe2000c12f324 */
[C---:B------:R-:W-:Y:S03]  /*5d20*/  LEA R4, P0, R233.reuse, R28, 0x5 ;  /* 0x0000001ce9047211 */ /* 0x040fe600078028ff */
[----:B------:R-:W-:Y:S01]  /*5d30*/  REDG.E.ADD.F32.FTZ.RN.STRONG.GPU desc[UR36][R238.64+0x100], R20 ;  /* 0x00010014ee0079a6 */ /* 0x000fe2000c12f324 */
[C---:B------:R-:W-:Y:S02]  /*5d40*/  LEA.HI.X.SX32 R5, R233.reuse, R29, 0x5, P0 ;  /* 0x0000001de9057211 */ /* 0x040fe400000f2eff */
[C---:B------:R-:W-:Y:S01]  /*5d50*/  LEA R6, P0, R233.reuse, R4, 0x5 ;  /* 0x00000004e9067211 */ /* 0x040fe200078028ff */
[----:B------:R-:W-:Y:S03]  /*5d60*/  REDG.E.ADD.F32.FTZ.RN.STRONG.GPU desc[UR36][R156.64+0x100], R21 ;  /* 0x000100159c0079a6 */ /* 0x000fe6000c12f324 */
[----:B-1----:R-:W-:Y:S01]  /*5d70*/  LEA.HI.X.SX32 R7, R233, R5, 0x5, P0 ;  /* 0x00000005e9077211 */ /* 0x002fe200000f2eff */
[----:B------:R-:W-:Y:S01]  /*5d80*/  REDG.E.ADD.F32.FTZ.RN.STRONG.GPU desc[UR36][R140.64+0x100], R22 ;  /* 0x000100168c0079a6 */ /* 0x000fe2000c12f324 */
[----:B------:R-:W-:Y:S01]  /*5d90*/  PLOP3.LUT P0, PT, PT, PT, UP1, 0x80, 0x8 ;  /* 0x000000000008781c */ /* 0x000fe20003f0f018 */
[----:B------:R-:W-:Y:S02]  /*5da0*/  @UP0 UIADD3 UR52, UP1, UPT, UR52, -0x100, URZ ;  /* 0xffffff0034340890 */ /* 0x000fe4000ff3e0ff */
[----:B------:R-:W-:Y:S02]  /*5db0*/  REDG.E.ADD.F32.FTZ.RN.STRONG.GPU desc[UR36][R134.64+0x100], R23 ;  /* 0x00010017860079a6 */ /* 0x000fe4000c12f324 */
[----:B------:R-:W-:Y:S02]  /*5dc0*/  @UP0 UIADD3.X UR5, UPT, UPT, UR5, -0x1, URZ, UP1, !UPT ;  /* 0xffffffff05050890 */ /* 0x000fe40008ffe4ff */
[----:B------:R-:W-:Y:S01]  /*5dd0*/  REDG.E.ADD.F32.FTZ.RN.STRONG.GPU desc[UR36][R132.64+0x100], R24 ;  /* 0x00010018840079a6 */ /* 0x000fe2000c12f324 */
[----:B------:R-:W-:Y:S03]  /*5de0*/  UISETP.GT.AND UP1, UPT, UR48, UR6, UPT ;  /* 0x000000063000728c */ /* 0x000fe6000bf24270 */
[----:B------:R-:W-:Y:S02]  /*5df0*/  REDG.E.ADD.F32.FTZ.RN.STRONG.GPU desc[UR36][R28.64+0x100], R25 ;  /* 0x000100191c0079a6 */ /* 0x000fe4000c12f324 */
[----:B------:R-:W-:Y:S02]  /*5e00*/  @P0 VIADD R0, R224, 0x3000 ;  /* 0x00003000e0000836 */ /* 0x000fe40000000000 */
[----:B------:R-:W-:Y:S04]  /*5e10*/  REDG.E.ADD.F32.FTZ.RN.STRONG.GPU desc[UR36][R4.64+0x100], R26 ;  /* 0x0001001a040079a6 */ /* 0x000fe8000c12f324 */
[----:B------:R-:W-:Y:S04]  /*5e20*/  REDG.E.ADD.F32.FTZ.RN.STRONG.GPU desc[UR36][R6.64+0x100], R27 ;  /* 0x0001001b060079a6 */ /* 0x000fe8000c12f324 */
[----:B------:R-:W-:Y:S04]  /*5e30*/  LDSM.16.MT88.4 R4, [R3+0xf000] ;  /* 0x00f000000304783b */ /* 0x000fe80000004200 */
[----:B------:R-:W1:Y:S04]  /*5e40*/  LDSM.16.MT88.4 R8, [R224] ;  /* 0x00000000e008783b */ /* 0x000e680000004200 */
[----:B------:R-:W4:Y:S04]  /*5e50*/  LDSM.16.MT88.4 R12, [R3+0x11000] ;  /* 0x01100000030c783b */ /* 0x000f280000004200 */
[----:B------:R-:W4:Y:S04]  /*5e60*/  LDSM.16.MT88.4 R16, [R224+0x1000] ;  /* 0x00100000e010783b */ /* 0x000f280000004200 */
[----:B------:R-:W4:Y:S04]  /*5e70*/  LDSM.16.MT88.4 R28, [R224+0x2000] ;  /* 0x00200000e01c783b */ /* 0x000f280000004200 */
[----:B------:R-:W-:Y:S04]  /*5e80*/  LDSM.16.MT88.4 R32, [R3+0xf800] ;  /* 0x00f800000320783b */ /* 0x000fe80000004200 */
[----:B------:R-:W4:Y:S04]  /*5e90*/  LDSM.16.MT88.4 R20, [R224+0x400] ;  /* 0x00040000e014783b */ /* 0x000f280000004200 */
[----:B------:R-:W2:Y:S04]  /*5ea0*/  LDSM.16.MT88.4 R132, [R3+0x11800] ;  /* 0x011800000384783b */ /* 0x000ea80000004200 */
[----:B------:R-:W-:Y:S04]  /*5eb0*/  LDSM.16.MT88.4 R24, [R3+0x12000] ;  /* 0x012000000318783b */ /* 0x000fe80000004200 */
[----:B------:R-:W-:Y:S04]  /*5ec0*/  LDSM.16.MT88.4 R136, [R224+0xc00] ;  /* 0x000c0000e088783b */ /* 0x000fe80000004200 */
[----:B------:R-:W-:Y:S01]  /*5ed0*/  LDSM.16.MT88.4 R140, [R3+0x12800] ;  /* 0x01280000038c783b */ /* 0x000fe20000004200 */
[-C--:B-1----:R-:W-:Y:S03]  /*5ee0*/  HMMA.16816.F32 R84, R4, R8.reuse, R84 ;  /* 0x000000080454723c */ /* 0x082fe60000001854 */
[----:B------:R-:W-:Y:S04]  /*5ef0*/  LDSM.16.MT88.4 R144, [R224+0x1c00] ;  /* 0x001c0000e090783b */ /* 0x000fe80000004200 */
[----:B------:R-:W-:Y:S01]  /*5f00*/  LDSM.16.MT88.4 R148, [R224+0x2c00] ;  /* 0x002c0000e094783b */ /* 0x000fe20000004200 */
[C---:B----4-:R-:W-:Y:S08]  /*5f10*/  HMMA.16816.F32 R88, R12.reuse, R8, R88 ;  /* 0x000000080c58723c */ /* 0x050ff00000001858 */
        /* <DEDUP_REMOVED lines=11> */
[----:B------:R-:W4:Y:S07]  /*5fd0*/  LDSM.16.MT88.4 R12, [R224+0x2400] ;  /* 0x00240000e00c783b */ /* 0x000f2e0000004200 */
[----:B------:R-:W-:Y:S01]  /*5fe0*/  HMMA.16816.F32 R128, R4, R30, R128 ;  /* 0x0000001e0480723c */ /* 0x000fe20000001880 */
[----:B------:R-:W4:Y:S04]  /*5ff0*/  LDSM.16.MT88.4 R4, [R3+0x10000] ;  /* 0x010000000304783b */ /* 0x000f280000004200 */
[----:B------:R-:W4:Y:S03]  /*6000*/  LDSM.16.MT88.4 R28, [R224+0x1800] ;  /* 0x00180000e01c783b */ /* 0x000f260000004200 */
[-C--:B------:R-:W-:Y:S08]  /*6010*/  HMMA.16816.F32 R84, R32, R20.reuse, R84 ;  /* 0x000000142054723c */ /* 0x080ff00000001854 */
[C---:B--2---:R-:W-:Y:S08]  /*6020*/  HMMA.16816.F32 R88, R132.reuse, R20, R88 ;  /* 0x000000148458723c */ /* 0x044ff00000001858 */
[-C--:B------:R-:W-:Y:S08]  /*6030*/  HMMA.16816.F32 R92, R132, R22.reuse, R92 ;  /* 0x00000016845c723c */ /* 0x080ff0000000185c */
[C---:B------:R-:W-:Y:S01]  /*6040*/  HMMA.16816.F32 R96, R32.reuse, R22, R96 ;  /* 0x000000162060723c */ /* 0x040fe20000001860 */
[----:B------:R2:W4:Y:S04]  /*6050*/  LDSM.16.MT88.4 R20, [R224+0x2800] ;  /* 0x00280000e014783b */ /* 0x0005280000004200 */
[----:B------:R-:W-:Y:S03]  /*6060*/  @P3 STL [R1+0x4], R235 ;  /* 0x000004eb01003387 */ /* 0x000fe60000100800 */
[-C--:B-1----:R-:W-:Y:S01]  /*6070*/  HMMA.16816.F32 R100, R32, R8.reuse, R100 ;  /* 0x000000082064723c */ /* 0x082fe20000001864 */
[----:B---3--:R-:W-:Y:S07]  /*6080*/  @P3 STL [R1], R234 ;  /* 0x000000ea01003387 */ /* 0x008fee0000100800 */
[C---:B------:R-:W-:Y:S08]  /*6090*/  HMMA.16816.F32 R104, R132.reuse, R8, R104 ;  /* 0x000000088468723c */ /* 0x040ff00000001868 */
[-C--:B------:R-:W-:Y:S03]  /*60a0*/  HMMA.16816.F32 R108, R132, R10.reuse, R108 ;  /* 0x0000000a846c723c */ /* 0x080fe6000000186c */
[----:B--2---:R-:W-:Y:S05]  /*60b0*/  IMAD.MOV.U32 R224, RZ, RZ, R0 ;  /* 0x000000ffffe07224 */ /* 0x004fea00078e0000 */
[C---:B------:R-:W-:Y:S01]  /*60c0*/  HMMA.16816.F32 R112, R32.reuse, R10, R112 ;  /* 0x0000000a2070723c */ /* 0x040fe20000001870 */
[----:B------:R-:W1:Y:S07]  /*60d0*/  LDSM.16.MT88.4 R8, [R3+0x10800] ;  /* 0x010800000308783b */ /* 0x000e6e0000004200 */
[-C--:B----4-:R-:W-:Y:S08]  /*60e0*/  HMMA.16816.F32 R116, R32, R12.reuse, R116 ;  /* 0x0000000c2074723c */ /* 0x090ff00000001874 */
[C---:B------:R-:W-:Y:S08]  /*60f0*/  HMMA.16816.F32 R120, R132.reuse, R12, R120 ;  /* 0x0000000c8478723c */ /* 0x040ff00000001878 */
[-C--:B------:R-:W-:Y:S08]  /*6100*/  HMMA.16816.F32 R124, R132, R14.reuse, R124 ;  /* 0x0000000e847c723c */ /* 0x080ff0000000187c */
[----:B------:R-:W-:Y:S08]  /*6110*/  HMMA.16816.F32 R128, R32, R14, R128 ;  /* 0x0000000e2080723c */ /* 0x000ff00000001880 */
        /* <DEDUP_REMOVED lines=26> */
.L_x_295:
[----:B------:R-:W1:Y:S01]  /*62c0*/  LDCU UR6, c[0x0][0x4fc] ;  /* 0x00009f80ff0677ac */ /* 0x000e620008000800 */
[----:B------:R-:W-:Y:S02]  /*62d0*/  LOP3.LUT R168, R168, 0x600, RZ, 0xc0, !PT ;  /* 0x00000600a8a87812 */ /* 0x000fe400078ec0ff */
[----:B------:R-:W-:Y:S01]  /*62e0*/  SHF.L.U32 R0, R230, 0x1, RZ ;  /* 0x00000001e6007819 */ /* 0x000fe200000006ff */
[----:B------:R-:W2:Y:S03]  /*62f0*/  LDCU UR5, c[0x0][0x500] ;  /* 0x0000a000ff0577ac */ /* 0x000ea60008000800 */
[----:B------:R-:W-:Y:S01]  /*6300*/  LOP3.LUT R168, R168, 0x6, R0, 0xf8, !PT ;  /* 0x00000006a8a87812 */ /* 0x000fe200078ef800 */
[----:B------:R-:W-:Y:S01]  /*6310*/  UMOV UR33, UR28 ;  /* 0x0000001c00217c82 */ /* 0x000fe20008000000 */
[----:B-1----:R-:W-:Y:S01]  /*6320*/  FMUL.FTZ R0, R46, UR6 ;  /* 0x000000062e007c20 */ /* 0x002fe20008410000 */
[----:B------:R-:W-:Y:S01]  /*6330*/  FMUL.FTZ R3, R47, UR6 ;  /* 0x000000062f037c20 */ /* 0x000fe20008410000 */
[----:B------:R-:W-:Y:S01]  /*6340*/  FMUL.FTZ R2, R44, UR6 ;  /* 0x000000062c027c20 */ /* 0x000fe20008410000 */
[----:B------:R-:W-:Y:S01]  /*6350*/  FMUL.FTZ R4, R45, UR6 ;  /* 0x000000062d047c20 */ /* 0x000fe20008410000 */
[----:B--2---:R-:W-:Y:S01]  /*6360*/  FMUL.FTZ R84, R84, UR5 ;  /* 0x0000000554547c20 */ /* 0x004fe20008410000 */
[----:B------:R-:W-:Y:S01]  /*6370*/  FMUL.FTZ R34, R85, UR5 ;  /* 0x0000000555227c20 */ /* 0x000fe20008410000 */
[----:B------:R-:W-:Y:S01]  /*6380*/  F2FP.F16.F32.PACK_AB R3, R3, R0 ;  /* 0x000000000303723e */ /* 0x000fe200000000ff */
[----:B------:R-:W-:Y:S01]  /*6390*/  FMUL.FTZ R86, R86, UR5 ;  /* 0x0000000556567c20 */ /* 0x000fe20008410000 */
[----:B------:R-:W-:Y:S01]  /*63a0*/  LOP3.LUT R0, R167, 0xc0, RZ, 0xc0, !PT ;  /* 0x000000c0a7007812 */ /* 0x000fe200078ec0ff */
[----:B------:R-:W-:Y:S01]  /*63b0*/  FMUL.FTZ R33, R87, UR5 ;  /* 0x0000000557217c20 */ /* 0x000fe20008410000 */
[----:B------:R-:W-:Y:S01]  /*63c0*/  F2FP.F16.F32.PACK_AB R4, R4, R2 ;  /* 0x000000020404723e */ /* 0x000fe200000000ff */
[----:B------:R-:W-:Y:S01]  /*63d0*/  FMUL.FTZ R96, R96, UR5 ;  /* 0x0000000560607c20 */ /* 0x000fe20008410000 */
[--C-:B------:R-:W-:Y:S01]  /*63e0*/  SHF.R.U32.HI R2, RZ, 0x4, R230.reuse ;  /* 0x00000004ff027819 */ /* 0x100fe200000116e6 */
[----:B------:R-:W-:Y:S01]  /*63f0*/  FMUL.FTZ R30, R97, UR5 ;  /* 0x00000005611e7c20 */ /* 0x000fe20008410000 */
[----:B------:R-:W-:Y:S01]  /*6400*/  LOP3.LUT R0, R0, 0x18, R230, 0xf8, !PT ;  /* 0x0000001800007812 */ /* 0x000fe200078ef8e6 */
[----:B------:R-:W-:Y:S01]  /*6410*/  FMUL.FTZ R98, R98, UR5 ;  /* 0x0000000562627c20 */ /* 0x000fe20008410000 */
[----:B------:R-:W-:Y:S01]  /*6420*/  FMUL.FTZ R29, R99, UR5 ;  /* 0x00000005631d7c20 */ /* 0x000fe20008410000 */
[----:B------:R-:W-:Y:S01]  /*6430*/  FMUL.FTZ R88, R88, UR5 ;  /* 0x0000000558587c20 */ /* 0x000fe20008410000 */
[----:B------:R-:W-:Y:S01]  /*6440*/  LOP3.LUT R0, R0, 0x8, R2, 0x78, !PT ;  /* 0x0000000800007812 */ /* 0x000fe200078e7802 */
[----:B------:R-:W-:Y:S01]  /*6450*/  FMUL.FTZ R32, R89, UR5 ;  /* 0x0000000559207c20 */ /* 0x000fe20008410000 */
[----:B------:R-:W-:Y:S01]  /*6460*/  LOP3.LUT R2, R168, 0x20, R167, 0xf8, !PT ;  /* 0x00000020a8027812 */ /* 0x000fe200078ef8a7 */
[----:B------:R-:W-:Y:S01]  /*6470*/  FMUL.FTZ R90, R90, UR5 ;  /* 0x000000055a5a7c20 */ /* 0x000fe20008410000 */
[----:B------:R-:W-:Y:S01]  /*6480*/  FMUL.FTZ R31, R91, UR5 ;  /* 0x000000055b1f7c20 */ /* 0x000fe20008410000 */
[----:B------:R-:W-:Y:S01]  /*6490*/  FMUL.FTZ R92, R92, UR5 ;  /* 0x000000055c5c7c20 */ /* 0x000fe20008410000 */
[----:B------:R-:W-:Y:S01]  /*64a0*/  LOP3.LUT R0, R2, R0, RZ, 0xfc, !PT ;  /* 0x0000000002007212 */ /* 0x000fe200078efcff */
        /* <DEDUP_REMOVED lines=53> */
[----:B-----5:R-:W-:Y:S01]  /*6800*/  FMUL.FTZ R12, R125, UR5 ;  /* 0x000000057d0c7c20 */ /* 0x020fe20008410000 */
        /* <DEDUP_REMOVED lines=25> */
[----:B------:R-:W-:Y:S01]  /*69a0*/  F2FP.F16.F32.PACK_AB R14, R14, R128 ;  /* 0x000000800e0e723e */ /* 0x000fe200000000ff */
[----:B------:R-:W-:Y:S01]  /*69b0*/  FMUL.FTZ R52, R52, UR6 ;  /* 0x0000000634347c20 */ /* 0x000fe20008410000 */
[----:B------:R-:W-:Y:S01]  /*69c0*/  F2FP.F16.F32.PACK_AB R13, R13, R130 ;  /* 0x000000820d0d723e */ /* 0x000fe200000000ff */
[----:B------:R-:W-:Y:S01]  /*69d0*/  STS [R0+0xb000], R26 ;  /* 0x00b0001a00007388 */ /* 0x000fe20000000800 */
[----:B------:R-:W-:Y:S01]  /*69e0*/  F2FP.F16.F32.PACK_AB R16, R16, R120 ;  /* 0x000000781010723e */ /* 0x000fe200000000ff */
[----:B------:R-:W-:Y:S01]  /*69f0*/  FMUL.FTZ R36, R53, UR6 ;  /* 0x0000000635247c20 */ /* 0x000fe20008410000 */
[----:B------:R-:W-:Y:S01]  /*6a00*/  F2FP.F16.F32.PACK_AB R15, R15, R122 ;  /* 0x0000007a0f0f723e */ /* 0x000fe200000000ff */
[----:B------:R-:W-:Y:S01]  /*6a10*/  STS [R0+0xb200], R25 ;  /* 0x00b2001900007388 */ /* 0x000fe20000000800 */
[----:B------:R-:W-:Y:S01]  /*6a20*/  FMUL.FTZ R54, R54, UR6 ;  /* 0x0000000636367c20 */ /* 0x000fe20008410000 */
        /* <DEDUP_REMOVED lines=9> */
[----:B------:R-:W-:Y:S01]  /*6ac0*/  FMUL.FTZ R38, R67, UR6 ;  /* 0x0000000643267c20 */ /* 0x000fe20008410000 */
[----:B------:R-:W-:Y:S01]  /*6ad0*/  STS [R0+0xc000], R24 ;  /* 0x00c0001800007388 */ /* 0x000fe20000000800 */
[----:B------:R-:W-:Y:S01]  /*6ae0*/  F2FP.F16.F32.PACK_AB R10, R10, R137 ;  /* 0x000000890a0a723e */ /* 0x000fe200000000ff */
[----:B------:R-:W1:Y:S01]  /*6af0*/  LDC.64 R62, c[0x0][0x5c0] ;  /* 0x00017000ff3e7b82 */ /* 0x000e620000000a00 */
[----:B------:R-:W-:Y:S01]  /*6b00*/  F2FP.F16.F32.PACK_AB R9, R9, R136 ;  /* 0x000000880909723e */ /* 0x000fe200000000ff */
[----:B------:R-:W-:Y:S01]  /*6b10*/  STS [R0+0xc200], R23 ;  /* 0x00c2001700007388 */ /* 0x000fe20000000800 */
[----:B------:R-:W-:Y:S01]  /*6b20*/  FMUL.FTZ R56, R56, UR6 ;  /* 0x0000000638387c20 */ /* 0x000fe20008410000 */
[----:B------:R-:W-:Y:S01]  /*6b30*/  FMUL.FTZ R39, R57, UR6 ;  /* 0x0000000639277c20 */ /* 0x000fe20008410000 */
[----:B------:R-:W-:Y:S01]  /*6b40*/  FMUL.FTZ R58, R58, UR6 ;  /* 0x000000063a3a7c20 */ /* 0x000fe20008410000 */
[----:B------:R-:W-:Y:S01]  /*6b50*/  STS [R2+0x3020], R20 ;  /* 0x0030201402007388 */ /* 0x000fe20000000800 */
[----:B------:R-:W-:Y:S01]  /*6b60*/  FMUL.FTZ R40, R59, UR6 ;  /* 0x000000063b287c20 */ /* 0x000fe20008410000 */
[----:B------:R-:W-:Y:S01]  /*6b70*/  F2FP.F16.F32.PACK_AB R6, R6, R133 ;  /* 0x000000850606723e */ /* 0x000fe200000000ff */
[----:B------:R-:W-:Y:S01]  /*6b80*/  FMUL.FTZ R60, R60, UR6 ;  /* 0x000000063c3c7c20 */ /* 0x000fe20008410000 */
[----:B------:R-:W-:Y:S01]  /*6b90*/  STS [R2+0x3220], R19 ;  /* 0x0032201302007388 */ /* 0x000fe20000000800 */
[----:B------:R-:W-:Y:S01]  /*6ba0*/  F2FP.F16.F32.PACK_AB R5, R5, R132 ;  /* 0x000000840505723e */ /* 0x000fe200000000ff */
        /* <DEDUP_REMOVED lines=9> */
[----:B------:R-:W-:Y:S01]  /*6c40*/  FMUL.FTZ R80, R80, UR6 ;  /* 0x0000000650507c20 */ /* 0x000fe20008410000 */
[----:B------:R-:W-:Y:S01]  /*6c50*/  STS [R2+0x4020], R14 ;  /* 0x0040200e02007388 */ /* 0x000fe20000000800 */
[----:B------:R-:W-:Y:S01]  /*6c60*/  FMUL.FTZ R44, R81, UR6 ;  /* 0x00000006512c7c20 */ /* 0x000fe20008410000 */
[----:B------:R-:W-:Y:S01]  /*6c70*/  FMUL.FTZ R82, R82, UR6 ;  /* 0x0000000652527c20 */ /* 0x000fe20008410000 */
[----:B------:R-:W-:Y:S01]  /*6c80*/  FMUL.FTZ R46, R83, UR6 ;  /* 0x00000006532e7c20 */ /* 0x000fe20008410000 */
        /* <DEDUP_REMOVED lines=18> */
[----:B------:R-:W-:Y:S01]  /*6db0*/  USHF.L.U32 UR5, UR39, 0x7, URZ ;  /* 0x0000000727057899 */ /* 0x000fe200080006ff */
[----:B------:R-:W-:Y:S01]  /*6dc0*/  F2FP.F16.F32.PACK_AB R40, R40, R58 ;  /* 0x0000003a2828723e */ /* 0x000fe200000000ff */
[----:B------:R2:W-:Y:S01]  /*6dd0*/  STS [R0+0xf000], R10 ;  /* 0x00f0000a00007388 */ /* 0x0005e20000000800 */
        /* <DEDUP_REMOVED lines=9> */
[----:B------:R-:W3:Y:S01]  /*6e70*/  LDCU.64 UR6, c[0x0][0x5a8] ;  /* 0x0000b500ff0677ac */ /* 0x000ee20008000a00 */
[----:B------:R-:W-:Y:S01]  /*6e80*/  F2FP.F16.F32.PACK_AB R47, R47, R72 ;  /* 0x000000482f2f723e */ /* 0x000fe200000000ff */
[----:B------:R4:W-:Y:S01]  /*6e90*/  STS [R2+0x6220], R5 ;  /* 0x0062200502007388 */ /* 0x0009e20000000800 */
[----:B------:R-:W-:Y:S01]  /*6ea0*/  F2FP.F16.F32.PACK_AB R50, R50, R74 ;  /* 0x0000004a3232723e */ /* 0x000fe200000000ff */
[----:B------:R-:W1:Y:S01]  /*6eb0*/  LDC.64 R60, c[0x0][0x5c8] ;  /* 0x00017200ff3c7b82 */ /* 0x000e620000000a00 */
[----:B------:R-:W-:Y:S01]  /*6ec0*/  F2FP.F16.F32.PACK_AB R49, R49, R76 ;  /* 0x0000004c3131723e */ /* 0x000fe200000000ff */
[----:B------:R-:W-:Y:S01]  /*6ed0*/  STS [R0+0x10000], R8 ;  /* 0x0100000800007388 */ /* 0x000fe20000000800 */
[----:B------:R-:W-:Y:S01]  /*6ee0*/  F2FP.F16.F32.PACK_AB R48, R48, R78 ;  /* 0x0000004e3030723e */ /* 0x000fe200000000ff */
[----:B------:R-:W-:-:S02]  /*6ef0*/  ULEA.HI.X.SX32 UR50, UR50, UR12, 0x1, UP0 ;  /* 0x0000000c32327291 */ /* 0x000fc400080f0eff */
[----:B------:R-:W-:Y:S01]  /*6f00*/  STS [R0+0x10200], R7 ;  /* 0x0102000700007388 */ /* 0x000fe20000000800 */
[----:B------:R-:W4:Y:S01]  /*6f10*/  LDCU.64 UR12, c[0x0][0x5b0] ;  /* 0x0000b600ff0c77ac */ /* 0x000f220008000a00 */
[----:B------:R-:W1:Y:S02]  /*6f20*/  LDC.64 R64, c[0x0][0x5e0] ;  /* 0x00017800ff407b82 */ /* 0x000e640000000a00 */
[----:B------:R1:W-:Y:S04]  /*6f30*/  STS [R2+0x7020], R4 ;  /* 0x0070200402007388 */ /* 0x0003e80000000800 */
[----:B------:R1:W-:Y:S01]  /*6f40*/  STS [R2+0x7220], R3 ;  /* 0x0072200302007388 */ /* 0x0003e20000000800 */
[----:B---3--:R-:W-:Y:S01]  /*6f50*/  UIMAD UR7, UR33, UR7, URZ ;  /* 0x00000007210772a4 */ /* 0x008fe2000f8e02ff */
[----:B--2---:R-:W2:Y:S02]  /*6f60*/  LDC.64 R10, c[0x0][0x5d8] ;  /* 0x00017600ff0a7b82 */ /* 0x004ea40000000a00 */
[----:B------:R-:W-:Y:S04]  /*6f70*/  STS [R0+0x11000], R36 ;  /* 0x0110002400007388 */ /* 0x000fe80000000800 */
[----:B------:R-:W-:Y:S01]  /*6f80*/  STS [R0+0x11200], R35 ;  /* 0x0112002300007388 */ /* 0x000fe20000000800 */
[----:B----4-:R-:W-:Y:S01]  /*6f90*/  MOV R5, RZ ;  /* 0x000000ff00057202 */ /* 0x010fe20000000f00 */
[----:B------:R-:W-:-:S02]  /*6fa0*/  UIMAD UR13, UR33, UR13, URZ ;  /* 0x0000000d210d72a4 */ /* 0x000fc4000f8e02ff */
[----:B------:R-:W-:Y:S04]  /*6fb0*/  STS [R2+0x8020], R37 ;  /* 0x0080202502007388 */ /* 0x000fe80000000800 */
[----:B------:R-:W-:Y:S04]  /*6fc0*/  STS [R2+0x8220], R38 ;  /* 0x0082202602007388 */ /* 0x000fe80000000800 */
[----:B------:R-:W-:Y:S01]  /*6fd0*/  STS [R0+0x12000], R39 ;  /* 0x0120002700007388 */ /* 0x000fe20000000800 */
[----:B-1----:R-:W-:-:S03]  /*6fe0*/  LOP3.LUT R4, R167, 0x18, RZ, 0xc0, !PT ;  /* 0x00000018a7047812 */ /* 0x002fc600078ec0ff */
[----:B------:R-:W-:Y:S01]  /*6ff0*/  STS [R0+0x12200], R40 ;  /* 0x0122002800007388 */ /* 0x000fe20000000800 */
[----:B------:R-:W-:Y:S01]  /*7000*/  LOP3.LUT R3, R167, 0xd8, RZ, 0xc0, !PT ;  /* 0x000000d8a7037812 */ /* 0x000fe200078ec0ff */
[----:B------:R-:W-:Y:S02]  /*7010*/  IMAD.WIDE.U32 R6, R62, UR5, R4 ;  /* 0x000000053e067c25 */ /* 0x000fe4000f8e0004 */
[----:B------:R-:W-:Y:S01]  /*7020*/  STS [R2+0x9020], R43 ;  /* 0x0090202b02007388 */ /* 0x000fe20000000800 */
[----:B------:R-:W-:Y:S01]  /*7030*/  LOP3.LUT R3, R3, 0x18, R230, 0x78, !PT ;  /* 0x0000001803037812 */ /* 0x000fe200078e78e6 */
[----:B------:R-:W-:Y:S01]  /*7040*/  IMAD.WIDE.U32 R8, R60, UR5, R4 ;  /* 0x000000053c087c25 */ /* 0x000fe2000f8e0004 */
[----:B------:R-:W-:Y:S01]  /*7050*/  SHF.R.U32.HI R230, RZ, 0x2, R230 ;  /* 0x00000002ffe67819 */ /* 0x000fe200000116e6 */
[----:B------:R-:W-:Y:S01]  /*7060*/  STS [R2+0x9220], R42 ;  /* 0x0092202a02007388 */ /* 0x000fe20000000800 */
[----:B------:R-:W-:Y:S01]  /*7070*/  LOP3.LUT R12, R3, 0x1f20, R167, 0xf8, !PT ;  /* 0x00001f20030c7812 */ /* 0x000fe200078ef8a7 */
[----:B------:R-:W-:-:S02]  /*7080*/  IMAD R3, R62, UR50, RZ ;  /* 0x000000323e037c24 */ /* 0x000fc4000f8e02ff */
[----:B------:R-:W-:Y:S02]  /*7090*/  STS [R0+0x13000], R41 ;  /* 0x0130002900007388 */ /* 0x000fe40000000800 */
[----:B------:R-:W-:Y:S02]  /*70a0*/  IMAD R3, R63, UR5, R3 ;  /* 0x000000053f037c24 */ /* 0x000fe4000f8e0203 */
[----:B------:R-:W-:Y:S03]  /*70b0*/  STS [R0+0x13200], R45 ;  /* 0x0132002d00007388 */ /* 0x000fe60000000800 */
[----:B------:R-:W-:Y:S01]  /*70c0*/  IADD3 R7, PT, PT, R7, R3, RZ ;  /* 0x0000000307077210 */ /* 0x000fe20007ffe0ff */
[----:B------:R-:W-:Y:S01]  /*70d0*/  STS [R2+0xa020], R44 ;  /* 0x00a0202c02007388 */ /* 0x000fe20000000800 */
[----:B------:R-:W-:-:S03]  /*70e0*/  MOV R3, UR6 ;  /* 0x0000000600037c02 */ /* 0x000fc60008000f00 */
[----:B------:R-:W-:Y:S02]  /*70f0*/  STS [R2+0xa220], R46 ;  /* 0x00a2202e02007388 */ /* 0x000fe40000000800 */
[----:B------:R-:W-:Y:S02]  /*7100*/  IMAD.WIDE.U32 R6, R3, UR33, R6 ;  /* 0x0000002103067c25 */ /* 0x000fe4000f8e0006 */
[----:B------:R-:W-:Y:S02]  /*7110*/  STS [R0+0x14000], R47 ;  /* 0x0140002f00007388 */ /* 0x000fe40000000800 */
[----:B------:R-:W-:Y:S01]  /*7120*/  IMAD R3, R60, UR50, RZ ;  /* 0x000000323c037c24 */ /* 0x000fe2000f8e02ff */
[----:B------:R-:W-:Y:S01]  /*7130*/  IADD3 R5, PT, PT, R7, UR7, RZ ;  /* 0x0000000707057c10 */ /* 0x000fe2000fffe0ff */
[----:B------:R1:W-:Y:S01]  /*7140*/  STS [R0+0x14200], R50 ;  /* 0x0142003200007388 */ /* 0x0003e20000000800 */
[----:B------:R-:W-:Y:S01]  /*7150*/  MOV R4, R6 ;  /* 0x0000000600047202 */ /* 0x000fe20000000f00 */
[----:B------:R-:W-:Y:S01]  /*7160*/  IMAD R3, R61, UR5, R3 ;  /* 0x000000053d037c24 */ /* 0x000fe2000f8e0203 */
[----:B------:R-:W-:Y:S01]  /*7170*/  MOV R6, UR12 ;  /* 0x0000000c00067c02 */ /* 0x000fe20008000f00 */
[----:B------:R-:W-:Y:S02]  /*7180*/  STS [R2+0xb020], R49 ;  /* 0x00b0203102007388 */ /* 0x000fe40000000800 */
[----:B--2---:R-:W-:Y:S01]  /*7190*/  IMAD.WIDE.U32 R4, R10, UR31, R4 ;  /* 0x0000001f0a047c25 */ /* 0x004fe2000f8e0004 */
[----:B------:R-:W-:Y:S01]  /*71a0*/  IADD3 R3, PT, PT, R9, R3, RZ ;  /* 0x0000000309037210 */ /* 0x000fe20007ffe0ff */
[----:B------:R2:W-:Y:S02]  /*71b0*/  STS [R2+0xb220], R48 ;  /* 0x00b2203002007388 */ /* 0x0005e40000000800 */
[----:B------:R-:W-:Y:S01]  /*71c0*/  IMAD R7, R11, UR31, R5 ;  /* 0x0000001f0b077c24 */ /* 0x000fe2000f8e0205 */
[----:B-1----:R-:W-:Y:S01]  /*71d0*/  LEA R0, R12, UR4, 0x1 ;  /* 0x000000040c007c11 */ /* 0x002fe2000f8e08ff */
[----:B------:R-:W-:Y:S06]  /*71e0*/  BAR.SYNC.DEFER_BLOCKING 0x0 ;  /* 0x0000000000007b1d */ /* 0x000fec0000010000 */
[----:B------:R-:W1:Y:S01]  /*71f0*/  LDCU.128 UR4, c[0x0][0x560] ;  /* 0x0000ac00ff0477ac */ /* 0x000e620008000c00 */
[----:B--2---:R-:W-:-:S05]  /*7200*/  MOV R2, R8 ;  /* 0x0000000800027202 */ /* 0x004fca0000000f00 */
[----:B------:R-:W-:Y:S01]  /*7210*/  IMAD.WIDE.U32 R2, R6, UR33, R2 ;  /* 0x0000002106027c25 */ /* 0x000fe2000f8e0002 */
[----:B------:R-:W-:-:S04]  /*7220*/  MOV R6, R4 ;  /* 0x0000000400067202 */ /* 0x000fc80000000f00 */
[----:B------:R-:W-:Y:S01]  /*7230*/  IADD3 R3, PT, PT, R3, UR13, RZ ;  /* 0x0000000d03037c10 */ /* 0x000fe2000fffe0ff */
[----:B------:R-:W-:-:S04]  /*7240*/  IMAD.WIDE.U32 R6, R230, R62, R6 ;  /* 0x0000003ee6067225 */ /* 0x000fc800078e0006 */
[----:B------:R-:W-:Y:S01]  /*7250*/  IMAD.WIDE.U32 R4, R64, UR31, R2 ;  /* 0x0000001f40047c25 */ /* 0x000fe2000f8e0002 */
        /* <DEDUP_REMOVED lines=36> */
.L_x_292:
        /* <DEDUP_REMOVED lines=10> */
.L_x_300:
        /* <DEDUP_REMOVED lines=12> */
.L_x_882:


//--------------------- .text._ZN5flash44flash_bwd_dq_dk_dv_loop_seqk_parallel_kernelI23Flash_bwd_kernel_traitsILi96ELi64ELi128ELi8ELi2ELi4ELi4ELb1ELb0EN7cutlass6half_tE19Flash_kernel_traitsILi96ELi64ELi128ELi8ES3_EELb0ELb1ELb0ELb0ELb1ELb1ELb1EEEvNS_16Flash_bwd_paramsE --------------------------
	.section	.text._ZN5flash44flash_bwd_dq_dk_dv_loop_seqk_parallel_kernelI23Flash_bwd_kernel_traitsILi96ELi64ELi128ELi8ELi2ELi4ELi4ELb1ELb0EN7cutlass6half_tE19Flash_kernel_traitsILi96ELi64ELi128ELi8ES3_EELb0ELb1ELb0ELb0ELb1ELb1ELb1EEEvNS_16Flash_bwd_paramsE,"ax",@progbits
	.align	128
        .global         _ZN5flash44flash_bwd_dq_dk_dv_loop_seqk_parallel_kernelI23Flash_bwd_kernel_traitsILi96ELi64ELi128ELi8ELi2ELi4ELi4ELb1ELb0EN7cutlass6half_tE19Flash_kernel_traitsILi96ELi64ELi128ELi8ES3_EELb0ELb1ELb0ELb0ELb1ELb1ELb1EEEvNS_16Flash_bwd_paramsE
        .type           _ZN5flash44flash_bwd_dq_dk_dv_loop_seqk_parallel_kernelI23Flash_bwd_kernel_traitsILi96ELi64ELi128ELi8ELi2ELi4ELi4ELb1ELb0EN7cutlass6half_tE19Flash_kernel_traitsILi96ELi64ELi128ELi8ES3_EELb0ELb1ELb0ELb0ELb1ELb1ELb1EEEvNS_16Flash_bwd_paramsE,@function
        .size           _ZN5flash44flash_bwd_dq_dk_dv_loop_seqk_parallel_kernelI23Flash_bwd_kernel_traitsILi96ELi64ELi128ELi8ELi2ELi4ELi4ELb1ELb0EN7cutlass6half_tE19Flash_kernel_traitsILi96ELi64ELi128ELi8ES3_EELb0ELb1ELb0ELb0ELb1ELb1ELb1EEEvNS_16Flash_bwd_paramsE,(.L_x_883 - _ZN5flash44flash_bwd_dq_dk_dv_loop_seqk_parallel_kernelI23Flash_bwd_kernel_traitsILi96ELi64ELi128ELi8ELi2ELi4ELi4ELb1ELb0EN7cutlass6half_tE19Flash_kernel_traitsILi96ELi64ELi128ELi8ES3_EELb0ELb1ELb0ELb0ELb1ELb1ELb1EEEvNS_16Flash_bwd_paramsE)
        .other          _ZN5flash44flash_bwd_dq_dk_dv_loop_seqk_parallel_kernelI23Flash_bwd_kernel_traitsILi96ELi64ELi128ELi8ELi2ELi4ELi4ELb1ELb0EN7cutlass6half_tE19Flash_kernel_traitsILi96ELi64ELi128ELi8ES3_EELb0ELb1ELb0ELb0ELb1ELb1ELb1EEEvNS_16Flash_bwd_paramsE,@"STO_CUDA_ENTRY STV_DEFAULT"
_ZN5flash44flash_bwd_dq_dk_dv_loop_seqk_parallel_kernelI23Flash_bwd_kernel_traitsILi96ELi64ELi128ELi8ELi2ELi4ELi4ELb1ELb0EN7cutlass6half_tE19Flash_kernel_traitsILi96ELi64ELi128ELi8ES3_EELb0ELb1ELb0ELb0ELb1ELb1ELb1EEEvNS_16Flash_bwd_paramsE:
.text._ZN5flash44flash_bwd_dq_dk_dv_loop_seqk_parallel_kernelI23Flash_bwd_kernel_traitsILi96ELi64ELi128ELi8ELi2ELi4ELi4ELb1ELb0EN7cutlass6half_tE19Flash_kernel_traitsILi96ELi64ELi128ELi8ES3_EELb0ELb1ELb0ELb0ELb1ELb1ELb1EEEvNS_16Flash_bwd_paramsE:
        /* <DEDUP_REMOVED lines=35> */
.L_x_308:
        /* <DEDUP_REMOVED lines=72> */
.L_x_302:
[----:B------:R-:W1:Y:S01]  /*06b0*/  LDCU UR45, c[0x0][0x3e0] ;  /* 0x00007c00ff2d77ac */ /* 0x000e620008000800 */
[----:B------:R-:W2:Y:S01]  /*06c0*/  LDCU UR41, c[0x0][0x444] ;  /* 0x00008880ff2977ac */ /* 0x000ea20008000800 */
[----:B-1----:R-:W-:-:S04]  /*06d0*/  UIMAD UR45, UR33, UR45, UR32 ;  /* 0x0000002d212d72a4 */ /* 0x002fc8000f8e0220 */
[----:B--2---:R-:W-:-:S12]  /*06e0*/  UIMAD UR45, UR45, UR41, URZ ;  /* 0x000000292d2d72a4 */ /* 0x004fd8000f8e02ff */
.L_x_303:
        /* <DEDUP_REMOVED lines=8> */
[----:B------:R-:W-:Y:S01]  /*0770*/  UIADD3 UR44, UPT, UPT, UR48, -0x1, URZ ;  /* 0xffffffff302c7890 */ /* 0x000fe2000fffe0ff */
[----:B------:R-:W-:Y:S01]  /*0780*/  IMAD.U32 R0, RZ, RZ, UR21 ;  /* 0x00000015ff007e24 */ /* 0x000fe2000f8e00ff */
[----:B------:R-:W-:Y:S01]  /*0790*/  USHF.R.S32.HI UR53, URZ, 0x1f, UR50 ;  /* 0x0000001fff357899 */ /* 0x000fe20008011432 */
[----:B---3--:R-:W-:Y:S01]  /*07a0*/  IMAD.U32 R4, RZ, RZ, UR18 ;  /* 0x00000012ff047e24 */ /* 0x008fe2000f8e00ff */
[----:B------:R-:W-:Y:S01]  /*07b0*/  UIADD3 UR54, UP0, UPT, UR40, UR50, URZ ;  /* 0x0000003228367290 */ /* 0x000fe2000ff1e0ff */
[----:B------:R-:W2:Y:S01]  /*07c0*/  LDCU.64 UR12, c[0x0][0x3a0] ;  /* 0x00007400ff0c77ac */ /* 0x000ea20008000a00 */
[----:B----4-:R-:W-:Y:S01]  /*07d0*/  IMAD.U32 R8, RZ, RZ, UR14 ;  /* 0x0000000eff087e24 */ /* 0x010fe2000f8e00ff */
[----:B------:R-:W-:Y:S01]  /*07e0*/  USHF.L.U32 UR43, UR44, 0x6, URZ ;  /* 0x000000062c2b7899 */ /* 0x000fe200080006ff */
[----:B-1----:R-:W-:Y:S01]  /*07f0*/  IMAD.SHL.U32 R167, R228, 0x8, RZ ;  /* 0x00000008e4a77824 */ /* 0x002fe200078e00ff */
[----:B------:R-:W-:Y:S01]  /*0800*/  ULEA.HI.X.SX32 UR53, UR40, UR53, 0x1, UP0 ;  /* 0x0000003528357291 */ /* 0x000fe200080f0eff */
[----:B------:R-:W-:Y:S01]  /*0810*/  SHF.R.U32.HI R22, RZ, 0x2, R228 ;  /* 0x00000002ff167819 */ /* 0x000fe200000116e4 */
[----:B------:R-:W-:Y:S01]  /*0820*/  USHF.R.S32.HI UR52, URZ, 0x1f, UR43 ;  /* 0x0000001fff347899 */ /* 0x000fe2000801142b */
[----:B------:R-:W-:Y:S01]  /*0830*/  IMAD.U32 R12, RZ, RZ, UR4 ;  /* 0x00000004ff0c7e24 */ /* 0x000fe2000f8e00ff */
[----:B------:R-:W-:Y:S01]  /*0840*/  LOP3.LUT R2, R167, 0x18, RZ, 0xc0, !PT ;  /* 0x00000018a7027812 */ /* 0x000fe200078ec0ff */
[----:B------:R-:W-:Y:S01]  /*0850*/  UIMAD UR20, UR53, UR18, URZ ;  /* 0x00000012351472a4 */ /* 0x000fe2000f8e02ff */
[C---:B------:R-:W-:Y:S01]  /*0860*/  IMAD R16, R22.reuse, UR19, RZ ;  /* 0x0000001316107c24 */ /* 0x040fe2000f8e02ff */
[----:B------:R-:W-:Y:S01]  /*0870*/  UIMAD UR53, UR53, UR14, URZ ;  /* 0x0000000e353572a4 */ /* 0x000fe2000f8e02ff */
[----:B------:R-:W-:Y:S01]  /*0880*/  IMAD R19, R22, UR15, RZ ;  /* 0x0000000f16137c24 */ /* 0x000fe2000f8e02ff */
[----:B------:R-:W1:Y:S01]  /*0890*/  LDCU.64 UR22, c[0x0][0x398] ;  /* 0x00007300ff1677ac */ /* 0x000e620008000a00 */
[----:B------:R-:W-:Y:S01]  /*08a0*/  IMAD.WIDE.U32 R6, R6, UR33, R2 ;  /* 0x0000002106067c25 */ /* 0x000fe2000f8e0002 */
[----:B------:R-:W-:Y:S01]  /*08b0*/  SHF.R.U32.HI R223, RZ, 0x1, R228 ;  /* 0x00000001ffdf7819 */ /* 0x000fe200000116e4 */
[----:B------:R-:W-:-:S02]  /*08c0*/  UIMAD UR21, UR52, UR24, URZ ;  /* 0x00000018341572a4 */ /* 0x000fc4000f8e02ff */
[--C-:B------:R-:W-:Y:S01]  /*08d0*/  IMAD.WIDE.U32 R4, R4, UR54, R2.reuse ;  /* 0x0000003604047c25 */ /* 0x100fe2000f8e0002 */
[----:B------:R-:W3:Y:S03]  /*08e0*/  LDCU.64 UR16, c[0x0][0x3a8] ;  /* 0x00007500ff1077ac */ /* 0x000ee60008000a00 */
[----:B------:R-:W-:Y:S01]  /*08f0*/  IMAD.WIDE.U32 R8, R8, UR54, R2 ;  /* 0x0000003608087c25 */ /* 0x000fe2000f8e0002 */
[----:B------:R-:W-:Y:S02]  /*0900*/  UIMAD UR20, UR54, UR19, UR20 ;  /* 0x00000013361472a4 */ /* 0x000fe4000f8e0214 */
[----:B------:R-:W-:Y:S01]  /*0910*/  UIMAD UR53, UR54, UR15, UR53 ;  /* 0x0000000f363572a4 */ /* 0x000fe2000f8e0235 */
[----:B------:R-:W-:Y:S01]  /*0920*/  IMAD R7, R0, UR33, R7 ;  /* 0x0000002100077c24 */ /* 0x000fe2000f8e0207 */
[----:B------:R-:W-:Y:S02]  /*0930*/  UIMAD.WIDE.U32 UR54, UR43, UR24, URZ ;  /* 0x000000182b3672a5 */ /* 0x000fe4000f8e00ff */
[----:B------:R-:W-:Y:S01]  /*0940*/  UIMAD UR21, UR43, UR25, UR21 ;  /* 0x000000192b1572a4 */ /* 0x000fe2000f8e0215 */
[----:B------:R-:W-:Y:S01]  /*0950*/  IMAD.WIDE.U32 R12, R12, UR43, R6 ;  /* 0x0000002b0c0c7c25 */ /* 0x000fe2000f8e0006 */
[----:B------:R-:W-:-:S02]  /*0960*/  ULOP3.LUT UR44, UR44, 0x80000001, URZ, 0xc0, !UPT ;  /* 0x800000012c2c7892 */ /* 0x000fc4000f8ec0ff */
[----:B------:R-:W-:Y:S01]  /*0970*/  UIADD3 UR21, UPT, UPT, UR55, UR21, URZ ;  /* 0x0000001537157290 */ /* 0x000fe2000fffe0ff */
[----:B--2---:R-:W-:Y:S01]  /*0980*/  IMAD.U32 R6, RZ, RZ, UR12 ;  /* 0x0000000cff067e24 */ /* 0x004fe2000f8e00ff */
[----:B------:R-:W-:Y:S01]  /*0990*/  UIMAD UR12, UR52, UR4, URZ ;  /* 0x00000004340c72a4 */ /* 0x000fe2000f8e02ff */
[----:B------:R-:W-:Y:S01]  /*09a0*/  VIADD R9, R9, UR53 ;  /* 0x0000003509097c36 */ /* 0x000fe20008000000 */
[----:B------:R-:W-:Y:S01]  /*09b0*/  LOP3.LUT R2, R2, UR54, RZ, 0xfc, !PT ;  /* 0x0000003602027c12 */ /* 0x000fe2000f8efcff */
[----:B------:R-:W-:Y:S01]  /*09c0*/  VIADD R5, R5, UR20 ;  /* 0x0000001405057c36 */ /* 0x000fe20008000000 */
[----:B------:R-:W-:Y:S01]  /*09d0*/  UIMAD UR12, UR43, UR5, UR12 ;  /* 0x000000052b0c72a4 */ /* 0x000fe2000f8e020c */
[----:B------:R-:W-:Y:S01]  /*09e0*/  IMAD.U32 R3, RZ, RZ, UR21 ;  /* 0x00000015ff037e24 */ /* 0x000fe2000f8e00ff */
[----:B------:R-:W-:Y:S01]  /*09f0*/  UIADD3 UR47, UPT, UPT, UR43, UR47, URZ ;  /* 0x0000002f2b2f7290 */ /* 0x000fe2000fffe0ff */
[----:B-1----:R-:W-:Y:S01]  /*0a00*/  IMAD.U32 R0, RZ, RZ, UR22 ;  /* 0x00000016ff007e24 */ /* 0x002fe2000f8e00ff */
[----:B------:R-:W-:Y:S01]  /*0a10*/  UISETP.NE.AND UP0, UPT, UR44, 0x1, UPT ;  /* 0x000000012c00788c */ /* 0x000fe2000bf05270 */
[----:B---3--:R-:W-:Y:S01]  /*0a20*/  IMAD.U32 R10, RZ, RZ, UR16 ;  /* 0x00000010ff0a7e24 */ /* 0x008fe2000f8e00ff */
[----:B------:R-:W1:Y:S01]  /*0a30*/  LDCU.64 UR20, c[0x0][0x3d8] ;  /* 0x00007b00ff1477ac */ /* 0x000e620008000a00 */
[----:B------:R-:W-:-:S04]  /*0a40*/  IMAD.WIDE.U32 R6, R6, UR33, R8 ;  /* 0x0000002106067c25 */ /* 0x000fc8000f8e0008 */
[----:B------:R-:W-:-:S04]  /*0a50*/  IMAD.WIDE.U32 R8, R0, UR33, R2 ;  /* 0x0000002100087c25 */ /* 0x000fc8000f8e0002 */
[----:B------:R-:W-:-:S04]  /*0a60*/  IMAD.WIDE.U32 R10, R10, UR33, R4 ;  /* 0x000000210a0a7c25 */ /* 0x000fc8000f8e0004 */
[----:B------:R-:W-:Y:S01]  /*0a70*/  IMAD.U32 R2, RZ, RZ, UR17 ;  /* 0x00000011ff027e24 */ /* 0x000fe2000f8e00ff */
[----:B------:R-:W2:Y:S01]  /*0a80*/  LDCU.64 UR16, c[0x0][0x3d0] ;  /* 0x00007a00ff1077ac */ /* 0x000ea20008000a00 */
[----:B------:R-:W-:Y:S02]  /*0a90*/  IMAD.U32 R0, RZ, RZ, UR13 ;  /* 0x0000000dff007e24 */ /* 0x000fe4000f8e00ff */
[----:B------:R-:W-:Y:S01]  /*0aa0*/  VIADD R5, R13, UR12 ;  /* 0x0000000c0d057c36 */ /* 0x000fe20008000000 */
[----:B------:R-:W3:Y:S01]  /*0ab0*/  LDCU.64 UR12, c[0x0][0x3c8] ;  /* 0x00007900ff0c77ac */ /* 0x000ee20008000a00 */
[----:B------:R-:W-:Y:S02]  /*0ac0*/  IMAD R3, R2, UR33, R11 ;  /* 0x0000002102037c24 */ /* 0x000fe4000f8e020b */
[----:B------:R-:W-:Y:S02]  /*0ad0*/  IMAD R7, R0, UR33, R7 ;  /* 0x0000002100077c24 */ /* 0x000fe4000f8e0207 */
[----:B------:R-:W-:-:S02]  /*0ae0*/  IMAD.MOV.U32 R2, RZ, RZ, R10 ;  /* 0x000000ffff027224 */ /* 0x000fc400078e000a */
[----:B------:R-:W-:Y:S01]  /*0af0*/  IMAD.U32 R11, RZ, RZ, UR6 ;  /* 0x00000006ff0b7e24 */ /* 0x000fe2000f8e00ff */
[----:B------:R-:W-:Y:S01]  /*0b00*/  USHF.L.U64.HI UR6, UR18, 0x6, UR19 ;  /* 0x0000000612067899 */ /* 0x000fe20008010213 */
[C---:B-1----:R-:W-:Y:S02]  /*0b10*/  IMAD R0, R15.reuse, UR20, RZ ;  /* 0x000000140f007c24 */ /* 0x042fe4000f8e02ff */
[----:B------:R-:W-:Y:S01]  /*0b20*/  IMAD.U32 R10, RZ, RZ, UR7 ;  /* 0x00000007ff0a7e24 */ /* 0x000fe2000f8e00ff */
[----:B------:R-:W-:Y:S01]  /*0b30*/  USHF.L.U32 UR7, UR18, 0x6, URZ ;  /* 0x0000000612077899 */ /* 0x000fe200080006ff */
[----:B------:R-:W-:Y:S01]  /*0b40*/  IMAD.U32 R13, RZ, RZ, UR23 ;  /* 0x00000017ff0d7e24 */ /* 0x000fe2000f8e00ff */
[----:B------:R-:W1:Y:S01]  /*0b50*/  LDCU.64 UR22, c[0x0][0x550] ;  /* 0x0000aa00ff1677ac */ /* 0x000e620008000a00 */
[----:B------:R-:W-:Y:S02]  /*0b60*/  IMAD R17, R14, UR21, R0 ;  /* 0x000000150e117c24 */ /* 0x000fe4000f8e0200 */
[----:B--2---:R-:W-:-:S02]  /*0b70*/  IMAD R0, R15, UR16, RZ ;  /* 0x000000100f007c24 */ /* 0x004fc4000f8e02ff */
[----:B------:R-:W-:Y:S02]  /*0b80*/  IMAD.MOV.U32 R4, RZ, RZ, R12 ;  /* 0x000000ffff047224 */ /* 0x000fe400078e000c */
[----:B------:R-:W-:Y:S02]  /*0b90*/  IMAD R9, R13, UR33, R9 ;  /* 0x000000210d097c24 */ /* 0x000fe4000f8e0209 */
[----:B---3--:R-:W-:Y:S02]  /*0ba0*/  IMAD.U32 R15, RZ, RZ, UR12 ;  /* 0x0000000cff0f7e24 */ /* 0x008fe4000f8e00ff */
[----:B------:R-:W-:Y:S01]  /*0bb0*/  IMAD.WIDE.U32 R2, R14, UR20, R2 ;  /* 0x000000140e027c25 */ /* 0x000fe2000f8e0002 */
[----:B------:R-:W-:-:S03]  /*0bc0*/  USHF.L.U64.HI UR20, UR14, 0x6, UR15 ;  /* 0x000000060e147899 */ /* 0x000fc6000801020f */
[C---:B------:R-:W-:Y:S02]  /*0bd0*/  IMAD R18, R14.reuse, UR17, R0 ;  /* 0x000000110e127c24 */ /* 0x040fe4000f8e0200 */
        /* <DEDUP_REMOVED lines=8> */
[----:B------:R-:W-:Y:S02]  /*0c60*/  IMAD.MOV.U32 R10, RZ, RZ, R4 ;  /* 0x000000ffff0a7224 */ /* 0x000fe400078e0004 */
[----:B------:R-:W-:Y:S02]  /*0c70*/  IMAD.U32 R5, RZ, RZ, UR20 ;  /* 0x00000014ff057e24 */ /* 0x000fe4000f8e00ff */
[----:B------:R-:W-:-:S02]  /*0c80*/  IMAD.U32 R4, RZ, RZ, UR16 ;  /* 0x00000010ff047e24 */ /* 0x000fc4000f8e00ff */
[----:B------:R-:W-:-:S04]  /*0c90*/  IMAD.WIDE.U32 R12, R22, UR18, R8 ;  /* 0x00000012160c7c25 */ /* 0x000fc8000f8e0008 */
[----:B------:R-:W-:-:S04]  /*0ca0*/  IMAD.WIDE.U32 R8, R22, UR14, R4 ;  /* 0x0000000e16087c25 */ /* 0x000fc8000f8e0004 */
[----:B------:R-:W-:Y:S01]  /*0cb0*/  IMAD.IADD R5, R3, 0x1, R17 ;  /* 0x0000000103057824 */ /* 0x000fe200078e0211 */
[----:B------:R-:W-:Y:S01]  /*0cc0*/  IADD3 R17, P1, PT, R2, R12, RZ ;  /* 0x0000000c02117210 */ /* 0x000fe20007f3e0ff */
[----:B------:R-:W-:Y:S01]  /*0cd0*/  IMAD.IADD R3, R7, 0x1, R18 ;  /* 0x0000000107037824 */ /* 0x000fe200078e0212 */
[----:B------:R-:W-:Y:S01]  /*0ce0*/  IADD3 R18, P0, PT, R6, R8, RZ ;  /* 0x0000000806127210 */ /* 0x000fe20007f1e0ff */
[----:B------:R-:W-:Y:S01]  /*0cf0*/  IMAD.U32 R0, RZ, RZ, UR13 ;  /* 0x0000000dff007e24 */ /* 0x000fe2000f8e00ff */
[----:B------:R-:W-:Y:S01]  /*0d00*/  IADD3.X R21, PT, PT, R5, R16, R13, P1, !PT ;  /* 0x0000001005157210 */ /* 0x000fe20000ffe40d */
[----:B------:R-:W-:Y:S01]  /*0d10*/  IMAD.WIDE.U32 R12, R22, UR4, R10 ;  /* 0x00000004160c7c25 */ /* 0x000fe2000f8e000a */
[----:B------:R-:W-:Y:S01]  /*0d20*/  IADD3.X R20, PT, PT, R3, R19, R9, P0, !PT ;  /* 0x0000001303147210 */ /* 0x000fe200007fe409 */
[----:B------:R-:W3:Y:S01]  /*0d30*/  LDCU.64 UR12, c[0x0][0x390] ;  /* 0x00007200ff0c77ac */ /* 0x000ee20008000a00 */
[----:B--2---:R-:W-:Y:S01]  /*0d40*/  LEA R10, P0, R18, UR6, 0x1 ;  /* 0x00000006120a7c11 */ /* 0x004fe2000f8008ff */
[----:B------:R-:W-:Y:S01]  /*0d50*/  IMAD.MOV.U32 R4, RZ, RZ, R2 ;  /* 0x000000ffff047224 */ /* 0x000fe200078e0002 */
[----:B-1----:R-:W-:Y:S01]  /*0d60*/  LEA R26, P3, R12, UR22, 0x1 ;  /* 0x000000160c1a7c11 */ /* 0x002fe2000f8608ff */
[----:B------:R-:W-:Y:S01]  /*0d70*/  IMAD R15, R0, UR32, R15 ;  /* 0x00000020000f7c24 */ /* 0x000fe2000f8e020f */
[----:B------:R-:W-:Y:S01]  /*0d80*/  LEA.HI.X R11, R18, UR7, R20, 0x1, P0 ;  /* 0x00000007120b7c11 */ /* 0x000fe200080f0c14 */
[----:B------:R-:W-:Y:S01]  /*0d90*/  IMAD.WIDE.U32 R8, R22, UR18, R4 ;  /* 0x0000001216087c25 */ /* 0x000fe2000f8e0004 */
[----:B------:R-:W-:-:S03]  /*0da0*/  ISETP.NE.AND P0, PT, RZ, UR51, PT ;  /* 0x00000033ff007c0c */ /* 0x000fc6000bf05270 */
[----:B------:R-:W-:Y:S01]  /*0db0*/  IMAD R0, R22, UR5, R13 ;  /* 0x0000000516007c24 */ /* 0x000fe2000f8e020d */
[----:B------:R-:W1:Y:S01]  /*0dc0*/  LDCU.64 UR4, c[0x0][0x380] ;  /* 0x00007000ff0477ac */ /* 0x000e620008000a00 */
[----:B------:R-:W-:Y:S02]  /*0dd0*/  IMAD.MOV.U32 R2, RZ, RZ, R6 ;  /* 0x000000ffff027224 */ /* 0x000fe400078e0006 */
[----:B------:R-:W-:Y:S01]  /*0de0*/  IMAD.IADD R7, R9, 0x1, R16 ;  /* 0x0000000109077824 */ /* 0x000fe200078e0210 */
[----:B------:R-:W-:Y:S01]  /*0df0*/  LEA.HI.X R27, R12, UR23, R0, 0x1, P3 ;  /* 0x000000170c1b7c11 */ /* 0x000fe200098f0c00 */
[----:B------:R-:W-:Y:S01]  /*0e00*/  IMAD.WIDE.U32 R12, R22, UR24, R14 ;  /* 0x00000018160c7c25 */ /* 0x000fe2000f8e000e */
[----:B------:R-:W-:Y:S02]  /*0e10*/  LOP3.LUT R0, R167, 0xd8, RZ, 0xc0, !PT ;  /* 0x000000d8a7007812 */ /* 0x000fe400078ec0ff */
[C---:B---3--:R-:W-:Y:S01]  /*0e20*/  LEA R6, P2, R8.reuse, UR12, 0x1 ;  /* 0x0000000c08067c11 */ /* 0x048fe2000f8408ff */
[----:B------:R-:W-:Y:S01]  /*0e30*/  USHF.R.S32.HI UR16, URZ, 0x1f, UR41 ;  /* 0x0000001fff107899 */ /* 0x000fe20008011429 */
[C---:B------:R-:W-:Y:S01]  /*0e40*/  LEA R4, P1, R17.reuse, UR12, 0x1 ;  /* 0x0000000c11047c11 */ /* 0x040fe2000f8208ff */
[----:B------:R-:W-:Y:S01]  /*0e50*/  USEL UR12, URZ, 0x3000, UP0 ;  /* 0x00003000ff0c7887 */ /* 0x000fe20008000000 */
[----:B------:R-:W-:Y:S01]  /*0e60*/  LEA.HI.X R7, R8, UR13, R7, 0x1, P2 ;  /* 0x0000000d08077c11 */ /* 0x000fe200090f0c07 */
[----:B------:R-:W-:Y:S01]  /*0e70*/  IMAD.WIDE.U32 R8, R22, UR14, R2 ;  /* 0x0000000e16087c25 */ /* 0x000fe2000f8e0002 */
[----:B------:R-:W2:Y:S01]  /*0e80*/  LDCU.64 UR14, c[0x0][0x420] ;  /* 0x00008400ff0e77ac */ /* 0x000ea20008000a00 */
[----:B------:R-:W-:Y:S01]  /*0e90*/  LOP3.LUT R16, R0, 0x18, R228, 0x78, !PT ;  /* 0x0000001800107812 */ /* 0x000fe200078e78e4 */
[----:B------:R3:W-:Y:S01]  /*0ea0*/  STL.64 [R1+0x18], R26 ;  /* 0x0000181a01007387 */ /* 0x0007e20000100a00 */
[----:B------:R-:W-:Y:S01]  /*0eb0*/  LEA.HI.X R5, R17, UR13, R21, 0x1, P1 ;  /* 0x0000000d11057c11 */ /* 0x000fe200088f0c15 */
[----:B------:R-:W-:Y:S01]  /*0ec0*/  IMAD.IADD R0, R9, 0x1, R19 ;  /* 0x0000000109007824 */ /* 0x000fe200078e0213 */
[----:B------:R-:W-:Y:S01]  /*0ed0*/  LOP3.LUT R3, R223, 0x10, RZ, 0xc0, !PT ;  /* 0x00000010df037812 */ /* 0x000fe200078ec0ff */
[----:B------:R-:W-:Y:S01]  /*0ee0*/  IMAD R9, R22, UR25, R13 ;  /* 0x0000001916097c24 */ /* 0x000fe2000f8e020d */
[----:B------:R-:W-:Y:S01]  /*0ef0*/  LEA R2, P1, R8, UR6, 0x1 ;  /* 0x0000000608027c11 */ /* 0x000fe2000f8208ff */
[----:B------:R-:W4:Y:S01]  /*0f00*/  LDCU UR13, c[0x0][0x44c] ;  /* 0x00008980ff0d77ac */ /* 0x000f220008000800 */
[----:B------:R-:W-:-:S02]  /*0f10*/  LOP3.LUT R23, R3, 0x7, R22, 0xf8, !PT ;  /* 0x0000000703177812 */ /* 0x000fc400078ef816 */
[----:B------:R-:W-:Y:S01]  /*0f20*/  LEA.HI.X R3, R8, UR7, R0, 0x1, P1 ;  /* 0x0000000708037c11 */ /* 0x000fe200088f0c00 */
[----:B------:R-:W4:Y:S01]  /*0f30*/  LDCU.64 UR6, c[0x0][0x460] ;  /* 0x00008c00ff0677ac */ /* 0x000f220008000a00 */
[----:B------:R-:W-:Y:S02]  /*0f40*/  LOP3.LUT R0, R16, 0x1f20, R167, 0xf8, !PT ;  /* 0x00001f2010007812 */ /* 0x000fe400078ef8a7 */
[----:B-1----:R-:W-:Y:S01]  /*0f50*/  LEA R24, P2, R12, UR4, 0x1 ;  /* 0x000000040c187c11 */ /* 0x002fe2000f8408ff */
[----:B------:R-:W-:Y:S01]  /*0f60*/  UMOV UR4, UR30 ;  /* 0x0000001e00047c82 */ /* 0x000fe20008000000 */
[----:B------:R-:W-:Y:S01]  /*0f70*/  UIMAD.WIDE.U32 UR54, UR33, UR41, URZ ;  /* 0x00000029213672a5 */ /* 0x000fe2000f8e00ff */
[----:B------:R-:W-:Y:S01]  /*0f80*/  LEA R0, R0, UR4, 0x1 ;  /* 0x0000000400007c11 */ /* 0x000fe2000f8e08ff */
[----:B------:R-:W-:Y:S01]  /*0f90*/  @P0 BAR.SYNC.DEFER_BLOCKING 0x0 ;  /* 0x0000000000000b1d */ /* 0x000fe20000010000 */
[----:B------:R-:W-:Y:S01]  /*0fa0*/  LEA.HI.X R25, R12, UR5, R9, 0x1, P2 ;  /* 0x000000050c197c11 */ /* 0x000fe200090f0c09 */
[----:B--2---:R-:W-:-:S02]  /*0fb0*/  UIMAD.WIDE UR14, UR47, 0x4, UR14 ;  /* 0x000000042f0e78a5 */ /* 0x004fc4000f8e020e */
[----:B------:R-:W-:Y:S01]  /*0fc0*/  UIMAD UR16, UR16, UR33, URZ ;  /* 0x00000021101072a4 */ /* 0x000fe2000f8e02ff */
[----:B------:R-:W-:Y:S01]  /*0fd0*/  VIADD R9, R0, UR12 ;  /* 0x0000000c00097c36 */ /* 0x000fe20008000000 */
[----:B------:R-:W1:Y:S01]  /*0fe0*/  LDCU UR5, c[0x0][0x3e0] ;  /* 0x00007c00ff0577ac */ /* 0x000e620008000800 */
[C---:B------:R-:W-:Y:S01]  /*0ff0*/  IMAD.SHL.U32 R169, R228.reuse, 0x4, RZ ;  /* 0x00000004e4a97824 */ /* 0x040fe200078e00ff */
[----:B------:R3:W-:Y:S01]  /*1000*/  STL [R1+0x24], R23 ;  /* 0x0000241701007387 */ /* 0x0007e20000100800 */
[----:B------:R-:W-:Y:S02]  /*1010*/  UIADD3 UR16, UPT, UPT, UR55, UR16, URZ ;  /* 0x0000001037107290 */ /* 0x000fe4000fffe0ff */
[----:B----4-:R-:W-:Y:S02]  /*1020*/  UISETP.NE.U32.AND UP0, UPT, UR6, URZ, UPT ;  /* 0x000000ff0600728c */ /* 0x010fe4000bf05070 */
[----:B------:R-:W-:Y:S02]  /*1030*/  UIMAD UR20, UR32, UR13, URZ ;  /* 0x0000000d201472a4 */ /* 0x000fe4000f8e02ff */
[----:B------:R-:W-:Y:S01]  /*1040*/  USHF.R.S32.HI UR17, URZ, 0x1f, UR13 ;  /* 0x0000001fff117899 */ /* 0x000fe2000801140d */
[----:B------:R-:W-:Y:S01]  /*1050*/  IMAD.SHL.U32 R16, R228, 0x20, RZ ;  /* 0x00000020e4107824 */ /* 0x000fe200078e00ff */
[----:B------:R3:W-:Y:S04]  /*1060*/  STL.64 [R1+0x10], R24 ;  /* 0x0000101801007387 */ /* 0x0007e80000100a00 */
        /* <DEDUP_REMOVED lines=10> */
[----:B------:R-:W-:Y:S01]  /*1110*/  LDGSTS.E.BYPASS.LTC128B.128 [R0+0x6000], desc[UR36][R26.64] ;  /* 0x060000001a007fae */ /* 0x000fe2000b981a24 */
[----:B-1----:R-:W-:-:S03]  /*1120*/  USHF.R.S32.HI UR18, URZ, 0x1f, UR5 ;  /* 0x0000001fff127899 */ /* 0x002fc60008011405 */
[----:B------:R-:W-:Y:S01]  /*1130*/  LDGSTS.E.BYPASS.LTC128B.128 [R0+0x7000], desc[UR36][R26.64+0x40] ;  /* 0x070000401a007fae */ /* 0x000fe2000b981a24 */
[----:B--2---:R-:W-:Y:S01]  /*1140*/  IMAD.MOV.U32 R6, RZ, RZ, 0x4 ;  /* 0x00000004ff067424 */ /* 0x004fe200078e00ff */
[----:B------:R-:W1:Y:S01]  /*1150*/  S2R R7, SR_CTAID.X ;  /* 0x0000000000077919 */ /* 0x000e620000002500 */
[----:B------:R-:W-:Y:S01]  /*1160*/  UIMAD UR16, UR16, UR5, URZ ;  /* 0x00000005101072a4 */ /* 0x000fe2000f8e02ff */
[----:B------:R-:W-:Y:S04]  /*1170*/  LDGSTS.E.BYPASS.LTC128B.128 [R0+0x8000], desc[UR36][R26.64+0x80] ;  /* 0x080000801a007fae */ /* 0x000fe8000b981a24 */
[----:B------:R-:W-:Y:S01]  /*1180*/  LDGSTS.E.BYPASS.LTC128B.128 [R9], desc[UR36][R24.64] ;  /* 0x0000000018097fae */ /* 0x000fe2000b981a24 */
[----:B----4-:R-:W-:-:S03]  /*1190*/  IMAD.WIDE.U32 R4, R23, R6, UR14 ;  /* 0x0000000e17047e25 */ /* 0x010fc6000f8e0006 */
[----:B------:R-:W-:Y:S04]  /*11a0*/  LDGSTS.E.BYPASS.LTC128B.128 [R9+0x1000], desc[UR36][R24.64+0x40] ;  /* 0x0100004018097fae */ /* 0x000fe8000b981a24 */
[----:B------:R-:W-:Y:S04]  /*11b0*/  LDGSTS.E.BYPASS.LTC128B.128 [R9+0x2000], desc[UR36][R24.64+0x80] ;  /* 0x0200008018097fae */ /* 0x000fe8000b981a24 */
[----:B------:R-:W-:Y:S04]  /*11c0*/  LDGSTS.E.BYPASS.LTC128B.128 [R0+0x9000], desc[UR36][R2.64] ;  /* 0x0900000002007fae */ /* 0x000fe8000b981a24 */
[----:B------:R-:W-:Y:S04]  /*11d0*/  LDGSTS.E.BYPASS.LTC128B.128 [R0+0xb000], desc[UR36][R2.64+0x40] ;  /* 0x0b00004002007fae */ /* 0x000fe8000b981a24 */
[----:B------:R-:W-:Y:S04]  /*11e0*/  LDGSTS.E.BYPASS.LTC128B.128 [R0+0xd000], desc[UR36][R2.64+0x80] ;  /* 0x0d00008002007fae */ /* 0x000fe8000b981a24 */
[----:B------:R-:W-:Y:S04]  /*11f0*/  LDGSTS.E.BYPASS.LTC128B.128 [R0+0xa000], desc[UR36][R10.64] ;  /* 0x0a0000000a007fae */ /* 0x000fe8000b981a24 */
[----:B------:R-:W-:Y:S04]  /*1200*/  LDGSTS.E.BYPASS.LTC128B.128 [R0+0xc000], desc[UR36][R10.64+0x40] ;  /* 0x0c0000400a007fae */ /* 0x000fe8000b981a24 */
[----:B------:R2:W-:Y:S04]  /*1210*/  LDGSTS.E.BYPASS.LTC128B.128 [R0+0xe000], desc[UR36][R10.64+0x80] ;  /* 0x0e0000800a007fae */ /* 0x0005e8000b981a24 */
[----:B------:R-:W0:Y:S04]  /*1220*/  LDGDEPBAR ;  /* 0x00000000000079af */ /* 0x000e280000000000 */
[----:B------:R-:W5:Y:S04]  /*1230*/  LDG.E R12, desc[UR36][R4.64] ;  /* 0x00000024040c7981 */ /* 0x000f68000c1e1900 */
[----:B------:R-:W5:Y:S04]  /*1240*/  LDG.E R14, desc[UR36][R4.64+0x20] ;  /* 0x00002024040e7981 */ /* 0x000f68000c1e1900 */
[----:B------:R-:W5:Y:S04]  /*1250*/  LDG.E R15, desc[UR36][R4.64+0x80] ;  /* 0x00008024040f7981 */ /* 0x000f68000c1e1900 */
[----:B------:R4:W5:Y:S01]  /*1260*/  LDG.E R13, desc[UR36][R4.64+0xa0] ;  /* 0x0000a024040d7981 */ /* 0x000962000c1e1900 */
[----:B------:R-:W-:Y:S01]  /*1270*/  UIMAD.WIDE.U32 UR22, UR54, UR5, URZ ;  /* 0x00000005361672a5 */ /* 0x000fe2000f8e00ff */
[----:B------:R-:W-:Y:S01]  /*1280*/  SHF.R.U32.HI R6, RZ, 0x5, R228 ;  /* 0x00000005ff067819 */ /* 0x000fe200000116e4 */
[----:B------:R-:W-:Y:S01]  /*1290*/  UIMAD UR19, UR5, UR13, URZ ;  /* 0x0000000d051372a4 */ /* 0x000fe2000f8e02ff */
[C---:B------:R-:W-:Y:S01]  /*12a0*/  IMAD.SHL.U32 R168, R228.reuse, 0x10, RZ ;  /* 0x00000010e4a87824 */ /* 0x040fe200078e00ff */
[----:B------:R-:W-:Y:S01]  /*12b0*/  UIMAD.WIDE UR24, UR5, UR13, URZ ;  /* 0x0000000d051872a5 */ /* 0x000fe2000f8e02ff */
[----:B------:R-:W-:Y:S01]  /*12c0*/  CS2R R126, SRZ ;  /* 0x00000000007e7805 */ /* 0x000fe2000001ff00 */
[----:B------:R-:W-:Y:S01]  /*12d0*/  UIMAD UR5, UR18, UR54, UR16 ;  /* 0x00000036120572a4 */ /* 0x000fe2000f8e0210 */
[----:B--2---:R-:W-:Y:S01]  /*12e0*/  LOP3.LUT R0, R228, 0x1f, RZ, 0xc0, !PT ;  /* 0x0000001fe4007812 */ /* 0x004fe200078ec0ff */
[----:B------:R-:W-:Y:S01]  /*12f0*/  UISETP.NE.AND.EX UP0, UPT, UR7, URZ, UPT, UP0 ;  /* 0x000000ff0700728c */ /* 0x000fe2000bf05300 */
[----:B------:R-:W-:Y:S01]  /*1300*/  LOP3.LUT R11, R169, 0x18, RZ, 0xc0, !PT ;  /* 0x00000018a90b7812 */ /* 0x000fe200078ec0ff */
[----:B------:R-:W-:Y:S01]  /*1310*/  UIADD3 UR5, UPT, UPT, UR23, UR5, URZ ;  /* 0x0000000517057290 */ /* 0x000fe2000fffe0ff */
[----:B------:R-:W-:-:S04]  /*1320*/  DEPBAR.LE SB0, 0x1 ;  /* 0x000080400000791a */ /* 0x000fc80000000000 */
[----:B------:R-:W-:Y:S01]  /*1330*/  USHF.R.S32.HI UR21, URZ, 0x1f, UR20 ;  /* 0x0000001fff157899 */ /* 0x000fe20008011414 */
[----:B------:R-:W-:Y:S01]  /*1340*/  IMAD R0, R6, UR19, R0 ;  /* 0x0000001306007c24 */ /* 0x000fe2000f8e0200 */
[----:B------:R-:W-:Y:S01]  /*1350*/  UIMAD UR5, UR5, UR13, URZ ;  /* 0x0000000d050572a4 */ /* 0x000fe2000f8e02ff */
[----:B------:R-:W-:Y:S01]  /*1360*/  LOP3.LUT R10, R11, 0xc0, R16, 0xf8, !PT ;  /* 0x000000c00b0a7812 */ /* 0x000fe200078ef810 */
[----:B------:R-:W-:Y:S01]  /*1370*/  USEL UR46, UR46, URZ, UP0 ;  /* 0x000000ff2e2e7287 */ /* 0x000fe20008000000 */
[----:B------:R-:W-:Y:S01]  /*1380*/  LOP3.LUT R6, R168, 0x100, RZ, 0xc0, !PT ;  /* 0x00000100a8067812 */ /* 0x000fe200078ec0ff */
[----:B------:R-:W-:Y:S01]  /*1390*/  UIMAD.WIDE.U32 UR20, UR22, UR13, UR20 ;  /* 0x0000000d161472a5 */ /* 0x000fe2000f8e0014 */
[----:B------:R-:W-:Y:S01]  /*13a0*/  CS2R R124, SRZ ;  /* 0x00000000007c7805 */ /* 0x000fe2000001ff00 */
[----:B------:R-:W-:Y:S01]  /*13b0*/  UIMAD UR5, UR17, UR22, UR5 ;  /* 0x00000016110572a4 */ /* 0x000fe2000f8e0205 */
[----:B----4-:R-:W1:Y:S01]  /*13c0*/  LDC.64 R4, c[0x0][0x5f8] ;  /* 0x00017e00ff047b82 */ /* 0x010e620000000a00 */
[----:B------:R-:W-:Y:S01]  /*13d0*/  UIADD3 UR46, UP0, UPT, UR43, UR46, URZ ;  /* 0x0000002e2b2e7290 */ /* 0x000fe2000ff1e0ff */
[----:B------:R-:W-:Y:S01]  /*13e0*/  CS2R R130, SRZ ;  /* 0x0000000000827805 */ /* 0x000fe2000001ff00 */
[----:B------:R-:W-:Y:S01]  /*13f0*/  UIADD3 UR21, UPT, UPT, UR21, UR5, URZ ;  /* 0x0000000515157290 */ /* 0x000fe2000fffe0ff */
[----:B------:R-:W-:Y:S01]  /*1400*/  CS2R R128, SRZ ;  /* 0x0000000000807805 */ /* 0x000fe2000001ff00 */
[----:B------:R-:W-:Y:S01]  /*1410*/  UIADD3.X UR52, UPT, UPT, URZ, UR52, URZ, UP0, !UPT ;  /* 0x00000034ff347290 */ /* 0x000fe200087fe4ff */
[----:B------:R-:W-:Y:S01]  /*1420*/  CS2R R122, SRZ ;  /* 0x00000000007a7805 */ /* 0x000fe2000001ff00 */
[----:B------:R-:W-:Y:S01]  /*1430*/  UIMAD UR13, UR25, UR46, URZ ;  /* 0x0000002e190d72a4 */ /* 0x000fe2000f8e02ff */
[----:B------:R-:W-:Y:S01]  /*1440*/  CS2R R120, SRZ ;  /* 0x0000000000787805 */ /* 0x000fe2000001ff00 */
[----:B------:R-:W-:Y:S01]  /*1450*/  UIMAD.WIDE.U32 UR20, UR24, UR46, UR20 ;  /* 0x0000002e181472a5 */ /* 0x000fe2000f8e0014 */
[----:B------:R-:W-:Y:S01]  /*1460*/  CS2R R118, SRZ ;  /* 0x0000000000767805 */ /* 0x000fe2000001ff00 */
[----:B------:R-:W-:Y:S01]  /*1470*/  UIMAD UR13, UR24, UR52, UR13 ;  /* 0x00000034180d72a4 */ /* 0x000fe2000f8e020d */
[----:B------:R-:W-:Y:S01]  /*1480*/  CS2R R116, SRZ ;  /* 0x0000000000747805 */ /* 0x000fe2000001ff00 */
[----:B------:R-:W-:Y:S01]  /*1490*/  USHF.L.U32 UR5, UR19, 0x6, URZ ;  /* 0x0000000613057899 */ /* 0x000fe200080006ff */
[----:B------:R-:W-:Y:S01]  /*14a0*/  CS2R R110, SRZ ;  /* 0x00000000006e7805 */ /* 0x000fe2000001ff00 */
[----:B------:R-:W-:Y:S01]  /*14b0*/  UIADD3 UR13, UPT, UPT, UR21, UR13, URZ ;  /* 0x0000000d150d7290 */ /* 0x000fe2000fffe0ff */
[----:B------:R-:W-:Y:S01]  /*14c0*/  CS2R R108, SRZ ;  /* 0x00000000006c7805 */ /* 0x000fe2000001ff00 */
[----:B------:R-:W2:Y:S01]  /*14d0*/  LDCU.64 UR6, c[0x0][0x570] ;  /* 0x0000ae00ff0677ac */ /* 0x000ea20008000a00 */
[----:B------:R-:W-:-:S02]  /*14e0*/  CS2R R114, SRZ ;  /* 0x0000000000727805 */ /* 0x000fc4000001ff00 */
[----:B------:R-:W-:Y:S02]  /*14f0*/  CS2R R112, SRZ ;  /* 0x0000000000707805 */ /* 0x000fe4000001ff00 */
[----:B------:R-:W-:Y:S01]  /*1500*/  CS2R R106, SRZ ;  /* 0x00000000006a7805 */ /* 0x000fe2000001ff00 */
[----:B------:R-:W-:Y:S01]  /*1510*/  UIADD3 UR45, UPT, UPT, UR43, UR45, URZ ;  /* 0x0000002d2b2d7290 */ /* 0x000fe2000fffe0ff */
[----:B------:R-:W-:Y:S02]  /*1520*/  CS2R R104, SRZ ;  /* 0x0000000000687805 */ /* 0x000fe4000001ff00 */
[----:B------:R-:W-:Y:S01]  /*1530*/  CS2R R102, SRZ ;  /* 0x0000000000667805 */ /* 0x000fe2000001ff00 */
[----:B-1----:R-:W-:Y:S01]  /*1540*/  IMAD.WIDE.U32 R2, R7, R4, RZ ;  /* 0x0000000407027225 */ /* 0x002fe200078e00ff */
[----:B------:R-:W-:Y:S02]  /*1550*/  LOP3.LUT R4, R10, 0x8, R228, 0x78, !PT ;  /* 0x000000080a047812 */ /* 0x000fe400078e78e4 */
[----:B------:R-:W-:-:S02]  /*1560*/  CS2R R100, SRZ ;  /* 0x0000000000647805 */ /* 0x000fc4000001ff00 */
[----:B------:R-:W-:Y:S01]  /*1570*/  CS2R R94, SRZ ;  /* 0x00000000005e7805 */ /* 0x000fe2000001ff00 */
[----:B------:R-:W-:Y:S01]  /*1580*/  IMAD R7, R7, R5, R3 ;  /* 0x0000000507077224 */ /* 0x000fe200078e0203 */
[----:B------:R-:W-:Y:S01]  /*1590*/  SEL R2, R2, RZ, P0 ;  /* 0x000000ff02027207 */ /* 0x000fe20000000000 */
[----:B------:R-:W-:Y:S01]  /*15a0*/  BAR.SYNC.DEFER_BLOCKING 0x0 ;  /* 0x0000000000007b1d */ /* 0x000fe20000010000 */
[----:B------:R-:W-:Y:S02]  /*15b0*/  LOP3.LUT R3, R168, 0x3c00, RZ, 0xc0, !PT ;  /* 0x00003c00a8037812 */ /* 0x000fe400078ec0ff */
[----:B------:R-:W-:Y:S02]  /*15c0*/  CS2R R92, SRZ ;  /* 0x00000000005c7805 */ /* 0x000fe4000001ff00 */
[----:B------:R-:W-:Y:S02]  /*15d0*/  IADD3 R8, P2, P1, R0, UR20, R2 ;  /* 0x0000001400087c10 */ /* 0x000fe4000f95e002 */
[----:B------:R-:W-:-:S02]  /*15e0*/  CS2R R98, SRZ ;  /* 0x0000000000627805 */ /* 0x000fc4000001ff00 */
[----:B------:R-:W-:Y:S01]  /*15f0*/  LOP3.LUT R5, R3, 0x20, R16, 0xf8, !PT ;  /* 0x0000002003057812 */ /* 0x000fe200078ef810 */
[----:B------:R-:W1:Y:S01]  /*1600*/  LDCU.64 UR20, c[0x0][0x5e8] ;  /* 0x0000bd00ff1477ac */ /* 0x000e620008000a00 */
[----:B------:R-:W-:Y:S02]  /*1610*/  SHF.R.S32.HI R3, RZ, 0x1f, R0 ;  /* 0x0000001fff037819 */ /* 0x000fe40000011400 */
[----:B------:R-:W-:Y:S02]  /*1620*/  CS2R R96, SRZ ;  /* 0x0000000000607805 */ /* 0x000fe4000001ff00 */
[----:B------:R-:W-:Y:S02]  /*1630*/  SEL R2, R7, RZ, P0 ;  /* 0x000000ff07027207 */ /* 0x000fe40000000000 */
[----:B------:R-:W-:Y:S02]  /*1640*/  CS2R R90, SRZ ;  /* 0x00000000005a7805 */ /* 0x000fe4000001ff00 */
[----:B------:R-:W-:-:S02]  /*1650*/  LOP3.LUT R0, R4, R5, R6, 0xfe, !PT ;  /* 0x0000000504007212 */ /* 0x000fc400078efe06 */
[----:B------:R-:W-:Y:S02]  /*1660*/  CS2R R88, SRZ ;  /* 0x0000000000587805 */ /* 0x000fe4000001ff00 */
[----:B------:R-:W-:Y:S01]  /*1670*/  IADD3.X R4, PT, PT, R3, UR13, R2, P2, P1 ;  /* 0x0000000d03047c10 */ /* 0x000fe200097e2402 */
[----:B------:R-:W-:Y:S01]  /*1680*/  IMAD.U32 R3, RZ, RZ, UR5 ;  /* 0x00000005ff037e24 */ /* 0x000fe2000f8e00ff */
[----:B------:R-:W-:Y:S01]  /*1690*/  IADD3 R2, P1, PT, R8, UR5, RZ ;  /* 0x0000000508027c10 */ /* 0x000fe2000ff3e0ff */
[----:B------:R-:W4:Y:S01]  /*16a0*/  LDCU UR5, c[0x0][0x508] ;  /* 0x0000a100ff0577ac */ /* 0x000f220008000800 */
[----:B------:R-:W-:Y:S02]  /*16b0*/  LOP3.LUT P0, RZ, R228, 0x4, RZ, 0xc0, !PT ;  /* 0x00000004e4ff7812 */ /* 0x000fe4000780c0ff */
[----:B------:R-:W-:Y:S02]  /*16c0*/  CS2R R86, SRZ ;  /* 0x0000000000567805 */ /* 0x000fe4000001ff00 */
[----:B------:R-:W-:-:S02]  /*16d0*/  LEA R222, R0, UR4, 0x1 ;  /* 0x0000000400de7c11 */ /* 0x000fc4000f8e08ff */
[----:B------:R-:W-:Y:S02]  /*16e0*/  CS2R R84, SRZ ;  /* 0x0000000000547805 */ /* 0x000fe4000001ff00 */
[----:B------:R-:W-:Y:S02]  /*16f0*/  LEA.HI.X.SX32 R3, R3, R4, 0x1, P1 ;  /* 0x0000000403037211 */ /* 0x000fe400008f0eff */
[----:B------:R-:W-:Y:S02]  /*1700*/  CS2R R78, SRZ ;  /* 0x00000000004e7805 */ /* 0x000fe4000001ff00 */
[----:B--2---:R-:W-:Y:S01]  /*1710*/  LEA R4, P1, R2, UR6, 0x2 ;  /* 0x0000000602047c11 */ /* 0x004fe2000f8210ff */
[C---:B------:R-:W-:Y:S01]  /*1720*/  VIADD R0, R222.reuse, 0xf000 ;  /* 0x0000f000de007836 */ /* 0x040fe20000000000 */
[----:B------:R3:W2:Y:S01]  /*1730*/  LDSM.16.M88.4 R172, [R222+0xf000] ;  /* 0x00f00000deac783b */ /* 0x0006a20000000200 */
[----:B------:R-:W-:Y:S01]  /*1740*/  VIADD R216, R222, 0xf020 ;  /* 0x0000f020ded87836 */ /* 0x000fe20000000000 */
[----:B------:R-:W-:-:S02]  /*1750*/  LEA.HI.X R5, R2, UR7, R3, 0x2, P1 ;  /* 0x0000000702057c11 */ /* 0x000fc400088f1403 */
[----:B------:R-:W-:Y:S01]  /*1760*/  CS2R R76, SRZ ;  /* 0x00000000004c7805 */ /* 0x000fe2000001ff00 */
[----:B------:R3:W1:Y:S01]  /*1770*/  LDSM.16.M88.4 R176, [R222+0xf400] ;  /* 0x00f40000deb0783b */ /* 0x0006620000000200 */
[----:B------:R-:W-:Y:S01]  /*1780*/  @P0 VIADD R216, R0, 0xffffffe0 ;  /* 0xffffffe000d80836 */ /* 0x000fe20000000000 */
[----:B------:R-:W-:Y:S02]  /*1790*/  CS2R R82, SRZ ;  /* 0x0000000000527805 */ /* 0x000fe4000001ff00 */
[----:B------:R-:W-:Y:S01]  /*17a0*/  CS2R R80, SRZ ;  /* 0x0000000000507805 */ /* 0x000fe2000001ff00 */
[----:B------:R3:W1:Y:S01]  /*17b0*/  LDSM.16.M88.4 R188, [R222+0x11000] ;  /* 0x01100000debc783b */ /* 0x0006620000000200 */
[----:B----4-:R-:W-:Y:S01]  /*17c0*/  UIADD3 UR5, UPT, UPT, UR49, UR5, URZ ;  /* 0x0000000531057290 */ /* 0x010fe2000fffe0ff */
[----:B------:R-:W-:Y:S02]  /*17d0*/  CS2R R74, SRZ ;  /* 0x00000000004a7805 */ /* 0x000fe4000001ff00 */
[----:B------:R-:W-:Y:S01]  /*17e0*/  CS2R R72, SRZ ;  /* 0x0000000000487805 */ /* 0x000fe2000001ff00 */
[----:B------:R3:W4:Y:S01]  /*17f0*/  LDSM.16.M88.4 R180, [R216] ;  /* 0x00000000d8b4783b */ /* 0x0007220000000200 */
[----:B------:R-:W-:Y:S01]  /*1800*/  UIADD3 UR6, UPT, UPT, -UR5, UR42, UR40 ;  /* 0x0000002a05067290 */ /* 0x000fe2000fffe128 */
[----:B------:R-:W-:-:S02]  /*1810*/  CS2R R70, SRZ ;  /* 0x0000000000467805 */ /* 0x000fc4000001ff00 */
[----:B------:R-:W-:Y:S01]  /*1820*/  CS2R R68, SRZ ;  /* 0x0000000000447805 */ /* 0x000fe2000001ff00 */
[----:B------:R3:W2:Y:S01]  /*1830*/  LDSM.16.M88.4 R184, [R216+0x400] ;  /* 0x00040000d8b8783b */ /* 0x0006a20000000200 */
[----:B------:R-:W-:Y:S01]  /*1840*/  USHF.R.S32.HI UR5, URZ, 0x1f, UR6 ;  /* 0x0000001fff057899 */ /* 0x000fe20008011406 */
[----:B------:R-:W-:Y:S02]  /*1850*/  CS2R R62, SRZ ;  /* 0x00000000003e7805 */ /* 0x000fe4000001ff00 */
[----:B------:R-:W-:Y:S01]  /*1860*/  CS2R R60, SRZ ;  /* 0x00000000003c7805 */ /* 0x000fe2000001ff00 */
[----:B------:R3:W2:Y:S01]  /*1870*/  LDSM.16.M88.4 R196, [R216+0x2000] ;  /* 0x00200000d8c4783b */ /* 0x0006a20000000200 */
[----:B------:R-:W-:Y:S01]  /*1880*/  ULEA.HI UR5, UR5, UR6, URZ, 0x6 ;  /* 0x0000000605057291 */ /* 0x000fe2000f8f30ff */
[----:B------:R-:W-:Y:S02]  /*1890*/  CS2R R66, SRZ ;  /* 0x0000000000427805 */ /* 0x000fe4000001ff00 */
[----:B------:R-:W-:Y:S01]  /*18a0*/  CS2R R64, SRZ ;  /* 0x0000000000407805 */ /* 0x000fe2000001ff00 */
[----:B------:R3:W2:Y:S01]  /*18b0*/  LDSM.16.M88.4 R200, [R216+0x2400] ;  /* 0x00240000d8c8783b */ /* 0x0006a20000000200 */
[----:B------:R-:W-:Y:S01]  /*18c0*/  USHF.R.S32.HI UR5, URZ, 0x6, UR5 ;  /* 0x00000006ff057899 */ /* 0x000fe20008011405 */
[----:B------:R-:W-:-:S02]  /*18d0*/  CS2R R58, SRZ ;  /* 0x00000000003a7805 */ /* 0x000fc4000001ff00 */
[----:B------:R-:W-:Y:S01]  /*18e0*/  CS2R R56, SRZ ;  /* 0x0000000000387805 */ /* 0x000fe2000001ff00 */
[----:B------:R3:W2:Y:S01]  /*18f0*/  LDSM.16.M88.4 R212, [R216+0x4000] ;  /* 0x00400000d8d4783b */ /* 0x0006a20000000200 */
[----:B------:R-:W-:Y:S01]  /*1900*/  UISETP.LT.AND UP0, UPT, URZ, UR5, UPT ;  /* 0x00000005ff00728c */ /* 0x000fe2000bf01270 */
[----:B------:R-:W-:Y:S02]  /*1910*/  CS2R R54, SRZ ;  /* 0x0000000000367805 */ /* 0x000fe4000001ff00 */
[----:B------:R-:W-:Y:S01]  /*1920*/  CS2R R52, SRZ ;  /* 0x0000000000347805 */ /* 0x000fe2000001ff00 */
[----:B------:R-:W2:Y:S01]  /*1930*/  LDSM.16.M88.4 R216, [R216+0x4400] ;  /* 0x00440000d8d8783b */ /* 0x000ea20000000200 */
[----:B------:R-:W-:Y:S01]  /*1940*/  USEL UR5, URZ, UR5, !UP0 ;  /* 0x00000005ff057287 */ /* 0x000fe2000c000000 */
[----:B------:R-:W-:Y:S02]  /*1950*/  CS2R R46, SRZ ;  /* 0x00000000002e7805 */ /* 0x000fe4000001ff00 */
[----:B------:R-:W-:Y:S01]  /*1960*/  CS2R R44, SRZ ;  /* 0x00000000002c7805 */ /* 0x000fe2000001ff00 */
[----:B------:R3:W2:Y:S01]  /*1970*/  LDSM.16.M88.4 R192, [R222+0x11400] ;  /* 0x01140000dec0783b */ /* 0x0006a20000000200 */
[----:B------:R-:W-:Y:S01]  /*1980*/  UISETP.GT.AND UP0, UPT, UR48, UR5, UPT ;  /* 0x000000053000728c */ /* 0x000fe2000bf04270 */
[----:B------:R-:W-:-:S02]  /*1990*/  CS2R R50, SRZ ;  /* 0x0000000000327805 */ /* 0x000fc4000001ff00 */
[----:B------:R-:W-:Y:S01]  /*19a0*/  CS2R R48, SRZ ;  /* 0x0000000000307805 */ /* 0x000fe2000001ff00 */
[----:B------:R3:W2:Y:S01]  /*19b0*/  LDSM.16.M88.4 R204, [R222+0x13000] ;  /* 0x01300000decc783b */ /* 0x0006a20000000200 */
[----:B------:R-:W-:Y:S02]  /*19c0*/  CS2R R42, SRZ ;  /* 0x00000000002a7805 */ /* 0x000fe4000001ff00 */
[----:B------:R-:W-:Y:S02]  /*19d0*/  CS2R R40, SRZ ;  /* 0x0000000000287805 */ /* 0x000fe4000001ff00 */
[----:B------:R-:W-:Y:S01]  /*19e0*/  CS2R R38, SRZ ;  /* 0x0000000000267805 */ /* 0x000fe2000001ff00 */
[----:B------:R3:W2:Y:S01]  /*19f0*/  LDSM.16.M88.4 R208, [R222+0x13400] ;  /* 0x01340000ded0783b */ /* 0x0006a20000000200 */
[----:B------:R-:W-:Y:S01]  /*1a00*/  CS2R R36, SRZ ;  /* 0x0000000000247805 */ /* 0x000fe2000001ff00 */
[----:B-1----:R-:W-:Y:S01]  /*1a10*/  UIMAD.WIDE UR20, UR45, 0x4, UR20 ;  /* 0x000000042d1478a5 */ /* 0x002fe2000f8e0214 */
[----:B----4-:R-:W-:Y:S11]  /*1a20*/  BRA.U !UP0, `(.L_x_304) ;  /* 0x0000004908147547 */ /* 0x010ff6000b800000 */
[----:B------:R-:W-:Y:S01]  /*1a30*/  SHF.R.U32.HI R2, RZ, 0x4, R228 ;  /* 0x00000004ff027819 */ /* 0x000fe200000116e4 */
[----:B------:R-:W-:Y:S01]  /*1a40*/  USHF.L.U32 UR6, UR48, 0x6, URZ ;  /* 0x0000000630067899 */ /* 0x000fe200080006ff */
[----:B------:R-:W-:Y:S01]  /*1a50*/  LOP3.LUT R0, R16, 0x120, RZ, 0xc0, !PT ;  /* 0x0000012010007812 */ /* 0x000fe200078ec0ff */
[----:B------:R-:W-:Y:S01]  /*1a60*/  IMAD.U32 R6, RZ, RZ, UR42 ;  /* 0x0000002aff067e24 */ /* 0x000fe2000f8e00ff */
[----:B------:R-:W-:Y:S01]  /*1a70*/  LOP3.LUT R2, R2, 0x8, RZ, 0xc0, !PT ;  /* 0x0000000802027812 */ /* 0x000fe200078ec0ff */
[----:B------:R-:W1:Y:S01]  /*1a80*/  LDCU UR13, c[0x0][0x3b0] ;  /* 0x00007600ff0d77ac */ /* 0x000e620008000800 */
[----:B------:R-:W-:Y:S01]  /*1a90*/  LOP3.LUT R168, R0, 0x200, R168, 0xf8, !PT ;  /* 0x0000020000a87812 */ /* 0x000fe200078ef8a8 */
[----:B------:R-:W-:Y:S01]  /*1aa0*/  IMAD.U32 R0, RZ, RZ, UR6 ;  /* 0x00000006ff007e24 */ /* 0x000fe2000f8e00ff */
[----:B------:R-:W-:Y:S01]  /*1ab0*/  LOP3.LUT R2, R2, 0x10, R228, 0xf8, !PT ;  /* 0x0000001002027812 */ /* 0x000fe200078ef8e4 */
[----:B------:R-:W4:Y:S01]  /*1ac0*/  LDCU UR7, c[0x0][0x590] ;  /* 0x0000b200ff0777ac */ /* 0x000f220008000800 */
[----:B------:R-:W3:Y:S01]  /*1ad0*/  S2R R228, SR_TID.X ;  /* 0x0000000000e47919 */ /* 0x000ee20000002100 */
[----:B------:R-:W-:Y:S01]  /*1ae0*/  LOP3.LUT R10, R10, 0x8, R223, 0x78, !PT ;  /* 0x000000080a0a7812 */ /* 0x000fe200078e78df */
[----:B------:R-:W-:Y:S01]  /*1af0*/  IMAD.MOV.U32 R227, RZ, RZ, 0x20 ;  /* 0x00000020ffe37424 */ /* 0x000fe200078e00ff */
[----:B------:R-:W-:Y:S01]  /*1b00*/  LOP3.LUT R2, R2, 0xc0, R16, 0xf8, !PT ;  /* 0x000000c002027812 */ /* 0x000fe200078ef810 */
[----:B------:R-:W-:Y:S01]  /*1b10*/  UIADD3 UR40, UPT, UPT, -UR49, UR42, UR40 ;  /* 0x0000002a31287290 */ /* 0x000fe2000fffe128 */
[----:B------:R-:W-:Y:S01]  /*1b20*/  IADD3 R3, PT, PT, R0, UR49, R23 ;  /* 0x0000003100037c10 */ /* 0x000fe2000fffe017 */
[----:B------:R-:W-:Y:S01]  /*1b30*/  IMAD.MOV.U32 R225, RZ, RZ, 0x20 ;  /* 0x00000020ffe17424 */ /* 0x000fe200078e00ff */
[----:B------:R-:W-:Y:S01]  /*1b40*/  LOP3.LUT R11, R2, R11, RZ, 0x3c, !PT ;  /* 0x0000000b020b7212 */ /* 0x000fe200078e3cff */
[----:B------:R-:W-:Y:S01]  /*1b50*/  IMAD.MOV.U32 R127, RZ, RZ, RZ ;  /* 0x000000ffff7f7224 */ /* 0x000fe200078e00ff */
[----:B------:R-:W-:Y:S01]  /*1b60*/  IADD3 R2, PT, PT, R3, -0x1f, -R6 ;  /* 0xffffffe103027810 */ /* 0x000fe20007ffe806 */
[----:B------:R-:W-:Y:S01]  /*1b70*/  USHF.L.U32 UR19, UR19, 0x3, URZ ;  /* 0x0000000313137899 */ /* 0x000fe200080006ff */
[----:B------:R-:W-:Y:S01]  /*1b80*/  LOP3.LUT R10, R168, R10, RZ, 0xfc, !PT ;  /* 0x0000000aa80a7212 */ /* 0x000fe200078efcff */
[----:B------:R-:W2:Y:S01]  /*1b90*/  LDCU UR16, c[0x0][0x3e0] ;  /* 0x00007c00ff1077ac */ /* 0x000ea20008000800 */
[----:B------:R-:W-:Y:S01]  /*1ba0*/  LOP3.LUT R11, R11, 0x120, R16, 0xf8, !PT ;  /* 0x000001200b0b7812 */ /* 0x000fe200078ef810 */
[----:B------:R2:W-:Y:S01]  /*1bb0*/  STL [R1+0xc], R2 ;  /* 0x00000c0201007387 */ /* 0x0005e20000100800 */
[----:B------:R-:W-:Y:S01]  /*1bc0*/  SEL R227, R227, 0xffffffe0, !P0 ;  /* 0xffffffe0e3e37807 */ /* 0x000fe20004000000 */
[----:B------:R-:W2:Y:S01]  /*1bd0*/  LDCU UR18, c[0x0][0x50c] ;  /* 0x0000a180ff1277ac */ /* 0x000ea20008000800 */
[----:B------:R-:W-:Y:S01]  /*1be0*/  LEA R221, R10, UR4, 0x1 ;  /* 0x000000040add7c11 */ /* 0x000fe2000f8e08ff */
[----:B------:R2:W-:Y:S01]  /*1bf0*/  STL.64 [R1], R4 ;  /* 0x0000000401007387 */ /* 0x0005e20000100a00 */
[----:B------:R-:W2:Y:S03]  /*1c00*/  LDCU UR17, c[0x0][0x45c] ;  /* 0x00008b80ff1177ac */ /* 0x000ea60008000800 */
[----:B------:R2:W-:Y:S01]  /*1c10*/  STL [R1+0x20], R9 ;  /* 0x0000200901007387 */ /* 0x0005e20000100800 */
[----:B-1----:R-:W-:-:S03]  /*1c20*/  USHF.L.U32 UR13, UR13, 0x6, URZ ;  /* 0x000000060d0d7899 */ /* 0x002fc600080006ff */
[----:B-----5:R1:W-:Y:S01]  /*1c30*/  STL [R1+0x34], R12 ;  /* 0x0000340c01007387 */ /* 0x0203e20000100800 */
[----:B----4-:R-:W-:Y:S02]  /*1c40*/  USHF.L.U32 UR7, UR7, 0x6, URZ ;  /* 0x0000000607077899 */ /* 0x010fe400080006ff */
[----:B------:R-:W-:Y:S01]  /*1c50*/  UIADD3 UR40, UPT, UPT, UR40, 0x80, URZ ;  /* 0x0000008028287890 */ /* 0x000fe2000fffe0ff */
[----:B------:R1:W-:Y:S01]  /*1c60*/  STL [R1+0x30], R14 ;  /* 0x0000300e01007387 */ /* 0x0003e20000100800 */
[----:B---3--:R-:W-:-:S03]  /*1c70*/  LOP3.LUT P2, R0, R228, 0x4, RZ, 0xc0, !PT ;  /* 0x00000004e4007812 */ /* 0x008fc6000784c0ff */
[----:B------:R1:W-:Y:S01]  /*1c80*/  STL [R1+0x2c], R15 ;  /* 0x00002c0f01007387 */ /* 0x0003e20000100800 */
[----:B------:R-:W-:-:S03]  /*1c90*/  ISETP.NE.AND P1, PT, R0, RZ, PT ;  /* 0x000000ff0000720c */ /* 0x000fc60003f25270 */
[----:B------:R1:W-:Y:S01]  /*1ca0*/  STL [R1+0x28], R13 ;  /* 0x0000280d01007387 */ /* 0x0003e20000100800 */
[----:B--2---:R-:W-:Y:S02]  /*1cb0*/  IMAD.MOV.U32 R2, RZ, RZ, 0x10 ;  /* 0x00000010ff027424 */ /* 0x004fe400078e00ff */
[C---:B------:R-:W-:Y:S01]  /*1cc0*/  IMAD.SHL.U32 R229, R228.reuse, 0x20, RZ ;  /* 0x00000020e4e57824 */ /* 0x040fe200078e00ff */
[----:B------:R-:W-:Y:S01]  /*1cd0*/  LEA R220, R11, UR4, 0x1 ;  /* 0x000000040bdc7c11 */ /* 0x000fe2000f8e08ff */
[C---:B------:R-:W-:Y:S01]  /*1ce0*/  IMAD.SHL.U32 R3, R228.reuse, 0x2, RZ ;  /* 0x00000002e4037824 */ /* 0x040fe200078e00ff */
[----:B------:R-:W-:Y:S01]  /*1cf0*/  LOP3.LUT P0, RZ, R228, 0x2, RZ, 0xc0, !PT ;  /* 0x00000002e4ff7812 */ /* 0x000fe2000780c0ff */
[----:B------:R-:W-:Y:S01]  /*1d00*/  IMAD.IADD R224, R222, 0x1, R227 ;  /* 0x00000001dee07824 */ /* 0x000fe200078e02e3 */
[----:B------:R-:W-:Y:S01]  /*1d10*/  LOP3.LUT R0, R229, 0x7400, RZ, 0xc0, !PT ;  /* 0x00007400e5007812 */ /* 0x000fe200078ec0ff */
[----:B------:R-:W-:Y:S01]  /*1d20*/  VIADD R221, R221, UR12 ;  /* 0x0000000cdddd7c36 */ /* 0x000fe20008000000 */
[----:B------:R-:W-:Y:S01]  /*1d30*/  LOP3.LUT P3, R226, R228, 0x8, RZ, 0xc0, !PT ;  /* 0x00000008e4e27812 */ /* 0x000fe2000786c0ff */
[----:B------:R-:W-:Y:S01]  /*1d40*/  VIADD R220, R220, UR12 ;  /* 0x0000000cdcdc7c36 */ /* 0x000fe20008000000 */
[----:B------:R-:W-:-:S02]  /*1d50*/  SEL R2, R2, 0xfffffff0, !P2 ;  /* 0xfffffff002027807 */ /* 0x000fc40005000000 */
[----:B------:R-:W-:Y:S02]  /*1d60*/  SEL R225, R225, 0xffffffe0, !P0 ;  /* 0xffffffe0e1e17807 */ /* 0x000fe40004000000 */
[----:B------:R-:W-:-:S07]  /*1d70*/  LOP3.LUT R0, R0, 0x6, R3, 0xf8, !PT ;  /* 0x0000000600007812 */ /* 0x000fce00078ef803 */
.L_x_307:
[----:B------:R-:W0:Y:S01]  /*1d80*/  LDGDEPBAR ;  /* 0x00000000000079af */ /* 0x000e220000000000 */
[----:B------:R-:W-:Y:S01]  /*1d90*/  IMAD.IADD R0, R221, 0x1, R227 ;  /* 0x00000001dd007824 */ /* 0x000fe200078e02e3 */
[----:B------:R-:W-:Y:S06]  /*1da0*/  UIADD3 UR6, UPT, UPT, UR6, -0x40, URZ ;  /* 0xffffffc006067890 */ /* 0x000fec000fffe0ff */
[----:B------:R-:W2:Y:S01]  /*1db0*/  LDL R3, [R1+0x34] ;  /* 0x0000340001037983 */ /* 0x000ea20000100800 */
[----:B------:R-:W-:Y:S02]  /*1dc0*/  USHF.L.U32 UR12, UR39, 0x7, URZ ;  /* 0x00000007270c7899 */ /* 0x000fe400080006ff */
[----:B------:R-:W-:Y:S01]  /*1dd0*/  UISETP.GE.AND UP0, UPT, UR6, UR40, UPT ;  /* 0x000000280600728c */ /* 0x000fe2000bf06270 */
[----:B------:R-:W3:Y:S01]  /*1de0*/  LDL R2, [R1+0x30] ;  /* 0x0000300001027983 */ /* 0x000ee20000100800 */
[----:B------:R-:W-:Y:S01]  /*1df0*/  UMOV UR4, UR29 ;  /* 0x0000001d00047c82 */ /* 0x000fe20008000000 */
[----:B------:R-:W-:Y:S02]  /*1e00*/  UIADD3 UR48, UPT, UPT, UR48, -0x1, URZ ;  /* 0xffffffff30307890 */ /* 0x000fe4000fffe0ff */
[----:B----4-:R-:W4:Y:S01]  /*1e10*/  LDL R230, [R1+0xc] ;  /* 0x00000c0001e67983 */ /* 0x010f220000100800 */
[----:B------:R-:W-:Y:S01]  /*1e20*/  PLOP3.LUT P0, PT, PT, PT, UP0, 0x80, 0x8 ;  /* 0x000000000008781c */ /* 0x000fe20003f0f008 */
[----:B------:R-:W-:Y:S02]  /*1e30*/  UISETP.GT.AND UP0, UPT, UR48, UR5, UPT ;  /* 0x000000053000728c */ /* 0x000fe4000bf04270 */
[----:B------:R-:W-:Y:S04]  /*1e40*/  STL [R1+0x74], R51 ;  /* 0x0000743301007387 */ /* 0x000fe80000100800 */
        /* <DEDUP_REMOVED lines=11> */
[----:B------:R-:W-:Y:S04]  /*1f00*/  STL [R1+0x44], R39 ;  /* 0x0000442701007387 */ /* 0x000fe80000100800 */
[----:B------:R-:W-:Y:S04]  /*1f10*/  STL [R1+0x40], R38 ;  /* 0x0000402601007387 */ /* 0x000fe80000100800 */
[----:B------:R-:W-:Y:S04]  /*1f20*/  STL [R1+0x3c], R37 ;  /* 0x00003c2501007387 */ /* 0x000fe80000100800 */
[----:B------:R-:W-:Y:S01]  /*1f30*/  STL [R1+0x38], R36 ;  /* 0x0000382401007387 */ /* 0x000fe20000100800 */
[----:B-1----:R-:W-:Y:S01]  /*1f40*/  IMAD.SHL.U32 R42, R228, 0x2, RZ ;  /* 0x00000002e42a7824 */ /* 0x002fe200078e00ff */
[----:B------:R-:W-:Y:S04]  /*1f50*/  LOP3.LUT R41, R229, 0x7400, RZ, 0xc0, !PT ;  /* 0x00007400e5297812 */ /* 0x000fe800078ec0ff */
[----:B------:R-:W-:Y:S01]  /*1f60*/  LOP3.LUT R41, R41, 0x6, R42, 0xf8, !PT ;  /* 0x0000000629297812 */ /* 0x000fe200078ef82a */
[----:B------:R-:W-:Y:S04]  /*1f70*/  DEPBAR.LE SB0, 0x0 ;  /* 0x000080000000791a */ /* 0x000fe80000000000 */
[----:B------:R-:W-:Y:S06]  /*1f80*/  BAR.SYNC.DEFER_BLOCKING 0x0 ;  /* 0x0000000000007b1d */ /* 0x000fec0000010000 */
[----:B------:R-:W-:Y:S08]  /*1f90*/  LDSM.16.M88.4 R32, [R221] ;  /* 0x00000000dd20783b */ /* 0x000ff00000000200 */
[----:B------:R-:W1:Y:S08]  /*1fa0*/  LDSM.16.M88.4 R16, [R222+0x9000] ;  /* 0x00900000de10783b */ /* 0x000e700000000200 */
[----:B------:R-:W1:Y:S08]  /*1fb0*/  LDSM.16.M88.4 R28, [R221+0x800] ;  /* 0x00080000dd1c783b */ /* 0x000e700000000200 */
[----:B------:R-:W1:Y:S08]  /*1fc0*/  LDSM.16.M88.4 R132, [R222+0x9400] ;  /* 0x00940000de84783b */ /* 0x000e700000000200 */
[----:B------:R-:W-:Y:S08]  /*1fd0*/  LDSM.16.M88.4 R136, [R0] ;  /* 0x000000000088783b */ /* 0x000ff00000000200 */
[----:B------:R-:W1:Y:S02]  /*1fe0*/  LDSM.16.M88.4 R140, [R224+0x9000] ;  /* 0x00900000e08c783b */ /* 0x000e640000000200 */
[-C--:B-1----:R-:W-:Y:S06]  /*1ff0*/  HMMA.16816.F32 R4, R32, R16.reuse, RZ ;  /* 0x000000102004723c */ /* 0x082fec00000018ff */
[----:B------:R-:W1:Y:S02]  /*2000*/  LDSM.16.M88.4 R144, [R0+0x800] ;  /* 0x000800000090783b */ /* 0x000e640000000200 */
[C---:B------:R-:W-:Y:S06]  /*2010*/  HMMA.16816.F32 R8, R28.reuse, R16, RZ ;  /* 0x000000101c08723c */ /* 0x040fec00000018ff */
[----:B------:R-:W1:Y:S02]  /*2020*/  LDSM.16.M88.4 R148, [R224+0x9400] ;  /* 0x00940000e094783b */ /* 0x000e640000000200 */
[-C--:B------:R-:W-:Y:S06]  /*2030*/  HMMA.16816.F32 R12, R28, R18.reuse, RZ ;  /* 0x000000121c0c723c */ /* 0x080fec00000018ff */
[----:B------:R-:W-:Y:S02]  /*2040*/  LDSM.16.M88.4 R152, [R221+0x1000] ;  /* 0x00100000dd98783b */ /* 0x000fe40000000200 */
[C---:B------:R-:W-:Y:S06]  /*2050*/  HMMA.16816.F32 R16, R32.reuse, R18, RZ ;  /* 0x000000122010723c */ /* 0x040fec00000018ff */
[----:B------:R-:W1:Y:S02]  /*2060*/  LDSM.16.M88.4 R156, [R222+0xb000] ;  /* 0x00b00000de9c783b */ /* 0x000e640000000200 */
[-C--:B------:R-:W-:Y:S06]  /*2070*/  HMMA.16816.F32 R20, R32, R132.reuse, RZ ;  /* 0x000000842014723c */ /* 0x080fec00000018ff */
[----:B------:R-:W1:Y:S02]  /*2080*/  LDSM.16.M88.4 R160, [R221+0x1800] ;  /* 0x00180000dda0783b */ /* 0x000e640000000200 */
[C---:B------:R-:W-:Y:S06]  /*2090*/  HMMA.16816.F32 R24, R28.reuse, R132, RZ ;  /* 0x000000841c18723c */ /* 0x040fec00000018ff */
[----:B------:R-:W-:Y:S02]  /*20a0*/  LDSM.16.M88.4 R164, [R224+0xb000] ;  /* 0x00b00000e0a4783b */ /* 0x000fe40000000200 */
[-C--:B------:R-:W-:Y:S06]  /*20b0*/  HMMA.16816.F32 R28, R28, R134.reuse, RZ ;  /* 0x000000861c1c723c */ /* 0x080fec00000018ff */
[----:B------:R-:W-:Y:S02]  /*20c0*/  LDSM.16.M88.4 R168, [R222+0xd000] ;  /* 0x00d00000dea8783b */ /* 0x000fe40000000200 */
[----:B------:R-:W-:Y:S06]  /*20d0*/  HMMA.16816.F32 R32, R32, R134, RZ ;  /* 0x000000862020723c */ /* 0x000fec00000018ff */
[----:B------:R-:W3:Y:S02]  /*20e0*/  LDSM.16.M88.4 R132, [R222+0xb400] ;  /* 0x00b40000de84783b */ /* 0x000ee40000000200 */
[-C--:B------:R-:W-:Y:S08]  /*20f0*/  HMMA.16816.F32 R4, R136, R140.reuse, R4 ;  /* 0x0000008c8804723c */ /* 0x080ff00000001804 */
[C---:B-1----:R-:W-:Y:S08]  /*2100*/  HMMA.16816.F32 R8, R144.reuse, R140, R8 ;  /* 0x0000008c9008723c */ /* 0x042ff00000001808 */
[-C--:B------:R-:W-:Y:S08]  /*2110*/  HMMA.16816.F32 R12, R144, R142.reuse, R12 ;  /* 0x0000008e900c723c */ /* 0x080ff0000000180c */
[C---:B------:R-:W-:Y:S01]  /*2120*/  HMMA.16816.F32 R16, R136.reuse, R142, R16 ;  /* 0x0000008e8810723c */ /* 0x040fe20000001810 */
[----:B------:R-:W1:Y:S07]  /*2130*/  LDSM.16.M88.4 R140, [R0+0x1000] ;  /* 0x00100000008c783b */ /* 0x000e6e0000000200 */
[-C--:B------:R-:W-:Y:S08]  /*2140*/  HMMA.16816.F32 R20, R136, R148.reuse, R20 ;  /* 0x000000948814723c */ /* 0x080ff00000001814 */
[C---:B------:R-:W-:Y:S08]  /*2150*/  HMMA.16816.F32 R24, R144.reuse, R148, R24 ;  /* 0x000000949018723c */ /* 0x040ff00000001818 */
[-C--:B------:R-:W-:Y:S01]  /*2160*/  HMMA.16816.F32 R28, R144, R150.reuse, R28 ;  /* 0x00000096901c723c */ /* 0x080fe2000000181c */
[----:B------:R-:W-:Y:S07]  /*2170*/  LDSM.16.M88.4 R144, [R224+0xb400] ;  /* 0x00b40000e090783b */ /* 0x000fee0000000200 */
[----:B------:R-:W-:Y:S01]  /*2180*/  HMMA.16816.F32 R32, R136, R150, R32 ;  /* 0x000000968820723c */ /* 0x000fe20000001820 */
[----:B------:R-:W1:Y:S07]  /*2190*/  LDSM.16.M88.4 R136, [R0+0x1800] ;  /* 0x001800000088783b */ /* 0x000e6e0000000200 */
[-C--:B------:R-:W-:Y:S01]  /*21a0*/  HMMA.16816.F32 R4, R152, R156.reuse, R4 ;  /* 0x0000009c9804723c */ /* 0x080fe20000001804 */
[----:B------:R-:W4:Y:S07]  /*21b0*/  LDSM.16.M88.4 R148, [R221+0x2000] ;  /* 0x00200000dd94783b */ /* 0x000f2e0000000200 */
[C---:B------:R-:W-:Y:S04]  /*21c0*/  HMMA.16816.F32 R8, R160.reuse, R156, R8 ;  /* 0x0000009ca008723c */ /* 0x040fe80000001808 */
[----:B--2---:R-:W-:Y:S04]  /*21d0*/  FSETP.NEU.FTZ.AND P5, PT, R3, -INF , PT ;  /* 0xff8000000300780b */ /* 0x004fe80003fbd000 */
[-C--:B------:R-:W-:Y:S03]  /*21e0*/  HMMA.16816.F32 R12, R160, R158.reuse, R12 ;  /* 0x0000009ea00c723c */ /* 0x080fe6000000180c */
[----:B---3--:R-:W-:Y:S05]  /*21f0*/  FSETP.NEU.FTZ.AND P4, PT, R2, -INF , PT ;  /* 0xff8000000200780b */ /* 0x008fea0003f9d000 */
        /* <DEDUP_REMOVED lines=10> */
[C---:B------:R-:W-:Y:S08]  /*22a0*/  HMMA.16816.F32 R8, R136.reuse, R164, R8 ;  /* 0x000000a48808723c */ /* 0x040ff00000001808 */
[-C--:B------:R-:W-:Y:S08]  /*22b0*/  HMMA.16816.F32 R12, R136, R166.reuse, R12 ;  /* 0x000000a6880c723c */ /* 0x080ff0000000180c */
[C---:B------:R-:W-:Y:S08]  /*22c0*/  HMMA.16816.F32 R16, R140.reuse, R166, R16 ;  /* 0x000000a68c10723c */ /* 0x040ff00000001810 */
[-C--:B------:R-:W-:Y:S08]  /*22d0*/  HMMA.16816.F32 R20, R140, R144.reuse, R20 ;  /* 0x000000908c14723c */ /* 0x080ff00000001814 */
[C---:B------:R-:W-:Y:S08]  /*22e0*/  HMMA.16816.F32 R24, R136.reuse, R144, R24 ;  /* 0x000000908818723c */ /* 0x040ff00000001818 */
[-C--:B------:R-:W-:Y:S01]  /*22f0*/  HMMA.16816.F32 R28, R136, R146.reuse, R28 ;  /* 0x00000092881c723c */ /* 0x080fe2000000181c */
[----:B------:R3:W1:Y:S07]  /*2300*/  LDSM.16.M88.4 R136, [R0+0x2800] ;  /* 0x002800000088783b */ /* 0x00066e0000000200 */
[----:B------:R-:W-:Y:S01]  /*2310*/  HMMA.16816.F32 R32, R140, R146, R32 ;  /* 0x000000928c20723c */ /* 0x000fe20000001820 */
[----:B------:R-:W-:Y:S01]  /*2320*/  IMAD.U32 R140, RZ, RZ, UR20 ;  /* 0x00000014ff8c7e24 */ /* 0x000fe2000f8e00ff */
[----:B------:R-:W-:Y:S06]  /*2330*/  MOV R141, UR21 ;  /* 0x00000015008d7c02 */ /* 0x000fec0008000f00 */
[-C--:B----4-:R-:W-:Y:S08]  /*2340*/  HMMA.16816.F32 R4, R148, R168.reuse, R4 ;  /* 0x000000a89404723c */ /* 0x090ff00000001804 */
[C---:B--2---:R-:W-:Y:S04]  /*2350*/  HMMA.16816.F32 R8, R132.reuse, R168, R8 ;  /* 0x000000a88408723c */ /* 0x044fe80000001808 */
[C---:B---3--:R-:W-:Y:S01]  /*2360*/  @!P0 IMAD.SHL.U32 R0, R228.reuse, 0x2, RZ ;  /* 0x00000002e4008824 */ /* 0x048fe200078e00ff */
[C---:B------:R-:W-:Y:S01]  /*2370*/  SHF.L.U32 R168, R228.reuse, 0x4, RZ ;  /* 0x00000004e4a87819 */ /* 0x040fe200000006ff */
[----:B------:R-:W-:Y:S02]  /*2380*/  IMAD.SHL.U32 R169, R228, 0x4, RZ ;  /* 0x00000004e4a97824 */ /* 0x000fe400078e00ff */
[-C--:B------:R-:W-:Y:S03]  /*2390*/  HMMA.16816.F32 R12, R132, R170.reuse, R12 ;  /* 0x000000aa840c723c */ /* 0x080fe6000000180c */
[----:B------:R-:W-:Y:S04]  /*23a0*/  @!P0 LOP3.LUT R0, R0, 0x6, RZ, 0xc0, !PT ;  /* 0x0000000600008812 */ /* 0x000fe800078ec0ff */
[----:B------:R-:W-:Y:S01]  /*23b0*/  @!P0 LOP3.LUT R0, R0, 0x1e0, R223, 0xf8, !PT ;  /* 0x000001e000008812 */ /* 0x000fe200078ef8df */
[C---:B------:R-:W-:Y:S04]  /*23c0*/  HMMA.16816.F32 R16, R148.reuse, R170, R16 ;  /* 0x000000aa9410723c */ /* 0x040fe80000001810 */
[----:B------:R-:W-:Y:S01]  /*23d0*/  @!P0 VIADD R0, R0, UR12 ;  /* 0x0000000c00008c36 */ /* 0x000fe20008000000 */
[----:B------:R-:W-:Y:S03]  /*23e0*/  SHF.R.U32.HI R223, RZ, 0x1, R228 ;  /* 0x00000001ffdf7819 */ /* 0x000fe600000116e4 */
[-C--:B-1----:R-:W-:Y:S08]  /*23f0*/  HMMA.16816.F32 R20, R148, R152.reuse, R20 ;  /* 0x000000989414723c */ /* 0x082ff00000001814 */
[C---:B------:R-:W-:Y:S08]  /*2400*/  HMMA.16816.F32 R24, R132.reuse, R152, R24 ;  /* 0x000000988418723c */ /* 0x040ff00000001818 */
[-C--:B------:R-:W-:Y:S08]  /*2410*/  HMMA.16816.F32 R28, R132, R154.reuse, R28 ;  /* 0x0000009a841c723c */ /* 0x080ff0000000181c */
[----:B------:R-:W-:Y:S04]  /*2420*/  HMMA.16816.F32 R32, R148, R154, R32 ;  /* 0x0000009a9420723c */ /* 0x000fe80000001820 */
[----:B------:R-:W-:Y:S04]  /*2430*/  LOP3.LUT R149, R223, 0x8, RZ, 0xc0, !PT ;  /* 0x00000008df957812 */ /* 0x000fe800078ec0ff */
[-C--:B------:R-:W-:Y:S08]  /*2440*/  HMMA.16816.F32 R4, R156, R160.reuse, R4 ;  /* 0x000000a09c04723c */ /* 0x080ff00000001804 */
[C---:B------:R-:W-:Y:S08]  /*2450*/  HMMA.16816.F32 R8, R136.reuse, R160, R8 ;  /* 0x000000a08808723c */ /* 0x040ff00000001808 */
[-C--:B------:R-:W-:Y:S03]  /*2460*/  HMMA.16816.F32 R12, R136, R162.reuse, R12 ;  /* 0x000000a2880c723c */ /* 0x080fe6000000180c */
[----:B------:R-:W-:Y:S01]  /*2470*/  FMUL.FTZ R4, R4, UR18 ;  /* 0x0000001204047c20 */ /* 0x000fe20008410000 */
[----:B------:R-:W-:Y:S01]  /*2480*/  FMUL.FTZ R5, R5, UR18 ;  /* 0x0000001205057c20 */ /* 0x000fe20008410000 */
[----:B------:R-:W-:Y:S01]  /*2490*/  FMUL.FTZ R6, R6, UR18 ;  /* 0x0000001206067c20 */ /* 0x000fe20008410000 */
[----:B------:R-:W-:Y:S01]  /*24a0*/  FMUL.FTZ R7, R7, UR18 ;  /* 0x0000001207077c20 */ /* 0x000fe20008410000 */
[----:B------:R-:W-:Y:S01]  /*24b0*/  MUFU.TANH R145, R4 ;  /* 0x0000000400917308 */ /* 0x000fe20000002400 */
[C---:B------:R-:W-:Y:S04]  /*24c0*/  HMMA.16816.F32 R16, R156.reuse, R162, R16 ;  /* 0x000000a29c10723c */ /* 0x040fe80000001810 */
[----:B------:R-:W-:Y:S01]  /*24d0*/  FMUL.FTZ R11, R11, UR18 ;  /* 0x000000120b0b7c20 */ /* 0x000fe20008410000 */
[----:B------:R-:W-:Y:S01]  /*24e0*/  FMUL.FTZ R10, R10, UR18 ;  /* 0x000000120a0a7c20 */ /* 0x000fe20008410000 */
[----:B------:R-:W-:Y:S03]  /*24f0*/  FMUL.FTZ R8, R8, UR18 ;  /* 0x0000001208087c20 */ /* 0x000fe60008410000 */
[----:B------:R-:W1:Y:S01]  /*2500*/  MUFU.TANH R167, R5 ;  /* 0x0000000500a77308 */ /* 0x000e620000002400 */
[----:B------:R-:W-:Y:S01]  /*2510*/  FMUL.FTZ R9, R9, UR18 ;  /* 0x0000001209097c20 */ /* 0x000fe20008410000 */
[----:B------:R-:W-:Y:S01]  /*2520*/  FMUL.FTZ R14, R14, UR18 ;  /* 0x000000120e0e7c20 */ /* 0x000fe20008410000 */
[----:B------:R-:W-:Y:S01]  /*2530*/  FMUL.FTZ R15, R15, UR18 ;  /* 0x000000120f0f7c20 */ /* 0x000fe20008410000 */
[----:B------:R-:W-:Y:S01]  /*2540*/  FMUL.FTZ R13, R13, UR18 ;  /* 0x000000120d0d7c20 */ /* 0x000fe20008410000 */
[----:B------:R-:W-:Y:S05]  /*2550*/  FMUL.FTZ R12, R12, UR18 ;  /* 0x000000120c0c7c20 */ /* 0x000fea0008410000 */
[----:B------:R2:W-:Y:S01]  /*2560*/  MUFU.TANH R235, R14 ;  /* 0x0000000e00eb7308 */ /* 0x0005e20000002400 */
[----:B------:R-:W-:Y:S01]  /*2570*/  FMUL.FTZ R17, R17, UR18 ;  /* 0x0000001211117c20 */ /* 0x000fe20008410000 */
[----:B------:R-:W-:Y:S01]  /*2580*/  FMUL.FTZ R16, R16, UR18 ;  /* 0x0000001210107c20 */ /* 0x000fe20008410000 */
[----:B------:R-:W-:Y:S01]  /*2590*/  FMUL.FTZ R18, R18, UR18 ;  /* 0x0000001212127c20 */ /* 0x000fe20008410000 */
[----:B------:R-:W-:Y:S06]  /*25a0*/  FMUL.FTZ R19, R19, UR18 ;  /* 0x0000001213137c20 */ /* 0x000fec0008410000 */
[----:B------:R3:W-:Y:S10]  /*25b0*/  MUFU.TANH R234, R15 ;  /* 0x0000000f00ea7308 */ /* 0x0007f40000002400 */
[----:B------:R-:W-:Y:S01]  /*25c0*/  MUFU.TANH R37, R6 ;  /* 0x0000000600257308 */ /* 0x000fe20000002400 */
[----:B--2---:R-:W2:Y:S09]  /*25d0*/  LDL R14, [R1+0x2c] ;  /* 0x00002c00010e7983 */ /* 0x004eb20000100800 */
[----:B------:R4:W-:Y:S01]  /*25e0*/  MUFU.TANH R36, R7 ;  /* 0x0000000700247308 */ /* 0x0009e20000002400 */
[----:B---3--:R-:W3:Y:S09]  /*25f0*/  LDL R15, [R1+0x28] ;  /* 0x00002800010f7983 */ /* 0x008ef20000100800 */
[----:B------:R1:W-:Y:S10]  /*2600*/  MUFU.TANH R237, R11 ;  /* 0x0000000b00ed7308 */ /* 0x0003f40000002400 */
[----:B------:R1:W-:Y:S01]  /*2610*/  MUFU.TANH R238, R10 ;  /* 0x0000000a00ee7308 */ /* 0x0003e20000002400 */
[----:B----4-:R-:W4:Y:S09]  /*2620*/  LDSM.16.M88.4 R4, [R224+0xd400] ;  /* 0x00d40000e004783b */ /* 0x010f320000000200 */
[----:B------:R4:W4:Y:S01]  /*2630*/  MUFU.TANH R231, R8 ;  /* 0x0000000800e77308 */ /* 0x0009220000002400 */
[----:B-1----:R-:W-:Y:S01]  /*2640*/  FMUL.FTZ R11, R3, 1.4426950216293334961 ;  /* 0x3fb8aa3b030b7820 */ /* 0x002fe20000410000 */
[----:B------:R-:W-:Y:S04]  /*2650*/  MOV R3, 0x20 ;  /* 0x0000002000037802 */ /* 0x000fe80000000f00 */
[----:B------:R-:W-:Y:S04]  /*2660*/  @!P0 VIADDMNMX R3, R230, -R3, UR49, PT ;  /* 0x00000031e6038e46 */ /* 0x000fe8000b800903 */
[----:B------:R1:W-:Y:S01]  /*2670*/  MUFU.TANH R46, R17 ;  /* 0x00000011002e7308 */ /* 0x0003e20000002400 */
[----:B------:R-:W-:Y:S01]  /*2680*/  FSEL R11, R11, RZ, P5 ;  /* 0x000000ff0b0b7208 */ /* 0x000fe20002800000 */
[----:B------:R-:W-:Y:S01]  /*2690*/  FMUL.FTZ R10, R2, 1.4426950216293334961 ;  /* 0x3fb8aa3b020a7820 */ /* 0x000fe20000410000 */
[----:B------:R-:W-:Y:S04]  /*26a0*/  IMAD.MOV.U32 R2, RZ, RZ, 0x18 ;  /* 0x00000018ff027424 */ /* 0x000fe800078e00ff */
[----:B------:R-:W-:Y:S03]  /*26b0*/  FSEL R10, R10, RZ, P4 ;  /* 0x000000ff0a0a7208 */ /* 0x000fe60002000000 */
[----:B------:R1:W1:Y:S01]  /*26c0*/  MUFU.TANH R166, R12 ;  /* 0x0000000c00a67308 */ /* 0x0002620000002400 */
[C---:B------:R-:W-:Y:S01]  /*26d0*/  @!P0 ISETP.GE.AND P4, PT, R0.reuse, R3, PT ;  /* 0x000000030000820c */ /* 0x040fe20003f86270 */
[----:B----4-:R-:W-:Y:S08]  /*26e0*/  IMAD.MOV.U32 R8, RZ, RZ, R167 ;  /* 0x000000ffff087224 */ /* 0x010ff000078e00a7 */
[----:B------:R-:W-:Y:S01]  /*26f0*/  MUFU.TANH R170, R9 ;  /* 0x0000000900aa7308 */ /* 0x000fe20000002400 */
[----:B-1----:R-:W-:Y:S09]  /*2700*/  MOV R17, R231 ;  /* 0x000000e700117202 */ /* 0x002ff20000000f00 */
[----:B------:R1:W-:Y:S01]  /*2710*/  MUFU.TANH R165, R13 ;  /* 0x0000000d00a57308 */ /* 0x0003e20000002400 */
[-C--:B------:R-:W-:Y:S03]  /*2720*/  HMMA.16816.F32 R20, R156, R4.reuse, R20 ;  /* 0x000000049c14723c */ /* 0x080fe60000001814 */
[----:B------:R-:W-:Y:S06]  /*2730*/  IMAD.MOV.U32 R12, RZ, RZ, R36 ;  /* 0x000000ffff0c7224 */ /* 0x000fec00078e0024 */
[----:B------:R4:W4:Y:S01]  /*2740*/  MUFU.TANH R150, R16 ;  /* 0x0000001000967308 */ /* 0x0009220000002400 */
[C---:B------:R-:W-:Y:S04]  /*2750*/  HMMA.16816.F32 R24, R136.reuse, R4, R24 ;  /* 0x000000048818723c */ /* 0x040fe80000001818 */
[----:B------:R-:W-:Y:S02]  /*2760*/  @!P0 IADD3 R4, PT, PT, R0, 0x1, RZ ;  /* 0x0000000100048810 */ /* 0x000fe40007ffe0ff */
[----:B------:R-:W-:Y:S01]  /*2770*/  @!P0 VIADDMNMX R5, R230, -R2, UR49, PT ;  /* 0x00000031e6058e46 */ /* 0x000fe2000b800902 */
[----:B------:R-:W-:Y:S01]  /*2780*/  IMAD.MOV.U32 R2, RZ, RZ, R145 ;  /* 0x000000ffff027224 */ /* 0x000fe200078e0091 */
[-C--:B------:R-:W-:Y:S01]  /*2790*/  HMMA.16816.F32 R28, R136, R6.reuse, R28 ;  /* 0x00000006881c723c */ /* 0x080fe2000000181c */
[----:B------:R4:W-:Y:S02]  /*27a0*/  MUFU.TANH R160, R18 ;  /* 0x0000001200a07308 */ /* 0x0009e40000002400 */
[----:B------:R-:W-:Y:S01]  /*27b0*/  @!P0 ISETP.GE.AND P6, PT, R4, R3, PT ;  /* 0x000000030400820c */ /* 0x000fe20003fc6270 */
[----:B------:R-:W-:Y:S01]  /*27c0*/  FMUL.FTZ R20, R20, UR18 ;  /* 0x0000001214147c20 */ /* 0x000fe20008410000 */
[----:B------:R-:W-:Y:S01]  /*27d0*/  @!P0 FSEL R2, R145, -INF , !P4 ;  /* 0xff80000091028808 */ /* 0x000fe20006000000 */
[----:B------:R-:W-:Y:S01]  /*27e0*/  FMUL.FTZ R21, R21, UR18 ;  /* 0x0000001215157c20 */ /* 0x000fe20008410000 */
[----:B------:R-:W-:Y:S01]  /*27f0*/  @!P0 FSEL R8, R167, -INF , !P6 ;  /* 0xff800000a7088808 */ /* 0x000fe20007000000 */
[----:B------:R-:W-:Y:S03]  /*2800*/  HMMA.16816.F32 R32, R156, R6, R32 ;  /* 0x000000069c20723c */ /* 0x000fe60000001820 */
[----:B------:R4:W-:Y:S01]  /*2810*/  MUFU.TANH R45, R20 ;  /* 0x00000014002d7308 */ /* 0x0009e20000002400 */
[--C-:B-1----:R-:W-:Y:S01]  /*2820*/  FFMA.FTZ R13, R2, UR17, -R11.reuse ;  /* 0x00000011020d7c23 */ /* 0x102fe2000801080b */
[----:B------:R-:W-:Y:S01]  /*2830*/  FFMA.FTZ R2, R8, UR17, -R11 ;  /* 0x0000001108027c23 */ /* 0x000fe2000801080b */
[-C--:B------:R-:W-:Y:S01]  /*2840*/  @!P0 ISETP.GE.AND P4, PT, R4, R5.reuse, PT ;  /* 0x000000050400820c */ /* 0x080fe20003f86270 */
[----:B------:R-:W-:Y:S01]  /*2850*/  FMUL.FTZ R26, R26, UR18 ;  /* 0x000000121a1a7c20 */ /* 0x000fe20008410000 */
[----:B------:R-:W-:Y:S05]  /*2860*/  @!P0 ISETP.GE.AND P5, PT, R0, R5, PT ;  /* 0x000000050000820c */ /* 0x000fea0003fa6270 */
[----:B------:R1:W-:Y:S01]  /*2870*/  MUFU.EX2 R51, R2 ;  /* 0x0000000200337308 */ /* 0x0003e20000000800 */
[----:B------:R-:W-:Y:S01]  /*2880*/  MOV R9, R37 ;  /* 0x0000002500097202 */ /* 0x000fe20000000f00 */
[----:B------:R-:W-:Y:S01]  /*2890*/  FMUL.FTZ R27, R27, UR18 ;  /* 0x000000121b1b7c20 */ /* 0x000fe20008410000 */
[----:B------:R-:W-:Y:S07]  /*28a0*/  @!P0 FSEL R12, R36, -INF , !P4 ;  /* 0xff800000240c8808 */ /* 0x000fee0006000000 */
[----:B------:R1:W-:Y:S01]  /*28b0*/  MUFU.EX2 R148, R13 ;  /* 0x0000000d00947308 */ /* 0x0003e20000000800 */
[----:B------:R-:W-:Y:S01]  /*28c0*/  @!P0 FSEL R9, R37, -INF , !P5 ;  /* 0xff80000025098808 */ /* 0x000fe20006800000 */
[----:B----4-:R-:W-:Y:S02]  /*28d0*/  IMAD.MOV.U32 R16, RZ, RZ, R237 ;  /* 0x000000ffff107224 */ /* 0x010fe400078e00ed */
[----:B------:R-:W-:Y:S06]  /*28e0*/  FMUL.FTZ R23, R23, UR18 ;  /* 0x0000001217177c20 */ /* 0x000fec0008410000 */
[----:B------:R4:W-:Y:S01]  /*28f0*/  MUFU.TANH R164, R26 ;  /* 0x0000001a00a47308 */ /* 0x0009e20000002400 */
[----:B------:R-:W-:Y:S01]  /*2900*/  FMUL.FTZ R24, R24, UR18 ;  /* 0x0000001218187c20 */ /* 0x000fe20008410000 */
[--C-:B------:R-:W-:Y:S01]  /*2910*/  FFMA.FTZ R8, R9, UR17, -R10.reuse ;  /* 0x0000001109087c23 */ /* 0x100fe2000801080a */
[----:B------:R-:W-:Y:S01]  /*2920*/  FMUL.FTZ R25, R25, UR18 ;  /* 0x0000001219197c20 */ /* 0x000fe20008410000 */
[----:B------:R-:W-:Y:S01]  /*2930*/  MOV R18, R166 ;  /* 0x000000a600127202 */ /* 0x000fe20000000f00 */
[----:B------:R-:W-:Y:S01]  /*2940*/  FMUL.FTZ R22, R22, UR18 ;  /* 0x0000001216167c20 */ /* 0x000fe20008410000 */
[----:B-1----:R-:W-:Y:S01]  /*2950*/  FFMA.FTZ R2, R12, UR17, -R10 ;  /* 0x000000110c027c23 */ /* 0x002fe2000801080a */
[----:B------:R-:W-:Y:S03]  /*2960*/  MOV R20, R235 ;  /* 0x000000eb00147202 */ /* 0x000fe60000000f00 */
[----:B------:R-:W-:Y:S01]  /*2970*/  MUFU.EX2 R40, R8 ;  /* 0x0000000800287308 */ /* 0x000fe20000000800 */
[----:B------:R-:W-:Y:S02]  /*2980*/  @!P0 VIADD R7, R0, 0x10 ;  /* 0x0000001000078836 */ /* 0x000fe40000000000 */
[----:B------:R-:W-:Y:S01]  /*2990*/  FMUL.FTZ R28, R28, UR18 ;  /* 0x000000121c1c7c20 */ /* 0x000fe20008410000 */
[C---:B------:R-:W-:Y:S06]  /*29a0*/  @!P0 VIADD R13, R0.reuse, 0x8 ;  /* 0x00000008000d8836 */ /* 0x040fec0000000000 */
[----:B------:R1:W-:Y:S01]  /*29b0*/  MUFU.EX2 R39, R2 ;  /* 0x0000000200277308 */ /* 0x0003e20000000800 */
[----:B------:R-:W-:Y:S02]  /*29c0*/  @!P0 VIADD R6, R0, 0x11 ;  /* 0x0000001100068836 */ /* 0x000fe40000000000 */
[----:B------:R-:W-:Y:S01]  /*29d0*/  FMUL.FTZ R29, R29, UR18 ;  /* 0x000000121d1d7c20 */ /* 0x000fe20008410000 */
[----:B------:R-:W-:Y:S06]  /*29e0*/  FMUL.FTZ R33, R33, UR18 ;  /* 0x0000001221217c20 */ /* 0x000fec0008410000 */
[----:B------:R1:W-:Y:S01]  /*29f0*/  MUFU.TANH R163, R27 ;  /* 0x0000001b00a37308 */ /* 0x0003e20000002400 */
[----:B------:R-:W-:Y:S01]  /*2a00*/  FMUL.FTZ R34, R34, UR18 ;  /* 0x0000001222227c20 */ /* 0x000fe20008410000 */
[----:B----4-:R-:W-:Y:S02]  /*2a10*/  IMAD.MOV.U32 R26, RZ, RZ, R234 ;  /* 0x000000ffff1a7224 */ /* 0x010fe400078e00ea */
[----:B------:R-:W-:Y:S01]  /*2a20*/  FMUL.FTZ R32, R32, UR18 ;  /* 0x0000001220207c20 */ /* 0x000fe20008410000 */
[----:B------:R-:W-:Y:S01]  /*2a30*/  FMUL.FTZ R35, R35, UR18 ;  /* 0x0000001223237c20 */ /* 0x000fe20008410000 */
[----:B------:R-:W-:Y:S01]  /*2a40*/  FMUL.FTZ R30, R30, UR18 ;  /* 0x000000121e1e7c20 */ /* 0x000fe20008410000 */
[----:B------:R-:W-:Y:S03]  /*2a50*/  FMUL.FTZ R31, R31, UR18 ;  /* 0x000000121f1f7c20 */ /* 0x000fe60008410000 */
[----:B------:R-:W-:Y:S01]  /*2a60*/  MUFU.TANH R44, R21 ;  /* 0x00000015002c7308 */ /* 0x000fe20000002400 */
[----:B-1----:R-:W-:Y:S04]  /*2a70*/  @!P0 VIMNMX R2, PT, PT, R230, UR49, PT ;  /* 0x00000031e6028c48 */ /* 0x002fe8000bfe0100 */
[----:B------:R-:W-:Y:S05]  /*2a80*/  @!P0 ISETP.GE.AND P6, PT, R4, R2, PT ;  /* 0x000000020400820c */ /* 0x000fea0003fc6270 */
[----:B------:R-:W-:Y:S01]  /*2a90*/  MUFU.TANH R155, R19 ;  /* 0x00000013009b7308 */ /* 0x000fe20000002400 */
[----:B------:R-:W-:Y:S09]  /*2aa0*/  MOV R27, R150 ;  /* 0x00000096001b7202 */ /* 0x000ff20000000f00 */
[----:B------:R-:W1:Y:S10]  /*2ab0*/  MUFU.TANH R154, R23 ;  /* 0x00000017009a7308 */ /* 0x000e740000002400 */
[----:B------:R4:W4:Y:S10]  /*2ac0*/  MUFU.TANH R162, R24 ;  /* 0x0000001800a27308 */ /* 0x0009340000002400 */
[----:B------:R4:W-:Y:S01]  /*2ad0*/  MUFU.TANH R161, R25 ;  /* 0x0000001900a17308 */ /* 0x0009e20000002400 */
[----:B-1----:R-:W-:Y:S01]  /*2ae0*/  IMAD.MOV.U32 R21, RZ, RZ, R154 ;  /* 0x000000ffff157224 */ /* 0x002fe200078e009a */
[----:B------:R-:W-:Y:S08]  /*2af0*/  MOV R23, R164 ;  /* 0x000000a400177202 */ /* 0x000ff00000000f00 */
[----:B------:R-:W1:Y:S01]  /*2b00*/  MUFU.TANH R152, R22 ;  /* 0x0000001600987308 */ /* 0x000e620000002400 */
[----:B----4-:R-:W-:Y:S09]  /*2b10*/  IMAD.MOV.U32 R24, RZ, RZ, R163 ;  /* 0x000000ffff187224 */ /* 0x010ff200078e00a3 */
[----:B------:R-:W-:Y:S01]  /*2b20*/  MUFU.TANH R153, R28 ;  /* 0x0000001c00997308 */ /* 0x000fe20000002400 */
[----:B------:R-:W-:Y:S09]  /*2b30*/  MOV R25, R162 ;  /* 0x000000a200197202 */ /* 0x000ff20000000f00 */
[----:B------:R-:W4:Y:S01]  /*2b40*/  MUFU.TANH R151, R29 ;  /* 0x0000001d00977308 */ /* 0x000f220000002400 */
[----:B-1----:R-:W-:Y:S01]  /*2b50*/  MOV R19, R152 ;  /* 0x0000009800137202 */ /* 0x002fe20000000f00 */
[----:B------:R-:W-:Y:S08]  /*2b60*/  IMAD.MOV.U32 R22, RZ, RZ, R161 ;  /* 0x000000ffff167224 */ /* 0x000ff000078e00a1 */
[----:B------:R-:W1:Y:S10]  /*2b70*/  MUFU.TANH R38, R33 ;  /* 0x0000002100267308 */ /* 0x000e740000002400 */
[----:B------:R-:W-:Y:S10]  /*2b80*/  MUFU.TANH R147, R34 ;  /* 0x0000002200937308 */ /* 0x000ff40000002400 */
[----:B------:R-:W1:Y:S10]  /*2b90*/  MUFU.TANH R43, R32 ;  /* 0x00000020002b7308 */ /* 0x000e740000002400 */
[----:B------:R-:W-:Y:S10]  /*2ba0*/  MUFU.TANH R146, R35 ;  /* 0x0000002300927308 */ /* 0x000ff40000002400 */
[----:B------:R-:W-:Y:S10]  /*2bb0*/  MUFU.TANH R157, R30 ;  /* 0x0000001e009d7308 */ /* 0x000ff40000002400 */
[----:B------:R-:W1:Y:S01]  /*2bc0*/  MUFU.TANH R156, R31 ;  /* 0x0000001f009c7308 */ /* 0x000e620000002400 */
[C---:B--2---:R-:W-:Y:S01]  /*2bd0*/  FSETP.NEU.FTZ.AND P5, PT, R14.reuse, -INF , PT ;  /* 0xff8000000e00780b */ /* 0x044fe20003fbd000 */
[----:B------:R-:W-:Y:S01]  /*2be0*/  FMUL.FTZ R9, R14, 1.4426950216293334961 ;  /* 0x3fb8aa3b0e097820 */ /* 0x000fe20000410000 */
[----:B------:R-:W-:Y:S04]  /*2bf0*/  IMAD.MOV.U32 R14, RZ, RZ, 0x8 ;  /* 0x00000008ff0e7424 */ /* 0x000fe800078e00ff */
[----:B------:R-:W-:Y:S02]  /*2c00*/  FSEL R9, R9, RZ, P5 ;  /* 0x000000ff09097208 */ /* 0x000fe40002800000 */
[----:B------:R-:W-:Y:S01]  /*2c10*/  @!P0 VIADDMNMX R8, R230, R14, UR49, PT ;  /* 0x00000031e6088e46 */ /* 0x000fe2000b80010e */
[C---:B---3--:R-:W-:Y:S01]  /*2c20*/  FMUL.FTZ R12, R15.reuse, 1.4426950216293334961 ;  /* 0x3fb8aa3b0f0c7820 */ /* 0x048fe20000410000 */
[----:B------:R-:W-:Y:S01]  /*2c30*/  FSETP.NEU.FTZ.AND P4, PT, R15, -INF , PT ;  /* 0xff8000000f00780b */ /* 0x000fe20003f9d000 */
[----:B------:R-:W-:Y:S01]  /*2c40*/  IMAD.MOV.U32 R15, RZ, RZ, R238 ;  /* 0x000000ffff0f7224 */ /* 0x000fe200078e00ee */
[----:B------:R-:W-:Y:S02]  /*2c50*/  @!P0 ISETP.GE.AND P5, PT, R4, R8, PT ;  /* 0x000000080400820c */ /* 0x000fe40003fa6270 */
[----:B------:R-:W-:Y:S01]  /*2c60*/  FSEL R4, R12, RZ, P4 ;  /* 0x000000ff0c047208 */ /* 0x000fe20002000000 */
[C---:B------:R-:W-:Y:S01]  /*2c70*/  @!P0 VIADD R12, R0.reuse, 0x9 ;  /* 0x00000009000c8836 */ /* 0x040fe20000000000 */
[----:B------:R-:W-:Y:S02]  /*2c80*/  @!P0 ISETP.GE.AND P4, PT, R0, R2, PT ;  /* 0x000000020000820c */ /* 0x000fe40003f86270 */
[----:B------:R-:W-:Y:S02]  /*2c90*/  MOV R14, R170 ;  /* 0x000000aa000e7202 */ /* 0x000fe40000000f00 */
[----:B------:R-:W-:Y:S02]  /*2ca0*/  @!P0 FSEL R14, R170, -INF , !P6 ;  /* 0xff800000aa0e8808 */ /* 0x000fe40007000000 */
[----:B------:R-:W-:Y:S02]  /*2cb0*/  @!P0 FSEL R17, R231, -INF , !P4 ;  /* 0xff800000e7118808 */ /* 0x000fe40006000000 */
[----:B------:R-:W-:Y:S01]  /*2cc0*/  @!P0 ISETP.GE.AND P4, PT, R0, R8, PT ;  /* 0x000000080000820c */ /* 0x000fe20003f86270 */
[--C-:B------:R-:W-:Y:S01]  /*2cd0*/  FFMA.FTZ R14, R14, UR17, -R9.reuse ;  /* 0x000000110e0e7c23 */ /* 0x100fe20008010809 */
[----:B------:R-:W-:Y:S01]  /*2ce0*/  @!P0 FSEL R16, R237, -INF , !P5 ;  /* 0xff800000ed108808 */ /* 0x000fe20006800000 */
[--C-:B------:R-:W-:Y:S01]  /*2cf0*/  FFMA.FTZ R17, R17, UR17, -R9.reuse ;  /* 0x0000001111117c23 */ /* 0x100fe20008010809 */
[----:B------:R-:W-:Y:S01]  /*2d00*/  @!P0 FSEL R15, R238, -INF , !P4 ;  /* 0xff800000ee0f8808 */ /* 0x000fe20006000000 */
[----:B------:R2:W-:Y:S01]  /*2d10*/  MUFU.EX2 R248, R14 ;  /* 0x0000000e00f87308 */ /* 0x0005e20000000800 */
[-C--:B------:R-:W-:Y:S02]  /*2d20*/  @!P0 ISETP.GE.AND P6, PT, R13, R2.reuse, PT ;  /* 0x000000020d00820c */ /* 0x080fe40003fc6270 */
[----:B------:R-:W-:Y:S07]  /*2d30*/  @!P0 ISETP.GE.AND P4, PT, R12, R2, PT ;  /* 0x000000020c00820c */ /* 0x000fee0003f86270 */
[----:B------:R3:W-:Y:S01]  /*2d40*/  MUFU.EX2 R249, R17 ;  /* 0x0000001100f97308 */ /* 0x0007e20000000800 */
[--C-:B------:R-:W-:Y:S01]  /*2d50*/  FFMA.FTZ R15, R15, UR17, -R4.reuse ;  /* 0x000000110f0f7c23 */ /* 0x100fe20008010804 */
[----:B------:R-:W-:Y:S02]  /*2d60*/  @!P0 FSEL R18, R166, -INF , !P6 ;  /* 0xff800000a6128808 */ /* 0x000fe40007000000 */
[-C--:B------:R-:W-:Y:S06]  /*2d70*/  @!P0 ISETP.GE.AND P5, PT, R13, R8.reuse, PT ;  /* 0x000000080d00820c */ /* 0x080fec0003fa6270 */
[----:B------:R-:W4:Y:S01]  /*2d80*/  MUFU.EX2 R132, R15 ;  /* 0x0000000f00847308 */ /* 0x000f220000000800 */
[----:B------:R-:W-:Y:S01]  /*2d90*/  @!P0 ISETP.GE.AND P6, PT, R12, R8, PT ;  /* 0x000000080c00820c */ /* 0x000fe20003fc6270 */
[----:B------:R-:W-:Y:S01]  /*2da0*/  FFMA.FTZ R18, R18, UR17, -R9 ;  /* 0x0000001112127c23 */ /* 0x000fe20008010809 */
[----:B------:R-:W-:Y:S01]  /*2db0*/  @!P0 FSEL R20, R235, -INF , !P5 ;  /* 0xff800000eb148808 */ /* 0x000fe20006800000 */
[----:B--2---:R-:W-:Y:S01]  /*2dc0*/  FFMA.FTZ R14, R16, UR17, -R4 ;  /* 0x00000011100e7c23 */ /* 0x004fe20008010804 */
[----:B------:R-:W-:Y:S01]  /*2dd0*/  @!P0 FSEL R26, R234, -INF , !P6 ;  /* 0xff800000ea1a8808 */ /* 0x000fe20007000000 */
[----:B------:R-:W-:Y:S01]  /*2de0*/  IMAD.MOV.U32 R16, RZ, RZ, R44 ;  /* 0x000000ffff107224 */ /* 0x000fe200078e002c */
[----:B------:R-:W-:Y:S01]  /*2df0*/  @!P0 ISETP.GE.AND P5, PT, R13, R5, PT ;  /* 0x000000050d00820c */ /* 0x000fe20003fa6270 */
[----:B---3--:R-:W-:Y:S01]  /*2e00*/  IMAD.MOV.U32 R17, RZ, RZ, R165 ;  /* 0x000000ffff117224 */ /* 0x008fe200078e00a5 */
[----:B------:R-:W-:Y:S01]  /*2e10*/  @!P0 FSEL R17, R165, -INF , !P4 ;  /* 0xff800000a5118808 */ /* 0x000fe20006000000 */
[----:B------:R2:W-:Y:S01]  /*2e20*/  MUFU.EX2 R252, R14 ;  /* 0x0000000e00fc7308 */ /* 0x0005e20000000800 */
[-C--:B------:R-:W-:Y:S02]  /*2e30*/  @!P0 ISETP.GE.AND P4, PT, R13, R3.reuse, PT ;  /* 0x000000030d00820c */ /* 0x080fe40003f86270 */
[----:B------:R-:W-:Y:S01]  /*2e40*/  @!P0 ISETP.GE.AND P6, PT, R12, R3, PT ;  /* 0x000000030c00820c */ /* 0x000fe20003fc6270 */
[----:B------:R-:W-:Y:S01]  /*2e50*/  FFMA.FTZ R17, R17, UR17, -R9 ;  /* 0x0000001111117c23 */ /* 0x000fe20008010809 */
[----:B------:R-:W-:Y:S05]  /*2e60*/  @!P0 FSEL R27, R150, -INF , !P4 ;  /* 0xff800000961b8808 */ /* 0x000fea0006000000 */
[----:B------:R3:W-:Y:S01]  /*2e70*/  MUFU.EX2 R245, R18 ;  /* 0x0000001200f57308 */ /* 0x0007e20000000800 */
[----:B------:R-:W-:Y:S01]  /*2e80*/  @!P0 ISETP.GE.AND P4, PT, R12, R5, PT ;  /* 0x000000050c00820c */ /* 0x000fe20003f86270 */
[----:B----4-:R-:W-:Y:S01]  /*2e90*/  STL [R1+0x8], R132 ;  /* 0x0000088401007387 */ /* 0x010fe20000100800 */
[----:B------:R-:W-:Y:S07]  /*2ea0*/  MOV R12, R46 ;  /* 0x0000002e000c7202 */ /* 0x000fee0000000f00 */
[----:B------:R1:W-:Y:S01]  /*2eb0*/  MUFU.EX2 R244, R17 ;  /* 0x0000001100f47308 */ /* 0x0003e20000000800 */
[----:B------:R-:W-:Y:S02]  /*2ec0*/  MOV R13, R160 ;  /* 0x000000a0000d7202 */ /* 0x000fe40000000f00 */
[----:B------:R-:W-:Y:S01]  /*2ed0*/  @!P0 FSEL R12, R46, -INF , !P6 ;  /* 0xff8000002e0c8808 */ /* 0x000fe20007000000 */
[----:B--2---:R-:W-:Y:S01]  /*2ee0*/  IMAD.MOV.U32 R14, RZ, RZ, R155 ;  /* 0x000000ffff0e7224 */ /* 0x004fe200078e009b */
[----:B------:R-:W-:Y:S02]  /*2ef0*/  @!P0 FSEL R13, R160, -INF , !P5 ;  /* 0xff800000a00d8808 */ /* 0x000fe40006800000 */
[-C--:B------:R-:W-:Y:S02]  /*2f00*/  @!P0 ISETP.GE.AND P6, PT, R7, R3.reuse, PT ;  /* 0x000000030700820c */ /* 0x080fe40003fc6270 */
[----:B------:R-:W-:Y:S01]  /*2f10*/  @!P0 ISETP.GE.AND P5, PT, R6, R3, PT ;  /* 0x000000030600820c */ /* 0x000fe20003fa6270 */
[----:B---3--:R-:W-:Y:S01]  /*2f20*/  IMAD.MOV.U32 R18, RZ, RZ, R151 ;  /* 0x000000ffff127224 */ /* 0x008fe200078e0097 */
[----:B------:R-:W-:Y:S02]  /*2f30*/  MOV R15, R45 ;  /* 0x0000002d000f7202 */ /* 0x000fe40000000f00 */
[----:B------:R-:W-:Y:S02]  /*2f40*/  @!P0 FSEL R15, R45, -INF , !P6 ;  /* 0xff8000002d0f8808 */ /* 0x000fe40007000000 */
[----:B------:R-:W-:Y:S02]  /*2f50*/  @!P0 FSEL R16, R44, -INF , !P5 ;  /* 0xff8000002c108808 */ /* 0x000fe40006800000 */
[-C--:B------:R-:W-:Y:S02]  /*2f60*/  @!P0 ISETP.GE.AND P6, PT, R6, R5.reuse, PT ;  /* 0x000000050600820c */ /* 0x080fe40003fc6270 */
[-C--:B------:R-:W-:Y:S02]  /*2f70*/  @!P0 ISETP.GE.AND P5, PT, R7, R2.reuse, PT ;  /* 0x000000020700820c */ /* 0x080fe40003fa6270 */
[----:B------:R-:W-:Y:S02]  /*2f80*/  @!P0 FSEL R14, R155, -INF , !P4 ;  /* 0xff8000009b0e8808 */ /* 0x000fe40006000000 */
[C---:B------:R-:W-:Y:S02]  /*2f90*/  @!P0 ISETP.GE.AND P4, PT, R7.reuse, R5, PT ;  /* 0x000000050700820c */ /* 0x040fe40003f86270 */
[----:B------:R-:W-:Y:S02]  /*2fa0*/  @!P0 FSEL R21, R154, -INF , !P6 ;  /* 0xff8000009a158808 */ /* 0x000fe40007000000 */
[----:B------:R-:W-:Y:S02]  /*2fb0*/  @!P0 FSEL R25, R162, -INF , !P5 ;  /* 0xff800000a2198808 */ /* 0x000fe40006800000 */
[C---:B------:R-:W-:Y:S02]  /*2fc0*/  @!P0 ISETP.GE.AND P6, PT, R6.reuse, R2, PT ;  /* 0x000000020600820c */ /* 0x040fe40003fc6270 */
[-C--:B------:R-:W-:Y:S02]  /*2fd0*/  @!P0 ISETP.GE.AND P5, PT, R6, R8.reuse, PT ;  /* 0x000000080600820c */ /* 0x080fe40003fa6270 */
[----:B------:R-:W-:Y:S02]  /*2fe0*/  @!P0 FSEL R19, R152, -INF , !P4 ;  /* 0xff80000098138808 */ /* 0x000fe40006000000 */
[C---:B------:R-:W-:Y:S01]  /*2ff0*/  @!P0 IADD3 R6, PT, PT, R0.reuse, 0x18, RZ ;  /* 0x0000001800068810 */ /* 0x040fe20007ffe0ff */
[----:B------:R-:W-:Y:S01]  /*3000*/  @!P0 VIADD R0, R0, 0x19 ;  /* 0x0000001900008836 */ /* 0x000fe20000000000 */
[----:B------:R-:W-:Y:S01]  /*3010*/  @!P0 ISETP.GE.AND P4, PT, R7, R8, PT ;  /* 0x000000080700820c */ /* 0x000fe20003f86270 */
[--C-:B------:R-:W-:Y:S01]  /*3020*/  FFMA.FTZ R7, R20, UR17, -R4.reuse ;  /* 0x0000001114077c23 */ /* 0x100fe20008010804 */
[----:B------:R-:W-:Y:S02]  /*3030*/  @!P0 FSEL R22, R161, -INF , !P6 ;  /* 0xff800000a1168808 */ /* 0x000fe40007000000 */
[----:B------:R-:W-:Y:S01]  /*3040*/  @!P0 FSEL R23, R164, -INF , !P4 ;  /* 0xff800000a4178808 */ /* 0x000fe20006000000 */
[----:B------:R2:W-:Y:S01]  /*3050*/  MUFU.EX2 R251, R7 ;  /* 0x0000000700fb7308 */ /* 0x0005e20000000800 */
[-C--:B------:R-:W-:Y:S02]  /*3060*/  @!P0 ISETP.GE.AND P6, PT, R6, R2.reuse, PT ;  /* 0x000000020600820c */ /* 0x080fe40003fc6270 */
[----:B------:R-:W-:Y:S01]  /*3070*/  @!P0 ISETP.GE.AND P4, PT, R0, R2, PT ;  /* 0x000000020000820c */ /* 0x000fe20003f86270 */
[----:B------:R-:W-:Y:S01]  /*3080*/  FFMA.FTZ R2, R26, UR17, -R4 ;  /* 0x000000111a027c23 */ /* 0x000fe20008010804 */
[----:B------:R-:W-:Y:S02]  /*3090*/  MOV R20, R153 ;  /* 0x0000009900147202 */ /* 0x000fe40000000f00 */
[----:B------:R-:W-:Y:S03]  /*30a0*/  @!P0 FSEL R20, R153, -INF , !P6 ;  /* 0xff80000099148808 */ /* 0x000fe60007000000 */
[----:B------:R3:W4:Y:S01]  /*30b0*/  MUFU.EX2 R250, R2 ;  /* 0x0000000200fa7308 */ /* 0x0007220000000800 */
[----:B------:R-:W-:Y:S02]  /*30c0*/  @!P0 ISETP.GE.AND P6, PT, R0, R3, PT ;  /* 0x000000030000820c */ /* 0x000fe40003fc6270 */
[----:B-1----:R-:W-:Y:S02]  /*30d0*/  MOV R17, R38 ;  /* 0x0000002600117202 */ /* 0x002fe40000000f00 */
[----:B------:R-:W-:Y:S01]  /*30e0*/  @!P0 FSEL R18, R151, -INF , !P4 ;  /* 0xff80000097128808 */ /* 0x000fe20006000000 */
[----:B--2---:R-:W-:Y:S01]  /*30f0*/  IMAD.MOV.U32 R7, RZ, RZ, R43 ;  /* 0x000000ffff077224 */ /* 0x004fe200078e002b */
[----:B------:R-:W-:Y:S02]  /*3100*/  @!P0 FSEL R17, R38, -INF , !P6 ;  /* 0xff80000026118808 */ /* 0x000fe40007000000 */
[-C--:B------:R-:W-:Y:S02]  /*3110*/  @!P0 ISETP.GE.AND P4, PT, R6, R5.reuse, PT ;  /* 0x000000050600820c */ /* 0x080fe40003f86270 */
[----:B------:R-:W-:Y:S01]  /*3120*/  @!P0 ISETP.GE.AND P6, PT, R0, R5, PT ;  /* 0x000000050000820c */ /* 0x000fe20003fc6270 */
[--C-:B------:R-:W-:Y:S01]  /*3130*/  FFMA.FTZ R5, R12, UR17, -R11.reuse ;  /* 0x000000110c057c23 */ /* 0x100fe2000801080b */
[----:B------:R-:W-:Y:S01]  /*3140*/  MOV R12, R147 ;  /* 0x00000093000c7202 */ /* 0x000fe20000000f00 */
[----:B---3--:R-:W-:Y:S01]  /*3150*/  FFMA.FTZ R2, R27, UR17, -R11 ;  /* 0x000000111b027c23 */ /* 0x008fe2000801080b */
[----:B------:R-:W-:Y:S01]  /*3160*/  @!P0 FSEL R12, R147, -INF , !P4 ;  /* 0xff800000930c8808 */ /* 0x000fe20006000000 */
[----:B------:R1:W-:Y:S01]  /*3170*/  MUFU.EX2 R49, R5 ;  /* 0x0000000500317308 */ /* 0x0003e20000000800 */
[-C--:B------:R-:W-:Y:S01]  /*3180*/  @!P0 ISETP.GE.AND P4, PT, R0, R8.reuse, PT ;  /* 0x000000080000820c */ /* 0x080fe20003f86270 */
[--C-:B------:R-:W-:Y:S01]  /*3190*/  FFMA.FTZ R0, R14, UR17, -R10.reuse ;  /* 0x000000110e007c23 */ /* 0x100fe2000801080a */
[----:B------:R-:W-:Y:S07]  /*31a0*/  @!P0 FSEL R24, R163, -INF , !P5 ;  /* 0xff800000a3188808 */ /* 0x000fee0006800000 */
[----:B------:R2:W-:Y:S01]  /*31b0*/  MUFU.EX2 R50, R2 ;  /* 0x0000000200327308 */ /* 0x0005e20000000800 */
[----:B------:R-:W-:Y:S01]  /*31c0*/  @!P0 ISETP.GE.AND P5, PT, R6, R3, PT ;  /* 0x000000030600820c */ /* 0x000fe20003fa6270 */
[----:B------:R-:W-:Y:S01]  /*31d0*/  IMAD.MOV.U32 R14, RZ, RZ, 0x10 ;  /* 0x00000010ff0e7424 */ /* 0x000fe200078e00ff */
[----:B------:R-:W-:Y:S07]  /*31e0*/  LOP3.LUT R3, R168, 0x1c0, RZ, 0xc0, !PT ;  /* 0x000001c0a8037812 */ /* 0x000fee00078ec0ff */
[----:B------:R3:W-:Y:S01]  /*31f0*/  MUFU.EX2 R232, R0 ;  /* 0x0000000000e87308 */ /* 0x0007e20000000800 */
[----:B------:R-:W-:Y:S01]  /*3200*/  @!P0 FSEL R7, R43, -INF , !P5 ;  /* 0xff8000002b078808 */ /* 0x000fe20006800000 */
[----:B------:R-:W-:Y:S01]  /*3210*/  FFMA.FTZ R12, R12, UR17, -R10 ;  /* 0x000000110c0c7c23 */ /* 0x000fe2000801080a */
[----:B------:R-:W-:Y:S01]  /*3220*/  @!P0 ISETP.GE.AND P5, PT, R6, R8, PT ;  /* 0x000000080600820c */ /* 0x000fe20003fa6270 */
[----:B------:R-:W-:Y:S01]  /*3230*/  FFMA.FTZ R8, R22, UR17, -R9 ;  /* 0x0000001116087c23 */ /* 0x000fe20008010809 */
[----:B------:R-:W-:Y:S01]  /*3240*/  LOP3.LUT R6, R3, 0x38, R42, 0xf8, !PT ;  /* 0x0000003803067812 */ /* 0x000fe200078ef82a */
[--C-:B-1----:R-:W-:Y:S01]  /*3250*/  FFMA.FTZ R5, R19, UR17, -R10.reuse ;  /* 0x0000001113057c23 */ /* 0x102fe2000801080a */
[----:B------:R-:W-:Y:S03]  /*3260*/  LOP3.LUT R3, R223, 0x20, RZ, 0xc0, !PT ;  /* 0x00000020df037812 */ /* 0x000fe600078ec0ff */
[----:B------:R1:W-:Y:S01]  /*3270*/  MUFU.EX2 R240, R8 ;  /* 0x0000000800f07308 */ /* 0x0003e20000000800 */
[----:B------:R-:W-:Y:S01]  /*3280*/  SEL R14, R14, 0xfffffff0, !P2 ;  /* 0xfffffff00e0e7807 */ /* 0x000fe20005000000 */
[----:B--2---:R-:W-:Y:S01]  /*3290*/  FFMA.FTZ R2, R13, UR17, -R10 ;  /* 0x000000110d027c23 */ /* 0x004fe2000801080a */
[----:B------:R-:W-:Y:S07]  /*32a0*/  LOP3.LUT R142, R41, R6, R3, 0xf6, !PT ;  /* 0x00000006298e7212 */ /* 0x000fee00078ef603 */
[----:B------:R2:W-:Y:S01]  /*32b0*/  MUFU.EX2 R230, R5 ;  /* 0x0000000500e67308 */ /* 0x0005e20000000800 */
[----:B------:R-:W-:Y:S01]  /*32c0*/  LOP3.LUT R3, R169, 0x18, RZ, 0xc0, !PT ;  /* 0x00000018a9037812 */ /* 0x000fe200078ec0ff */
[--C-:B------:R-:W-:Y:S01]  /*32d0*/  FFMA.FTZ R6, R16, UR17, -R11.reuse ;  /* 0x0000001110067c23 */ /* 0x100fe2000801080b */
[----:B---3--:R-:W-:Y:S07]  /*32e0*/  LOP3.LUT R0, R168, 0x200, RZ, 0xc0, !PT ;  /* 0x00000200a8007812 */ /* 0x008fee00078ec0ff */
[----:B------:R3:W4:Y:S01]  /*32f0*/  MUFU.EX2 R233, R2 ;  /* 0x0000000200e97308 */ /* 0x0007220000000800 */
[----:B------:R-:W-:Y:S09]  /*3300*/  LEA R142, R142, UR4, 0x1 ;  /* 0x000000048e8e7c11 */ /* 0x000ff2000f8e08ff */
[----:B------:R4:W-:Y:S01]  /*3310*/  MUFU.EX2 R47, R6 ;  /* 0x00000006002f7308 */ /* 0x0009e20000000800 */
[----:B------:R-:W-:Y:S01]  /*3320*/  IADD3 R13, PT, PT, R142, 0x13000, RZ ;  /* 0x000130008e0d7810 */ /* 0x000fe20007ffe0ff */
[----:B-1----:R-:W-:Y:S01]  /*3330*/  IMAD.MOV.U32 R8, RZ, RZ, R156 ;  /* 0x000000ffff087224 */ /* 0x002fe200078e009c */
[----:B------:R-:W-:Y:S07]  /*3340*/  @!P0 FSEL R8, R156, -INF , !P4 ;  /* 0xff8000009c088808 */ /* 0x000fee0006000000 */
[----:B------:R-:W-:Y:S01]  /*3350*/  MUFU.EX2 R159, R12 ;  /* 0x0000000c009f7308 */ /* 0x000fe20000000800 */
[----:B------:R-:W-:Y:S01]  /*3360*/  VIADD R143, R142, 0x13020 ;  /* 0x000130208e8f7836 */ /* 0x000fe20000000000 */
[----:B--2---:R-:W-:Y:S02]  /*3370*/  F2FP.F16.F32.PACK_AB R5, R51, R148 ;  /* 0x000000943305723e */ /* 0x004fe400000000ff */
[----:B------:R-:W-:Y:S01]  /*3380*/  @P3 IADD3 R143, PT, PT, R13, -0x20, RZ ;  /* 0xffffffe00d8f3810 */ /* 0x000fe20007ffe0ff */
[----:B---3--:R-:W-:Y:S02]  /*3390*/  FFMA.FTZ R2, R15, UR17, -R11 ;  /* 0x000000110f027c23 */ /* 0x008fe4000801080b */
[----:B------:R1:W-:Y:S03]  /*33a0*/  STS [R142+0x13000], R5 ;  /* 0x013000058e007388 */ /* 0x0003e60000000800 */
[----:B------:R2:W-:Y:S01]  /*33b0*/  MUFU.EX2 R48, R2 ;  /* 0x0000000200307308 */ /* 0x0005e20000000800 */
[----:B----4-:R-:W-:Y:S09]  /*33c0*/  FFMA.FTZ R6, R21, UR17, -R10 ;  /* 0x0000001115067c23 */ /* 0x010ff2000801080a */
[----:B------:R3:W-:Y:S01]  /*33d0*/  MUFU.EX2 R171, R6 ;  /* 0x0000000600ab7308 */ /* 0x0007e20000000800 */
[--C-:B--2---:R-:W-:Y:S02]  /*33e0*/  LOP3.LUT R2, R0, 0x120, R229.reuse, 0xf8, !PT ;  /* 0x0000012000027812 */ /* 0x104fe400078ef8e5 */
[----:B------:R-:W-:Y:S01]  /*33f0*/  LOP3.LUT R0, R3, 0xc0, R229, 0xf8, !PT ;  /* 0x000000c003007812 */ /* 0x000fe200078ef8e5 */
[--C-:B---3--:R-:W-:Y:S03]  /*3400*/  FFMA.FTZ R6, R23, UR17, -R4.reuse ;  /* 0x0000001117067c23 */ /* 0x108fe60008010804 */
[----:B------:R-:W-:Y:S01]  /*3410*/  LOP3.LUT R0, R2, R0, R149, 0xf6, !PT ;  /* 0x0000000002007212 */ /* 0x000fe200078ef695 */
[--C-:B------:R-:W-:Y:S01]  /*3420*/  FFMA.FTZ R2, R25, UR17, -R9.reuse ;  /* 0x0000001119027c23 */ /* 0x100fe20008010809 */
[----:B-1----:R-:W-:Y:S01]  /*3430*/  FFMA.FTZ R5, R24, UR17, -R4 ;  /* 0x0000001118057c23 */ /* 0x002fe20008010804 */
[----:B------:R1:W-:Y:S01]  /*3440*/  MUFU.EX2 R247, R6 ;  /* 0x0000000600f77308 */ /* 0x0003e20000000800 */
[----:B------:R-:W-:Y:S09]  /*3450*/  LEA R0, R0, UR4, 0x1 ;  /* 0x0000000400007c11 */ /* 0x000ff2000f8e08ff */
[----:B------:R2:W-:Y:S10]  /*3460*/  MUFU.EX2 R241, R2 ;  /* 0x0000000200f17308 */ /* 0x0005f40000000800 */
[----:B------:R3:W-:Y:S01]  /*3470*/  MUFU.EX2 R246, R5 ;  /* 0x0000000500f67308 */ /* 0x0007e20000000800 */
[--C-:B-1----:R-:W-:Y:S01]  /*3480*/  FFMA.FTZ R6, R20, UR17, -R9.reuse ;  /* 0x0000001114067c23 */ /* 0x102fe20008010809 */
[----:B------:R-:W-:Y:S01]  /*3490*/  FFMA.FTZ R9, R18, UR17, -R9 ;  /* 0x0000001112097c23 */ /* 0x000fe20008010809 */
[----:B--2---:R-:W-:Y:S07]  /*34a0*/  F2FP.F16.F32.PACK_AB R2, R39, R40 ;  /* 0x000000282702723e */ /* 0x004fee00000000ff */
[----:B------:R1:W-:Y:S01]  /*34b0*/  MUFU.EX2 R239, R6 ;  /* 0x0000000600ef7308 */ /* 0x0003e20000000800 */
[----:B---3--:R-:W-:Y:S01]  /*34c0*/  IADD3 R5, PT, PT, R14, R142, RZ ;  /* 0x0000008e0e057210 */ /* 0x008fe20007ffe0ff */
[----:B------:R2:W-:Y:S08]  /*34d0*/  STS [R142+0x13400], R2 ;  /* 0x013400028e007388 */ /* 0x0005f00000000800 */
[----:B------:R3:W-:Y:S01]  /*34e0*/  MUFU.EX2 R236, R9 ;  /* 0x0000000900ec7308 */ /* 0x0007e20000000800 */
[----:B-1----:R-:W-:Y:S02]  /*34f0*/  MOV R6, R146 ;  /* 0x0000009200067202 */ /* 0x002fe40000000f00 */
[----:B------:R-:W-:Y:S02]  /*3500*/  @!P0 FSEL R6, R146, -INF , !P6 ;  /* 0xff80000092068808 */ /* 0x000fe40007000000 */
[----:B---3--:R-:W-:Y:S03]  /*3510*/  F2FP.F16.F32.PACK_AB R9, R250, R251 ;  /* 0x000000fbfa09723e */ /* 0x008fe600000000ff */
[----:B------:R-:W-:Y:S01]  /*3520*/  FFMA.FTZ R10, R6, UR17, -R10 ;  /* 0x00000011060a7c23 */ /* 0x000fe2000801080a */
[----:B------:R-:W-:Y:S03]  /*3530*/  F2FP.F16.F32.PACK_AB R6, R232, R233 ;  /* 0x000000e9e806723e */ /* 0x000fe600000000ff */
[----:B------:R-:W-:Y:S02]  /*3540*/  MUFU.EX2 R158, R10 ;  /* 0x0000000a009e7308 */ /* 0x000fe40000000800 */
[----:B------:R1:W-:Y:S01]  /*3550*/  STS [R5+0x13400], R6 ;  /* 0x0134000605007388 */ /* 0x0003e20000000800 */
[--C-:B--2---:R-:W-:Y:S01]  /*3560*/  FFMA.FTZ R2, R7, UR17, -R11.reuse ;  /* 0x0000001107027c23 */ /* 0x104fe2000801080b */
[----:B------:R-:W-:Y:S01]  /*3570*/  FFMA.FTZ R11, R17, UR17, -R11 ;  /* 0x00000011110b7c23 */ /* 0x000fe2000801080b */
[----:B------:R-:W-:Y:S01]  /*3580*/  IMAD.MOV.U32 R7, RZ, RZ, R157 ;  /* 0x000000ffff077224 */ /* 0x000fe200078e009d */
[----:B------:R-:W-:Y:S04]  /*3590*/  @!P0 FSEL R7, R157, -INF , !P5 ;  /* 0xff8000009d078808 */ /* 0x000fe80006800000 */
[----:B------:R2:W-:Y:S10]  /*35a0*/  MUFU.EX2 R42, R2 ;  /* 0x00000002002a7308 */ /* 0x0005f40000000800 */
[----:B------:R3:W1:Y:S01]  /*35b0*/  MUFU.EX2 R41, R11 ;  /* 0x0000000b00297308 */ /* 0x0006620000000800 */
[----:B--2---:R-:W-:Y:S01]  /*35c0*/  F2FP.F16.F32.PACK_AB R2, R49, R50 ;  /* 0x000000323102723e */ /* 0x004fe200000000ff */
[--C-:B---3--:R-:W-:Y:S04]  /*35d0*/  FFMA.FTZ R11, R7, UR17, -R4.reuse ;  /* 0x00000011070b7c23 */ /* 0x108fe80008010804 */
[----:B------:R2:W-:Y:S01]  /*35e0*/  STS [R5+0x13000], R2 ;  /* 0x0130000205007388 */ /* 0x0005e20000000800 */
[----:B------:R-:W-:Y:S01]  /*35f0*/  FFMA.FTZ R4, R8, UR17, -R4 ;  /* 0x0000001108047c23 */ /* 0x000fe20008010804 */
[----:B------:R-:W-:Y:S02]  /*3600*/  F2FP.F16.F32.PACK_AB R8, R248, R249 ;  /* 0x000000f9f808723e */ /* 0x000fe400000000ff */
[----:B------:R-:W-:Y:S01]  /*3610*/  MUFU.EX2 R243, R11 ;  /* 0x0000000b00f37308 */ /* 0x000fe20000000800 */
[----:B------:R-:W-:Y:S02]  /*3620*/  F2FP.F16.F32.PACK_AB R7, R252, R132 ;  /* 0x00000084fc07723e */ /* 0x000fe400000000ff */
[----:B-1----:R-:W-:Y:S01]  /*3630*/  F2FP.F16.F32.PACK_AB R6, R41, R42 ;  /* 0x0000002a2906723e */ /* 0x002fe200000000ff */
[----:B------:R1:W-:Y:S06]  /*3640*/  STS [R142+0x14000], R8 ;  /* 0x014000088e007388 */ /* 0x0003ec0000000800 */
[----:B------:R3:W4:Y:S01]  /*3650*/  MUFU.EX2 R242, R4 ;  /* 0x0000000400f27308 */ /* 0x0007220000000800 */
[----:B------:R4:W-:Y:S04]  /*3660*/  STS [R142+0x14400], R7 ;  /* 0x014400078e007388 */ /* 0x0009e80000000800 */
[----:B------:R-:W-:Y:S01]  /*3670*/  STS [R5+0x14400], R9 ;  /* 0x0144000905007388 */ /* 0x000fe20000000800 */
[----:B---3--:R-:W-:Y:S02]  /*3680*/  F2FP.F16.F32.PACK_AB R4, R158, R159 ;  /* 0x0000009f9e04723e */ /* 0x008fe400000000ff */
[----:B--2---:R-:W-:Y:S05]  /*3690*/  F2FP.F16.F32.PACK_AB R2, R244, R245 ;  /* 0x000000f5f402723e */ /* 0x004fea00000000ff */
[----:B------:R2:W-:Y:S01]  /*36a0*/  STS [R5+0x14000], R2 ;  /* 0x0140000205007388 */ /* 0x0005e20000000800 */
[----:B-1----:R-:W-:Y:S02]  /*36b0*/  F2FP.F16.F32.PACK_AB R8, R47, R48 ;  /* 0x000000302f08723e */ /* 0x002fe400000000ff */
[----:B----4-:R-:W-:Y:S03]  /*36c0*/  F2FP.F16.F32.PACK_AB R7, R171, R230 ;  /* 0x000000e6ab07723e */ /* 0x010fe600000000ff */
[----:B------:R-:W-:Y:S04]  /*36d0*/  STS [R143], R8 ;  /* 0x000000088f007388 */ /* 0x000fe80000000800 */
[----:B------:R1:W-:Y:S01]  /*36e0*/  STS [R143+0x400], R7 ;  /* 0x000400078f007388 */ /* 0x0003e20000000800 */
[----:B--2---:R-:W-:Y:S02]  /*36f0*/  IADD3 R2, PT, PT, R14, R143, RZ ;  /* 0x0000008f0e027210 */ /* 0x004fe40007ffe0ff */
[----:B------:R-:W-:Y:S03]  /*3700*/  F2FP.F16.F32.PACK_AB R5, R236, R239 ;  /* 0x000000efec05723e */ /* 0x000fe600000000ff */
[----:B------:R2:W-:Y:S04]  /*3710*/  STS [R2], R6 ;  /* 0x0000000602007388 */ /* 0x0005e80000000800 */
[----:B------:R3:W-:Y:S01]  /*3720*/  STS [R2+0x400], R4 ;  /* 0x0004000402007388 */ /* 0x0007e20000000800 */
[----:B-1----:R-:W-:Y:S05]  /*3730*/  F2FP.F16.F32.PACK_AB R7, R240, R241 ;  /* 0x000000f1f007723e */ /* 0x002fea00000000ff */
[----:B------:R-:W-:Y:S01]  /*3740*/  STS [R143+0x1000], R7 ;  /* 0x001000078f007388 */ /* 0x000fe20000000800 */
[----:B--2---:R-:W-:Y:S02]  /*3750*/  F2FP.F16.F32.PACK_AB R6, R246, R247 ;  /* 0x000000f7f606723e */ /* 0x004fe400000000ff */
[----:B---3--:R-:W-:Y:S03]  /*3760*/  F2FP.F16.F32.PACK_AB R4, R242, R243 ;  /* 0x000000f3f204723e */ /* 0x008fe600000000ff */
[----:B------:R-:W-:Y:S04]  /*3770*/  STS [R143+0x1400], R6 ;  /* 0x001400068f007388 */ /* 0x000fe80000000800 */
[----:B------:R-:W-:Y:S04]  /*3780*/  STS [R2+0x1000], R5 ;  /* 0x0010000502007388 */ /* 0x000fe80000000800 */
[----:B------:R1:W-:Y:S04]  /*3790*/  STS [R2+0x1400], R4 ;  /* 0x0014000402007388 */ /* 0x0003e80000000800 */
[----:B------:R-:W2:Y:S08]  /*37a0*/  LDSM.16.M88.4 R32, [R0+0x6000] ;  /* 0x006000000020783b */ /* 0x000eb00000000200 */
[----:B------:R-:W3:Y:S01]  /*37b0*/  LDSM.16.M88.4 R28, [R0+0x6800] ;  /* 0x00680000001c783b */ /* 0x000ee20000000200 */
[C---:B-1----:R-:W-:Y:S01]  /*37c0*/  VIADD R4, R0.reuse, 0x6000 ;  /* 0x0000600000047836 */ /* 0x042fe20000000000 */
[----:B------:R-:W-:Y:S03]  /*37d0*/  IADD3 R2, PT, PT, R0, 0x6020, RZ ;  /* 0x0000602000027810 */ /* 0x000fe60007ffe0ff */
[----:B------:R-:W-:Y:S05]  /*37e0*/  @P2 VIADD R2, R4, 0xffffffe0 ;  /* 0xffffffe004022836 */ /* 0x000fea0000000000 */
        /* <DEDUP_REMOVED lines=40> */
[----:B--2---:R-:W-:Y:S04]  /*3a70*/  MOV R0, R145 ;  /* 0x0000009100007202 */ /* 0x004fe80000000f00 */
[-C--:B-1----:R-:W-:Y:S08]  /*3a80*/  HMMA.16816.F32 R4, R136, R204.reuse, R4 ;  /* 0x000000cc8804723c */ /* 0x082ff00000001804 */
[C---:B---3--:R-:W-:Y:S08]  /*3a90*/  HMMA.16816.F32 R8, R132.reuse, R204, R8 ;  /* 0x000000cc8408723c */ /* 0x048ff00000001808 */
[-C--:B------:R-:W-:Y:S08]  /*3aa0*/  HMMA.16816.F32 R12, R132, R206.reuse, R12 ;  /* 0x000000ce840c723c */ /* 0x080ff0000000180c */
[C---:B------:R-:W-:Y:S08]  /*3ab0*/  HMMA.16816.F32 R16, R136.reuse, R206, R16 ;  /* 0x000000ce8810723c */ /* 0x040ff00000001810 */
[-C--:B------:R-:W-:Y:S08]  /*3ac0*/  HMMA.16816.F32 R20, R136, R208.reuse, R20 ;  /* 0x000000d08814723c */ /* 0x080ff00000001814 */
[C---:B------:R-:W-:Y:S08]  /*3ad0*/  HMMA.16816.F32 R24, R132.reuse, R208, R24 ;  /* 0x000000d08418723c */ /* 0x040ff00000001818 */
[-C--:B------:R-:W-:Y:S01]  /*3ae0*/  HMMA.16816.F32 R28, R132, R210.reuse, R28 ;  /* 0x000000d2841c723c */ /* 0x080fe2000000181c */
[----:B------:R-:W2:Y:S07]  /*3af0*/  LDL R135, [R1+0x24] ;  /* 0x0000240001877983 */ /* 0x000eae0000100800 */
[----:B------:R-:W-:Y:S01]  /*3b00*/  HMMA.16816.F32 R32, R136, R210, R32 ;  /* 0x000000d28820723c */ /* 0x000fe20000001820 */
[----:B------:R-:W-:Y:S03]  /*3b10*/  LDSM.16.M88.4 R136, [R2+0x2800] ;  /* 0x002800000288783b */ /* 0x000fe60000000200 */
[C---:B--2---:R-:W-:Y:S04]  /*3b20*/  LEA R144, P0, R135.reuse, R140, 0x2 ;  /* 0x0000008c87907211 */ /* 0x044fe800078010ff */
[----:B------:R-:W-:Y:S02]  /*3b30*/  LEA.HI.X R145, R135, R141, RZ, 0x2, P0 ;  /* 0x0000008d87917211 */ /* 0x000fe400000f14ff */
[----:B------:R1:W2:Y:S08]  /*3b40*/  LDSM.16.M88.4 R132, [R2+0x2000] ;  /* 0x002000000284783b */ /* 0x0002b00000000200 */
[----:B------:R-:W3:Y:S04]  /*3b50*/  LDG.E R141, desc[UR36][R144.64] ;  /* 0x00000024908d7981 */ /* 0x000ee8000c1e1900 */
[----:B------:R-:W4:Y:S01]  /*3b60*/  LDG.E R140, desc[UR36][R144.64+0x20] ;  /* 0x00002024908c7981 */ /* 0x000f22000c1e1900 */
[----:B-1----:R-:W-:Y:S01]  /*3b70*/  IMAD.MOV.U32 R2, RZ, RZ, R0 ;  /* 0x000000ffff027224 */ /* 0x002fe200078e0000 */
[--C-:B------:R-:W-:Y:S03]  /*3b80*/  SHF.R.U32.HI R0, RZ, 0x4, R228.reuse ;  /* 0x00000004ff007819 */ /* 0x100fe600000116e4 */
[----:B------:R-:W-:Y:S01]  /*3b90*/  FFMA.FTZ R2, -R2, R2, 1 ;  /* 0x3f80000002027423 */ /* 0x000fe20000010102 */
[----:B------:R-:W-:Y:S03]  /*3ba0*/  LOP3.LUT R0, R0, 0x8, RZ, 0xc0, !PT ;  /* 0x0000000800007812 */ /* 0x000fe600078ec0ff */
[----:B------:R-:W-:Y:S01]  /*3bb0*/  FMUL.FTZ R2, R2, UR18 ;  /* 0x0000001202027c20 */ /* 0x000fe20008410000 */
[----:B------:R-:W-:Y:S04]  /*3bc0*/  LOP3.LUT R0, R0, 0x10, R228, 0xf8, !PT ;  /* 0x0000001000007812 */ /* 0x000fe800078ef8e4 */
[----:B------:R-:W-:Y:S01]  /*3bd0*/  LOP3.LUT R0, R0, 0xc0, R229, 0xf8, !PT ;  /* 0x000000c000007812 */ /* 0x000fe200078ef8e5 */
[-C--:B--2---:R-:W-:Y:S05]  /*3be0*/  HMMA.16816.F32 R4, R132, R212.reuse, R4 ;  /* 0x000000d48404723c */ /* 0x084fea0000001804 */
[----:B------:R-:W-:Y:S03]  /*3bf0*/  LOP3.LUT R0, R0, R3, RZ, 0x3c, !PT ;  /* 0x0000000300007212 */ /* 0x000fe600078e3cff */
[C---:B------:R-:W-:Y:S08]  /*3c00*/  HMMA.16816.F32 R8, R136.reuse, R212, R8 ;  /* 0x000000d48808723c */ /* 0x040ff00000001808 */
[-C--:B------:R-:W-:Y:S08]  /*3c10*/  HMMA.16816.F32 R12, R136, R214.reuse, R12 ;  /* 0x000000d6880c723c */ /* 0x080ff0000000180c */
[C---:B------:R-:W-:Y:S08]  /*3c20*/  HMMA.16816.F32 R16, R132.reuse, R214, R16 ;  /* 0x000000d68410723c */ /* 0x040ff00000001810 */
[-C--:B------:R-:W-:Y:S08]  /*3c30*/  HMMA.16816.F32 R20, R132, R216.reuse, R20 ;  /* 0x000000d88414723c */ /* 0x080ff00000001814 */
[C---:B------:R-:W-:Y:S08]  /*3c40*/  HMMA.16816.F32 R24, R136.reuse, R216, R24 ;  /* 0x000000d88818723c */ /* 0x040ff00000001818 */
[-C--:B------:R-:W-:Y:S01]  /*3c50*/  HMMA.16816.F32 R28, R136, R218.reuse, R28 ;  /* 0x000000da881c723c */ /* 0x080fe2000000181c */
[----:B------:R1:W5:Y:S07]  /*3c60*/  LDG.E R136, desc[UR36][R144.64+0x80] ;  /* 0x0000802490887981 */ /* 0x00036e000c1e1900 */
[----:B------:R-:W-:Y:S04]  /*3c70*/  HMMA.16816.F32 R32, R132, R218, R32 ;  /* 0x000000da8420723c */ /* 0x000fe80000001820 */
[C---:B---3--:R-:W-:Y:S01]  /*3c80*/  FADD.FTZ R4, -R141.reuse, R4 ;  /* 0x000000048d047221 */ /* 0x048fe20000010100 */
[C---:B------:R-:W-:Y:S01]  /*3c90*/  FADD.FTZ R137, -R141.reuse, R5 ;  /* 0x000000058d897221 */ /* 0x040fe20000010100 */
[C---:B------:R-:W-:Y:S01]  /*3ca0*/  FADD.FTZ R16, -R141.reuse, R16 ;  /* 0x000000108d107221 */ /* 0x040fe20000010100 */
[----:B------:R-:W-:Y:S01]  /*3cb0*/  FADD.FTZ R17, -R141, R17 ;  /* 0x000000118d117221 */ /* 0x000fe20000010100 */
[----:B------:R-:W-:Y:S01]  /*3cc0*/  FMUL.FTZ R148, R148, R4 ;  /* 0x0000000494947220 */ /* 0x000fe20000410000 */
[----:B------:R-:W-:Y:S01]  /*3cd0*/  FMUL.FTZ R3, R51, R137 ;  /* 0x0000008933037220 */ /* 0x000fe20000410000 */
[----:B------:R1:W5:Y:S01]  /*3ce0*/  LDG.E R4, desc[UR36][R144.64+0xa0] ;  /* 0x0000a02490047981 */ /* 0x000362000c1e1900 */
[----:B------:R-:W-:Y:S01]  /*3cf0*/  FMUL.FTZ R133, R49, R17 ;  /* 0x0000001131857220 */ /* 0x000fe20000410000 */
[----:B------:R-:W-:Y:S01]  /*3d00*/  FFMA.FTZ R17, -R45, R45, 1 ;  /* 0x3f8000002d117423 */ /* 0x000fe2000001012d */
[----:B------:R-:W-:Y:S01]  /*3d10*/  FMUL.FTZ R132, R148, R2 ;  /* 0x0000000294847220 */ /* 0x000fe20000410000 */
[----:B------:R1:W5:Y:S01]  /*3d20*/  LDL.LU R51, [R1+0x74] ;  /* 0x0000740001337983 */ /* 0x0003620000300800 */
[----:B------:R-:W-:Y:S01]  /*3d30*/  FMUL.FTZ R2, R50, R16 ;  /* 0x0000001032027220 */ /* 0x000fe20000410000 */
[C---:B------:R-:W-:Y:S01]  /*3d40*/  FADD.FTZ R20, -R141.reuse, R20 ;  /* 0x000000148d147221 */ /* 0x040fe20000010100 */
[----:B------:R-:W-:Y:S01]  /*3d50*/  FADD.FTZ R21, -R141, R21 ;  /* 0x000000158d157221 */ /* 0x000fe20000010100 */
[----:B------:R1:W5:Y:S01]  /*3d60*/  LDL.LU R50, [R1+0x70] ;  /* 0x0000700001327983 */ /* 0x0003620000300800 */
[----:B------:R-:W-:Y:S01]  /*3d70*/  FFMA.FTZ R16, -R150, R150, 1 ;  /* 0x3f80000096107423 */ /* 0x000fe20000010196 */
[----:B------:R-:W-:Y:S01]  /*3d80*/  FMUL.FTZ R134, R48, R20 ;  /* 0x0000001430867220 */ /* 0x000fe20000410000 */
[----:B------:R-:W-:Y:S01]  /*3d90*/  FMUL.FTZ R135, R47, R21 ;  /* 0x000000152f877220 */ /* 0x000fe20000410000 */
[----:B------:R1:W5:Y:S01]  /*3da0*/  LDL.LU R49, [R1+0x6c] ;  /* 0x00006c0001317983 */ /* 0x0003620000300800 */
[----:B------:R-:W-:Y:S01]  /*3db0*/  FMUL.FTZ R16, R16, UR18 ;  /* 0x0000001210107c20 */ /* 0x000fe20008410000 */
[----:B------:R-:W-:Y:S01]  /*3dc0*/  FFMA.FTZ R20, -R46, R46, 1 ;  /* 0x3f8000002e147423 */ /* 0x000fe2000001012e */
[----:B------:R-:W-:Y:S01]  /*3dd0*/  FFMA.FTZ R21, -R44, R44, 1 ;  /* 0x3f8000002c157423 */ /* 0x000fe2000001012c */
[----:B------:R1:W5:Y:S01]  /*3de0*/  LDL.LU R48, [R1+0x68] ;  /* 0x0000680001307983 */ /* 0x0003620000300800 */
[----:B------:R-:W-:Y:S01]  /*3df0*/  FMUL.FTZ R16, R2, R16 ;  /* 0x0000001002107220 */ /* 0x000fe20000410000 */
[C---:B------:R-:W-:Y:S02]  /*3e00*/  IMAD.SHL.U32 R150, R228.reuse, 0x40, RZ ;  /* 0x00000040e4967824 */ /* 0x040fe400078e00ff */
[----:B------:R-:W-:Y:S01]  /*3e10*/  FFMA.FTZ R5, -R167, R167, 1 ;  /* 0x3f800000a7057423 */ /* 0x000fe200000101a7 */
[----:B------:R1:W5:Y:S01]  /*3e20*/  LDL.LU R47, [R1+0x64] ;  /* 0x00006400012f7983 */ /* 0x0003620000300800 */
[----:B------:R-:W-:Y:S01]  /*3e30*/  SHF.L.U32 R167, R228, 0x3, RZ ;  /* 0x00000003e4a77819 */ /* 0x000fe200000006ff */
[----:B------:R-:W-:Y:S01]  /*3e40*/  FMUL.FTZ R20, R20, UR18 ;  /* 0x0000001214147c20 */ /* 0x000fe20008410000 */
[----:B------:R-:W-:Y:S01]  /*3e50*/  LOP3.LUT R2, R226, 0x30, R223, 0xf8, !PT ;  /* 0x00000030e2027812 */ /* 0x000fe200078ef8df */
[----:B------:R1:W5:Y:S01]  /*3e60*/  LDL.LU R46, [R1+0x60] ;  /* 0x00006000012e7983 */ /* 0x0003620000300800 */
[----:B------:R-:W-:Y:S01]  /*3e70*/  FMUL.FTZ R5, R5, UR18 ;  /* 0x0000001205057c20 */ /* 0x000fe20008410000 */
[----:B------:R-:W-:Y:S01]  /*3e80*/  LOP3.LUT R148, R167, 0x38, RZ, 0xc0, !PT ;  /* 0x00000038a7947812 */ /* 0x000fe200078ec0ff */
[----:B------:R-:W-:Y:S01]  /*3e90*/  FMUL.FTZ R20, R133, R20 ;  /* 0x0000001485147220 */ /* 0x000fe20000410000 */
[----:B------:R1:W5:Y:S01]  /*3ea0*/  LDL.LU R45, [R1+0x5c] ;  /* 0x00005c00012d7983 */ /* 0x0003620000300800 */
[----:B------:R-:W-:Y:S01]  /*3eb0*/  LOP3.LUT R2, R2, 0x1c0, R150, 0xf8, !PT ;  /* 0x000001c002027812 */ /* 0x000fe200078ef896 */
[----:B------:R-:W-:Y:S01]  /*3ec0*/  FMUL.FTZ R5, R3, R5 ;  /* 0x0000000503057220 */ /* 0x000fe20000410000 */
[----:B------:R-:W-:Y:S01]  /*3ed0*/  LOP3.LUT R3, R150, 0x400, RZ, 0xc0, !PT ;  /* 0x0000040096037812 */ /* 0x000fe200078ec0ff */
[----:B------:R1:W5:Y:S01]  /*3ee0*/  LDL.LU R44, [R1+0x58] ;  /* 0x00005800012c7983 */ /* 0x0003620000300800 */
[----:B------:R-:W-:Y:S01]  /*3ef0*/  LOP3.LUT R2, R2, R148, RZ, 0x3c, !PT ;  /* 0x0000009402027212 */ /* 0x000fe200078e3cff */
[----:B------:R-:W-:Y:S01]  /*3f00*/  FMUL.FTZ R17, R17, UR18 ;  /* 0x0000001211117c20 */ /* 0x000fe20008410000 */
[----:B------:R-:W-:Y:S01]  /*3f10*/  FMUL.FTZ R21, R21, UR18 ;  /* 0x0000001215157c20 */ /* 0x000fe20008410000 */
[----:B------:R-:W-:Y:S01]  /*3f20*/  F2FP.F16.F32.PACK_AB R20, R20, R16 ;  /* 0x000000101414723e */ /* 0x000fe200000000ff */
[----:B------:R-:W-:Y:S01]  /*3f30*/  FADD.FTZ R16, -R141, R32 ;  /* 0x000000208d107221 */ /* 0x000fe20000010100 */
[----:B------:R-:W-:Y:S01]  /*3f40*/  LEA R2, R2, R3, 0x1 ;  /* 0x0000000302027211 */ /* 0x000fe200078e08ff */
[----:B------:R-:W-:Y:S01]  /*3f50*/  FMUL.FTZ R3, R134, R17 ;  /* 0x0000001186037220 */ /* 0x000fe20000410000 */
[----:B------:R-:W-:Y:S01]  /*3f60*/  FMUL.FTZ R21, R135, R21 ;  /* 0x0000001587157220 */ /* 0x000fe20000410000 */
[----:B------:R-:W-:Y:S01]  /*3f70*/  FFMA.FTZ R32, -R43, R43, 1 ;  /* 0x3f8000002b207423 */ /* 0x000fe2000001012b */
[----:B------:R-:W-:Y:S01]  /*3f80*/  FFMA.FTZ R17, -R37, R37, 1 ;  /* 0x3f80000025117423 */ /* 0x000fe20000010125 */
[----:B------:R1:W5:Y:S01]  /*3f90*/  LDL.LU R43, [R1+0x54] ;  /* 0x00005400012b7983 */ /* 0x0003620000300800 */
[----:B------:R-:W-:Y:S01]  /*3fa0*/  FADD.FTZ R33, -R141, R33 ;  /* 0x000000218d217221 */ /* 0x000fe20000010100 */
[----:B------:R-:W-:Y:S01]  /*3fb0*/  F2FP.F16.F32.PACK_AB R21, R21, R3 ;  /* 0x000000031515723e */ /* 0x000fe200000000ff */
[----:B------:R-:W-:Y:S01]  /*3fc0*/  FMUL.FTZ R3, R42, R16 ;  /* 0x000000102a037220 */ /* 0x000fe20000410000 */
[----:B------:R-:W-:Y:S01]  /*3fd0*/  FFMA.FTZ R16, -R36, R36, 1 ;  /* 0x3f80000024107423 */ /* 0x000fe20000010124 */
[----:B------:R1:W5:Y:S01]  /*3fe0*/  LDL.LU R42, [R1+0x50] ;  /* 0x00005000012a7983 */ /* 0x0003620000300800 */
[----:B------:R-:W-:Y:S01]  /*3ff0*/  FMUL.FTZ R33, R41, R33 ;  /* 0x0000002129217220 */ /* 0x000fe20000410000 */
[C---:B----4-:R-:W-:Y:S01]  /*4000*/  FADD.FTZ R6, -R140.reuse, R6 ;  /* 0x000000068c067221 */ /* 0x050fe20000010100 */
[----:B------:R-:W-:Y:S01]  /*4010*/  FADD.FTZ R7, -R140, R7 ;  /* 0x000000078c077221 */ /* 0x000fe20000010100 */
[----:B------:R1:W5:Y:S01]  /*4020*/  LDL.LU R41, [R1+0x4c] ;  /* 0x00004c0001297983 */ /* 0x0003620000300800 */
[----:B------:R-:W-:Y:S01]  /*4030*/  FMUL.FTZ R32, R32, UR18 ;  /* 0x0000001220207c20 */ /* 0x000fe20008410000 */
[----:B------:R-:W-:Y:S01]  /*4040*/  FMUL.FTZ R6, R40, R6 ;  /* 0x0000000628067220 */ /* 0x000fe20000410000 */
[----:B------:R-:W-:Y:S01]  /*4050*/  FMUL.FTZ R17, R17, UR18 ;  /* 0x0000001211117c20 */ /* 0x000fe20008410000 */
[----:B------:R1:W5:Y:S01]  /*4060*/  LDL.LU R40, [R1+0x48] ;  /* 0x0000480001287983 */ /* 0x0003620000300800 */
[----:B------:R-:W-:Y:S01]  /*4070*/  FMUL.FTZ R32, R3, R32 ;  /* 0x0000002003207220 */ /* 0x000fe20000410000 */
[----:B------:R-:W-:Y:S01]  /*4080*/  FMUL.FTZ R3, R39, R7 ;  /* 0x0000000727037220 */ /* 0x000fe20000410000 */
[----:B------:R-:W-:Y:S01]  /*4090*/  FFMA.FTZ R7, -R38, R38, 1 ;  /* 0x3f80000026077423 */ /* 0x000fe20000010126 */
[----:B------:R1:W5:Y:S01]  /*40a0*/  LDL.LU R39, [R1+0x44] ;  /* 0x0000440001277983 */ /* 0x0003620000300800 */
[----:B------:R-:W-:Y:S01]  /*40b0*/  FMUL.FTZ R16, R16, UR18 ;  /* 0x0000001210107c20 */ /* 0x000fe20008410000 */
[----:B------:R-:W-:Y:S01]  /*40c0*/  F2FP.F16.F32.PACK_AB R5, R5, R132 ;  /* 0x000000840505723e */ /* 0x000fe200000000ff */
[----:B------:R-:W-:Y:S01]  /*40d0*/  FMUL.FTZ R7, R7, UR18 ;  /* 0x0000001207077c20 */ /* 0x000fe20008410000 */
[----:B------:R1:W5:Y:S01]  /*40e0*/  LDL.LU R38, [R1+0x40] ;  /* 0x0000400001267983 */ /* 0x0003620000300800 */
[----:B------:R-:W-:Y:S01]  /*40f0*/  FMUL.FTZ R17, R6, R17 ;  /* 0x0000001106117220 */ /* 0x000fe20000410000 */
[----:B------:R-:W-:Y:S01]  /*4100*/  FMUL.FTZ R16, R3, R16 ;  /* 0x0000001003107220 */ /* 0x000fe20000410000 */
[----:B------:R-:W-:Y:S01]  /*4110*/  FMUL.FTZ R7, R33, R7 ;  /* 0x0000000721077220 */ /* 0x000fe20000410000 */
[----:B------:R1:W5:Y:S04]  /*4120*/  LDL.LU R37, [R1+0x3c] ;  /* 0x00003c0001257983 */ /* 0x0003680000300800 */
[----:B------:R1:W5:Y:S01]  /*4130*/  LDL.LU R36, [R1+0x38] ;  /* 0x0000380001247983 */ /* 0x0003620000300800 */
[----:B------:R-:W-:Y:S05]  /*4140*/  BRA.U !UP0, `(.L_x_305) ;  /* 0x00000001085c7547 */ /* 0x000fea000b800000 */
[----:B------:R-:W2:Y:S01]  /*4150*/  LDL.LU.64 R134, [R1+0x10] ;  /* 0x0000100001867983 */ /* 0x000ea20000300a00 */
[----:B------:R-:W-:Y:S01]  /*4160*/  IADD3 R6, P0, PT, RZ, -UR34, RZ ;  /* 0x80000022ff067c10 */ /* 0x000fe2000ff1e0ff */
[----:B------:R-:W-:Y:S02]  /*4170*/  ULOP3.LUT UR12, UR48, 0x1, URZ, 0xc0, !UPT ;  /* 0x00000001300c7892 */ /* 0x000fe4000f8ec0ff */
[----:B------:R-:W3:Y:S02]  /*4180*/  LDL.LU R132, [R1+0x20] ;  /* 0x0000200001847983 */ /* 0x000ee40000300800 */
[----:B------:R-:W-:Y:S01]  /*4190*/  IMAD.X R3, RZ, RZ, ~UR13, P0 ;  /* 0x8000000dff037e24 */ /* 0x000fe200080e06ff */
[----:B------:R-:W-:Y:S04]  /*41a0*/  UISETP.NE.U32.AND UP1, UPT, UR12, 0x1, UPT ;  /* 0x000000010c00788c */ /* 0x000fe8000bf25070 */
[----:B------:R-:W-:Y:S01]  /*41b0*/  SHF.R.S64 R6, R6, 0x1f, R3 ;  /* 0x0000001f06067819 */ /* 0x000fe20000001003 */
[----:B------:R-:W-:Y:S06]  /*41c0*/  USEL UR12, UR27, 0x3000, !UP1 ;  /* 0x000030001b0c7887 */ /* 0x000fec000c800000 */
[----:B------:R-:W-:Y:S01]  /*41d0*/  IADD3 R221, PT, PT, R221, UR12, RZ ;  /* 0x0000000cdddd7c10 */ /* 0x000fe2000fffe0ff */
[----:B---3--:R-:W-:Y:S01]  /*41e0*/  VIADD R132, R132, UR12 ;  /* 0x0000000c84847c36 */ /* 0x008fe20008000000 */
[----:B--2---:R-:W-:Y:S04]  /*41f0*/  IADD3 R6, P0, PT, R134, R6, RZ ;  /* 0x0000000686067210 */ /* 0x004fe80007f1e0ff */
[----:B------:R2:W-:Y:S01]  /*4200*/  STL [R1+0x20], R132 ;  /* 0x0000208401007387 */ /* 0x0005e20000100800 */
[----:B------:R-:W-:Y:S02]  /*4210*/  LEA.HI.X.SX32 R3, R3, R135, 0x1, P0 ;  /* 0x0000008703037211 */ /* 0x000fe400000f0eff */
[----:B------:R-:W-:Y:S03]  /*4220*/  MOV R134, R6 ;  /* 0x0000000600867202 */ /* 0x000fe60000000f00 */
[----:B------:R-:W-:Y:S05]  /*4230*/  IMAD.MOV.U32 R135, RZ, RZ, R3 ;  /* 0x000000ffff877224 */ /* 0x000fea00078e0003 */
[----:B------:R-:W-:Y:S01]  /*4240*/  @!PT LDS RZ, [RZ] ;  /* 0x00000000fffff984 */ /* 0x000fe20000000800 */
[----:B------:R-:W-:Y:S01]  /*4250*/  @!PT LDS RZ, [RZ] ;  /* 0x00000000fffff984 */ /* 0x000fe20000000800 */
[----:B------:R-:W-:Y:S01]  /*4260*/  @!PT LDS RZ, [RZ] ;  /* 0x00000000fffff984 */ /* 0x000fe20000000800 */
[----:B------:R2:W-:Y:S04]  /*4270*/  LDGSTS.E.BYPASS.LTC128B.128 [R132], desc[UR36][R134.64] ;  /* 0x0000000086847fae */ /* 0x0005e8000b981a24 */
[----:B------:R2:W-:Y:S04]  /*4280*/  LDGSTS.E.BYPASS.LTC128B.128 [R132+0x1000], desc[UR36][R134.64+0x40] ;  /* 0x0100004086847fae */ /* 0x0005e8000b981a24 */
[----:B------:R2:W-:Y:S04]  /*4290*/  LDGSTS.E.BYPASS.LTC128B.128 [R132+0x2000], desc[UR36][R134.64+0x80] ;  /* 0x0200008086847fae */ /* 0x0005e8000b981a24 */
[----:B------:R2:W-:Y:S04]  /*42a0*/  STL.64 [R1+0x10], R134 ;  /* 0x0000108601007387 */ /* 0x0005e80000100a00 */
[----:B------:R-:W0:Y:S02]  /*42b0*/  LDGDEPBAR ;  /* 0x00000000000079af */ /* 0x000e240000000000 */
.L_x_305:
[----:B--2---:R-:W2:Y:S01]  /*42c0*/  LDL.LU R132, [R1+0x8] ;  /* 0x0000080001847983 */ /* 0x004ea20000300800 */
[C---:B------:R-:W-:Y:S01]  /*42d0*/  FADD.FTZ R19, -R140.reuse, R19 ;  /* 0x000000138c137221 */ /* 0x040fe20000010100 */
[----:B------:R-:W-:Y:S01]  /*42e0*/  FADD.FTZ R34, -R140, R34 ;  /* 0x000000228c227221 */ /* 0x000fe20000010100 */
[----:B------:R-:W-:Y:S02]  /*42f0*/  MOV R33, 0x10 ;  /* 0x0000001000217802 */ /* 0x000fe40000000f00 */
[----:B------:R3:W-:Y:S01]  /*4300*/  STS [R142+0xf000], R5 ;  /* 0x00f000058e007388 */ /* 0x0007e20000000800 */
[----:B------:R-:W-:Y:S01]  /*4310*/  FMUL.FTZ R19, R232, R19 ;  /* 0x00000013e8137220 */ /* 0x000fe20000410000 */
[C---:B------:R-:W-:Y:S01]  /*4320*/  FADD.FTZ R3, -R140.reuse, R18 ;  /* 0x000000128c037221 */ /* 0x040fe20000010100 */
[----:B------:R-:W-:Y:S01]  /*4330*/  FMUL.FTZ R34, R159, R34 ;  /* 0x000000229f227220 */ /* 0x000fe20000410000 */
[----:B------:R-:W-:Y:S01]  /*4340*/  F2FP.F16.F32.PACK_AB R18, R7, R32 ;  /* 0x000000200712723e */ /* 0x000fe200000000ff */
[----:B------:R-:W-:Y:S01]  /*4350*/  FADD.FTZ R22, -R140, R22 ;  /* 0x000000168c167221 */ /* 0x000fe20000010100 */
[----:B------:R-:W-:Y:S01]  /*4360*/  F2FP.F16.F32.PACK_AB R6, R16, R17 ;  /* 0x000000111006723e */ /* 0x000fe200000000ff */
[----:B------:R-:W-:Y:S01]  /*4370*/  FMUL.FTZ R7, R233, R3 ;  /* 0x00000003e9077220 */ /* 0x000fe20000410000 */
[----:B------:R-:W-:Y:S01]  /*4380*/  SEL R33, R33, 0xfffffff0, !P1 ;  /* 0xfffffff021217807 */ /* 0x000fe20004800000 */
[----:B------:R-:W-:Y:S01]  /*4390*/  FFMA.FTZ R3, -R160, R160, 1 ;  /* 0x3f800000a0037423 */ /* 0x000fe200000101a0 */
[----:B------:R-:W-:Y:S01]  /*43a0*/  FMUL.FTZ R22, R230, R22 ;  /* 0x00000016e6167220 */ /* 0x000fe20000410000 */
[----:B------:R4:W-:Y:S01]  /*43b0*/  STS [R142+0xf400], R6 ;  /* 0x00f400068e007388 */ /* 0x0009e20000000800 */
[----:B------:R-:W-:Y:S01]  /*43c0*/  FADD.FTZ R35, -R140, R35 ;  /* 0x000000238c237221 */ /* 0x000fe20000010100 */
[----:B------:R-:W-:Y:S01]  /*43d0*/  FMUL.FTZ R32, R3, UR18 ;  /* 0x0000001203207c20 */ /* 0x000fe20008410000 */
[----:B------:R-:W-:Y:S01]  /*43e0*/  FFMA.FTZ R3, -R152, R152, 1 ;  /* 0x3f80000098037423 */ /* 0x000fe20000010198 */
[----:B------:R-:W-:Y:S01]  /*43f0*/  FADD.FTZ R23, -R140, R23 ;  /* 0x000000178c177221 */ /* 0x000fe20000010100 */
[----:B------:R-:W-:Y:S01]  /*4400*/  FMUL.FTZ R35, R158, R35 ;  /* 0x000000239e237220 */ /* 0x000fe20000410000 */
[----:B------:R-:W-:Y:S01]  /*4410*/  FMUL.FTZ R32, R7, R32 ;  /* 0x0000002007207220 */ /* 0x000fe20000410000 */
[----:B------:R-:W-:Y:S01]  /*4420*/  FMUL.FTZ R3, R3, UR18 ;  /* 0x0000001203037c20 */ /* 0x000fe20008410000 */
[----:B------:R-:W-:Y:S01]  /*4430*/  FFMA.FTZ R7, -R154, R154, 1 ;  /* 0x3f8000009a077423 */ /* 0x000fe2000001019a */
[C---:B-----5:R-:W-:Y:S01]  /*4440*/  FADD.FTZ R9, -R136.reuse, R9 ;  /* 0x0000000988097221 */ /* 0x060fe20000010100 */
[----:B------:R-:W-:Y:S01]  /*4450*/  FADD.FTZ R8, -R136, R8 ;  /* 0x0000000888087221 */ /* 0x000fe20000010100 */
[----:B------:R-:W-:Y:S01]  /*4460*/  FMUL.FTZ R22, R22, R3 ;  /* 0x0000000316167220 */ /* 0x000fe20000410000 */
[----:B------:R-:W-:Y:S01]  /*4470*/  FFMA.FTZ R3, -R146, R146, 1 ;  /* 0x3f80000092037423 */ /* 0x000fe20000010192 */
[----:B------:R-:W-:Y:S01]  /*4480*/  FMUL.FTZ R23, R171, R23 ;  /* 0x00000017ab177220 */ /* 0x000fe20000410000 */
[----:B---3--:R-:W-:Y:S01]  /*4490*/  FFMA.FTZ R5, -R155, R155, 1 ;  /* 0x3f8000009b057423 */ /* 0x008fe2000001019b */
[----:B------:R-:W-:Y:S01]  /*44a0*/  FMUL.FTZ R7, R7, UR18 ;  /* 0x0000001207077c20 */ /* 0x000fe20008410000 */
[----:B------:R-:W-:Y:S01]  /*44b0*/  FMUL.FTZ R3, R3, UR18 ;  /* 0x0000001203037c20 */ /* 0x000fe20008410000 */
[----:B------:R-:W-:Y:S01]  /*44c0*/  FADD.FTZ R12, -R136, R12 ;  /* 0x0000000c880c7221 */ /* 0x000fe20000010100 */
[----:B------:R-:W-:Y:S01]  /*44d0*/  FMUL.FTZ R5, R5, UR18 ;  /* 0x0000001205057c20 */ /* 0x000fe20008410000 */
[----:B------:R-:W-:Y:S01]  /*44e0*/  FMUL.FTZ R17, R23, R7 ;  /* 0x0000000717117220 */ /* 0x000fe20000410000 */
[----:B------:R-:W-:Y:S01]  /*44f0*/  FMUL.FTZ R16, R35, R3 ;  /* 0x0000000323107220 */ /* 0x000fe20000410000 */
[----:B------:R-:W-:Y:S01]  /*4500*/  FFMA.FTZ R7, -R166, R166, 1 ;  /* 0x3f800000a6077423 */ /* 0x000fe200000101a6 */
[----:B------:R-:W-:Y:S01]  /*4510*/  FMUL.FTZ R19, R19, R5 ;  /* 0x0000000513137220 */ /* 0x000fe20000410000 */
[----:B------:R-:W-:Y:S01]  /*4520*/  FFMA.FTZ R5, -R147, R147, 1 ;  /* 0x3f80000093057423 */ /* 0x000fe20000010193 */
[----:B------:R-:W-:Y:S01]  /*4530*/  FMUL.FTZ R12, R245, R12 ;  /* 0x0000000cf50c7220 */ /* 0x000fe20000410000 */
[----:B------:R-:W-:Y:S01]  /*4540*/  FMUL.FTZ R7, R7, UR18 ;  /* 0x0000001207077c20 */ /* 0x000fe20008410000 */
[----:B------:R-:W-:Y:S01]  /*4550*/  F2FP.F16.F32.PACK_AB R17, R17, R22 ;  /* 0x000000161111723e */ /* 0x000fe200000000ff */
[----:B------:R-:W-:Y:S01]  /*4560*/  FMUL.FTZ R5, R5, UR18 ;  /* 0x0000001205057c20 */ /* 0x000fe20008410000 */
[----:B------:R-:W-:Y:S01]  /*4570*/  F2FP.F16.F32.PACK_AB R3, R19, R32 ;  /* 0x000000201303723e */ /* 0x000fe200000000ff */
[----:B------:R-:W-:Y:S01]  /*4580*/  FMUL.FTZ R19, R248, R9 ;  /* 0x00000009f8137220 */ /* 0x000fe20000410000 */
[----:B------:R-:W-:Y:S01]  /*4590*/  FFMA.FTZ R9, -R231, R231, 1 ;  /* 0x3f800000e7097423 */ /* 0x000fe200000101e7 */
[----:B------:R-:W-:Y:S01]  /*45a0*/  FMUL.FTZ R34, R34, R5 ;  /* 0x0000000522227220 */ /* 0x000fe20000410000 */
[----:B------:R-:W-:Y:S01]  /*45b0*/  IADD3 R5, PT, PT, R142, R33, RZ ;  /* 0x000000218e057210 */ /* 0x000fe20007ffe0ff */
[C---:B------:R-:W-:Y:S01]  /*45c0*/  FADD.FTZ R13, -R136.reuse, R13 ;  /* 0x0000000d880d7221 */ /* 0x040fe20000010100 */
[----:B------:R-:W-:Y:S01]  /*45d0*/  FMUL.FTZ R9, R9, UR18 ;  /* 0x0000001209097c20 */ /* 0x000fe20008410000 */
[C---:B------:R-:W-:Y:S01]  /*45e0*/  FADD.FTZ R28, -R136.reuse, R28 ;  /* 0x0000001c881c7221 */ /* 0x040fe20000010100 */
[----:B----4-:R-:W-:Y:S01]  /*45f0*/  FFMA.FTZ R6, -R165, R165, 1 ;  /* 0x3f800000a5067423 */ /* 0x010fe200000101a5 */
[----:B------:R3:W-:Y:S01]  /*4600*/  STS [R5+0xf000], R20 ;  /* 0x00f0001405007388 */ /* 0x0007e20000000800 */
[C---:B------:R-:W-:Y:S01]  /*4610*/  FADD.FTZ R24, -R136.reuse, R24 ;  /* 0x0000001888187221 */ /* 0x040fe20000010100 */
[----:B------:R-:W-:Y:S01]  /*4620*/  FADD.FTZ R25, -R136, R25 ;  /* 0x0000001988197221 */ /* 0x000fe20000010100 */
[----:B------:R-:W-:Y:S02]  /*4630*/  FMUL.FTZ R6, R6, UR18 ;  /* 0x0000001206067c20 */ /* 0x000fe40008410000 */
[----:B------:R4:W-:Y:S01]  /*4640*/  STS [R5+0xf400], R3 ;  /* 0x00f4000305007388 */ /* 0x0009e20000000800 */
[----:B------:R-:W-:Y:S01]  /*4650*/  FMUL.FTZ R28, R239, R28 ;  /* 0x0000001cef1c7220 */ /* 0x000fe20000410000 */
[----:B------:R-:W-:Y:S01]  /*4660*/  FMUL.FTZ R13, R244, R13 ;  /* 0x0000000df40d7220 */ /* 0x000fe20000410000 */
[----:B------:R-:W-:Y:S01]  /*4670*/  FMUL.FTZ R24, R241, R24 ;  /* 0x00000018f1187220 */ /* 0x000fe20000410000 */
[----:B------:R-:W-:Y:S01]  /*4680*/  FMUL.FTZ R25, R240, R25 ;  /* 0x00000019f0197220 */ /* 0x000fe20000410000 */
[C---:B------:R-:W-:Y:S01]  /*4690*/  FADD.FTZ R14, -R4.reuse, R14 ;  /* 0x0000000e040e7221 */ /* 0x040fe20000010100 */
[----:B------:R-:W-:Y:S01]  /*46a0*/  FMUL.FTZ R13, R13, R6 ;  /* 0x000000060d0d7220 */ /* 0x000fe20000410000 */
[C---:B------:R-:W-:Y:S01]  /*46b0*/  FADD.FTZ R10, -R4.reuse, R10 ;  /* 0x0000000a040a7221 */ /* 0x040fe20000010100 */
[C---:B------:R-:W-:Y:S01]  /*46c0*/  FADD.FTZ R11, -R4.reuse, R11 ;  /* 0x0000000b040b7221 */ /* 0x040fe20000010100 */
[C---:B------:R-:W-:Y:S01]  /*46d0*/  FADD.FTZ R15, -R4.reuse, R15 ;  /* 0x0000000f040f7221 */ /* 0x040fe20000010100 */
[----:B------:R-:W-:Y:S01]  /*46e0*/  FMUL.FTZ R14, R251, R14 ;  /* 0x0000000efb0e7220 */ /* 0x000fe20000410000 */
[C---:B------:R-:W-:Y:S01]  /*46f0*/  FADD.FTZ R27, -R4.reuse, R27 ;  /* 0x0000001b041b7221 */ /* 0x040fe20000010100 */
[----:B------:R-:W-:Y:S01]  /*4700*/  FADD.FTZ R31, -R4, R31 ;  /* 0x0000001f041f7221 */ /* 0x000fe20000010100 */
[----:B------:R-:W-:Y:S01]  /*4710*/  FMUL.FTZ R15, R250, R15 ;  /* 0x0000000ffa0f7220 */ /* 0x000fe20000410000 */
[----:B------:R-:W-:Y:S01]  /*4720*/  FADD.FTZ R29, -R136, R29 ;  /* 0x0000001d881d7221 */ /* 0x000fe20000010100 */
[----:B------:R-:W-:Y:S01]  /*4730*/  FMUL.FTZ R27, R246, R27 ;  /* 0x0000001bf61b7220 */ /* 0x000fe20000410000 */
[----:B------:R-:W-:Y:S01]  /*4740*/  FFMA.FTZ R6, -R151, R151, 1 ;  /* 0x3f80000097067423 */ /* 0x000fe20000010197 */
[----:B------:R-:W-:Y:S01]  /*4750*/  FMUL.FTZ R31, R242, R31 ;  /* 0x0000001ff21f7220 */ /* 0x000fe20000410000 */
[----:B------:R-:W-:Y:S01]  /*4760*/  FMUL.FTZ R29, R236, R29 ;  /* 0x0000001dec1d7220 */ /* 0x000fe20000410000 */
[----:B------:R-:W-:Y:S01]  /*4770*/  FADD.FTZ R26, -R4, R26 ;  /* 0x0000001a041a7221 */ /* 0x000fe20000010100 */
[----:B------:R-:W-:Y:S01]  /*4780*/  FMUL.FTZ R6, R6, UR18 ;  /* 0x0000001206067c20 */ /* 0x000fe20008410000 */
[----:B---3--:R-:W-:Y:S01]  /*4790*/  FMUL.FTZ R20, R249, R8 ;  /* 0x00000008f9147220 */ /* 0x008fe20000410000 */
[----:B------:R-:W-:Y:S01]  /*47a0*/  FFMA.FTZ R8, -R170, R170, 1 ;  /* 0x3f800000aa087423 */ /* 0x000fe200000101aa */
[----:B------:R-:W-:Y:S01]  /*47b0*/  FADD.FTZ R30, -R4, R30 ;  /* 0x0000001e041e7221 */ /* 0x000fe20000010100 */
[----:B------:R-:W-:Y:S01]  /*47c0*/  FFMA.FTZ R4, -R157, R157, 1 ;  /* 0x3f8000009d047423 */ /* 0x000fe2000001019d */
[----:B------:R-:W-:Y:S01]  /*47d0*/  FMUL.FTZ R22, R20, R9 ;  /* 0x0000000914167220 */ /* 0x000fe20000410000 */
[----:B------:R-:W-:Y:S01]  /*47e0*/  FMUL.FTZ R8, R8, UR18 ;  /* 0x0000001208087c20 */ /* 0x000fe20008410000 */
[----:B------:R-:W-:Y:S01]  /*47f0*/  FFMA.FTZ R9, -R162, R162, 1 ;  /* 0x3f800000a2097423 */ /* 0x000fe200000101a2 */
[----:B----4-:R-:W-:Y:S01]  /*4800*/  FFMA.FTZ R3, -R234, R234, 1 ;  /* 0x3f800000ea037423 */ /* 0x010fe200000101ea */
[----:B------:R-:W-:Y:S01]  /*4810*/  FMUL.FTZ R30, R243, R30 ;  /* 0x0000001ef31e7220 */ /* 0x000fe20000410000 */
[----:B------:R-:W-:Y:S01]  /*4820*/  FMUL.FTZ R20, R19, R8 ;  /* 0x0000000813147220 */ /* 0x000fe20000410000 */
[----:B------:R-:W-:Y:S01]  /*4830*/  FMUL.FTZ R19, R12, R7 ;  /* 0x000000070c137220 */ /* 0x000fe20000410000 */
[----:B------:R-:W-:Y:S01]  /*4840*/  FFMA.FTZ R7, -R153, R153, 1 ;  /* 0x3f80000099077423 */ /* 0x000fe20000010199 */
[----:B------:R-:W-:Y:S01]  /*4850*/  FFMA.FTZ R8, -R161, R161, 1 ;  /* 0x3f800000a1087423 */ /* 0x000fe200000101a1 */
[----:B------:R-:W-:Y:S01]  /*4860*/  FMUL.FTZ R9, R9, UR18 ;  /* 0x0000001209097c20 */ /* 0x000fe20008410000 */
[----:B------:R-:W-:Y:S01]  /*4870*/  FMUL.FTZ R3, R3, UR18 ;  /* 0x0000001203037c20 */ /* 0x000fe20008410000 */
[----:B------:R-:W-:Y:S01]  /*4880*/  FMUL.FTZ R7, R7, UR18 ;  /* 0x0000001207077c20 */ /* 0x000fe20008410000 */
[----:B------:R-:W-:Y:S01]  /*4890*/  FMUL.FTZ R8, R8, UR18 ;  /* 0x0000001208087c20 */ /* 0x000fe20008410000 */
[----:B------:R-:W-:Y:S01]  /*48a0*/  FMUL.FTZ R24, R24, R9 ;  /* 0x0000000918187220 */ /* 0x000fe20000410000 */
[----:B------:R-:W-:Y:S01]  /*48b0*/  FMUL.FTZ R15, R15, R3 ;  /* 0x000000030f0f7220 */ /* 0x000fe20000410000 */
[----:B------:R-:W-:Y:S01]  /*48c0*/  FMUL.FTZ R28, R28, R7 ;  /* 0x000000071c1c7220 */ /* 0x000fe20000410000 */
[----:B------:R-:W-:Y:S01]  /*48d0*/  FFMA.FTZ R7, -R235, R235, 1 ;  /* 0x3f800000eb077423 */ /* 0x000fe200000101eb */
[----:B------:R-:W-:Y:S01]  /*48e0*/  FMUL.FTZ R9, R25, R8 ;  /* 0x0000000819097220 */ /* 0x000fe20000410000 */
[----:B------:R-:W-:Y:S01]  /*48f0*/  F2FP.F16.F32.PACK_AB R8, R13, R19 ;  /* 0x000000130d08723e */ /* 0x000fe200000000ff */
[----:B------:R-:W-:Y:S01]  /*4900*/  FMUL.FTZ R13, R252, R11 ;  /* 0x0000000bfc0d7220 */ /* 0x000fe20000410000 */
[----:B------:R-:W-:Y:S01]  /*4910*/  FMUL.FTZ R7, R7, UR18 ;  /* 0x0000001207077c20 */ /* 0x000fe20008410000 */
[----:B------:R-:W-:Y:S01]  /*4920*/  FFMA.FTZ R11, -R238, R238, 1 ;  /* 0x3f800000ee0b7423 */ /* 0x000fe200000101ee */
[----:B------:R-:W-:Y:S01]  /*4930*/  FFMA.FTZ R3, -R156, R156, 1 ;  /* 0x3f8000009c037423 */ /* 0x000fe2000001019c */
[----:B------:R-:W-:Y:S01]  /*4940*/  FMUL.FTZ R12, R29, R6 ;  /* 0x000000061d0c7220 */ /* 0x000fe20000410000 */
[----:B------:R-:W-:Y:S01]  /*4950*/  FMUL.FTZ R14, R14, R7 ;  /* 0x000000070e0e7220 */ /* 0x000fe20000410000 */
[----:B------:R-:W-:Y:S01]  /*4960*/  FFMA.FTZ R7, -R163, R163, 1 ;  /* 0x3f800000a3077423 */ /* 0x000fe200000101a3 */
[----:B------:R-:W-:Y:S01]  /*4970*/  FMUL.FTZ R11, R11, UR18 ;  /* 0x000000120b0b7c20 */ /* 0x000fe20008410000 */
[----:B------:R-:W-:Y:S01]  /*4980*/  FMUL.FTZ R3, R3, UR18 ;  /* 0x0000001203037c20 */ /* 0x000fe20008410000 */
[----:B------:R-:W-:Y:S01]  /*4990*/  F2FP.F16.F32.PACK_AB R6, R20, R22 ;  /* 0x000000161406723e */ /* 0x000fe200000000ff */
[----:B------:R-:W-:Y:S01]  /*49a0*/  FMUL.FTZ R7, R7, UR18 ;  /* 0x0000001207077c20 */ /* 0x000fe20008410000 */
[----:B------:R-:W-:Y:S01]  /*49b0*/  FMUL.FTZ R4, R4, UR18 ;  /* 0x0000001204047c20 */ /* 0x000fe20008410000 */
[----:B------:R-:W-:Y:S01]  /*49c0*/  FMUL.FTZ R26, R247, R26 ;  /* 0x0000001af71a7220 */ /* 0x000fe20000410000 */
[----:B------:R-:W-:Y:S01]  /*49d0*/  F2FP.F16.F32.PACK_AB R16, R16, R34 ;  /* 0x000000221010723e */ /* 0x000fe200000000ff */
[----:B------:R-:W-:Y:S01]  /*49e0*/  FMUL.FTZ R27, R27, R7 ;  /* 0x000000071b1b7220 */ /* 0x000fe20000410000 */
[----:B------:R-:W-:Y:S01]  /*49f0*/  FMUL.FTZ R7, R31, R3 ;  /* 0x000000031f077220 */ /* 0x000fe20000410000 */
[----:B------:R3:W-:Y:S01]  /*4a00*/  STS [R142+0x10000], R6 ;  /* 0x010000068e007388 */ /* 0x0007e20000000800 */
[----:B------:R-:W-:Y:S01]  /*4a10*/  FMUL.FTZ R30, R30, R4 ;  /* 0x000000041e1e7220 */ /* 0x000fe20000410000 */
[----:B------:R-:W-:Y:S01]  /*4a20*/  F2FP.F16.F32.PACK_AB R4, R15, R14 ;  /* 0x0000000e0f04723e */ /* 0x000fe200000000ff */
[----:B------:R-:W4:Y:S01]  /*4a30*/  LDC R151, c[0x0][0x44c] ;  /* 0x00011300ff977b82 */ /* 0x000f220000000800 */
[----:B------:R-:W-:Y:S01]  /*4a40*/  F2FP.F16.F32.PACK_AB R9, R9, R24 ;  /* 0x000000180909723e */ /* 0x000fe200000000ff */
[----:B------:R-:W3:Y:S01]  /*4a50*/  LDL.LU.64 R152, [R1] ;  /* 0x0000000001987983 */ /* 0x000ee20000300a00 */
[----:B------:R-:W-:Y:S02]  /*4a60*/  F2FP.F16.F32.PACK_AB R12, R12, R28 ;  /* 0x0000001c0c0c723e */ /* 0x000fe400000000ff */
[----:B------:R-:W-:Y:S02]  /*4a70*/  F2FP.F16.F32.PACK_AB R7, R7, R30 ;  /* 0x0000001e0707723e */ /* 0x000fe400000000ff */
[----:B------:R-:W-:Y:S04]  /*4a80*/  LOP3.LUT R0, R0, 0x120, R229, 0xf8, !PT ;  /* 0x0000012000007812 */ /* 0x000fe800078ef8e5 */
[----:B------:R-:W-:Y:S01]  /*4a90*/  LEA R0, R0, UR4, 0x1 ;  /* 0x0000000400007c11 */ /* 0x000fe2000f8e08ff */
[----:B----4-:R-:W-:Y:S02]  /*4aa0*/  IMAD R236, R151, UR16, RZ ;  /* 0x0000001097ec7c24 */ /* 0x010fe4000f8e02ff */
[----:B--2---:R-:W-:Y:S01]  /*4ab0*/  FMUL.FTZ R19, R132, R10 ;  /* 0x0000000a84137220 */ /* 0x004fe20000410000 */
[----:B------:R-:W-:Y:S03]  /*4ac0*/  FFMA.FTZ R10, -R237, R237, 1 ;  /* 0x3f800000ed0a7423 */ /* 0x000fe600000101ed */
[----:B------:R-:W-:Y:S01]  /*4ad0*/  FMUL.FTZ R19, R19, R11 ;  /* 0x0000000b13137220 */ /* 0x000fe20000410000 */
[----:B------:R-:W-:Y:S04]  /*4ae0*/  FMUL.FTZ R10, R10, UR18 ;  /* 0x000000120a0a7c20 */ /* 0x000fe80008410000 */
[----:B------:R-:W-:Y:S01]  /*4af0*/  FMUL.FTZ R13, R13, R10 ;  /* 0x0000000a0d0d7220 */ /* 0x000fe20000410000 */
[----:B------:R-:W-:Y:S04]  /*4b00*/  FFMA.FTZ R10, -R164, R164, 1 ;  /* 0x3f800000a40a7423 */ /* 0x000fe800000101a4 */
[----:B------:R-:W-:Y:S01]  /*4b10*/  F2FP.F16.F32.PACK_AB R3, R13, R19 ;  /* 0x000000130d03723e */ /* 0x000fe200000000ff */
[----:B------:R-:W-:Y:S04]  /*4b20*/  FMUL.FTZ R10, R10, UR18 ;  /* 0x000000120a0a7c20 */ /* 0x000fe80008410000 */
[----:B------:R2:W-:Y:S01]  /*4b30*/  STS [R142+0x10400], R3 ;  /* 0x010400038e007388 */ /* 0x0005e20000000800 */
[----:B------:R-:W-:Y:S04]  /*4b40*/  FMUL.FTZ R26, R26, R10 ;  /* 0x0000000a1a1a7220 */ /* 0x000fe80000410000 */
[----:B------:R-:W-:Y:S01]  /*4b50*/  STS [R5+0x10000], R8 ;  /* 0x0100000805007388 */ /* 0x000fe20000000800 */
[----:B---3--:R-:W-:Y:S04]  /*4b60*/  F2FP.F16.F32.PACK_AB R6, R27, R26 ;  /* 0x0000001a1b06723e */ /* 0x008fe800000000ff */
        /* <DEDUP_REMOVED lines=16> */
[----:B------:R-:W4:Y:S05]  /*4c70*/  LDSM.16.MT88.4 R20, [R0+0x8000] ;  /* 0x008000000014783b */ /* 0x000f2a0000004200 */
[----:B------:R-:W-:Y:S05]  /*4c80*/  LDSM.16.MT88.4 R24, [R2+UR4+0x13800] ;  /* 0x013800040218783b */ /* 0x000fea0008004200 */
[----:B------:R-:W4:Y:S05]  /*4c90*/  LDSM.16.MT88.4 R28, [R0+0x6400] ;  /* 0x00640000001c783b */ /* 0x000f2a0000004200 */
[----:B------:R-:W4:Y:S05]  /*4ca0*/  LDSM.16.MT88.4 R32, [R2+UR4+0x15800] ;  /* 0x015800040220783b */ /* 0x000f2a0008004200 */
[----:B------:R-:W4:Y:S01]  /*4cb0*/  LDSM.16.MT88.4 R132, [R0+0x7400] ;  /* 0x007400000084783b */ /* 0x000f220000004200 */
[-C--:B--2---:R-:W-:Y:S04]  /*4cc0*/  HMMA.16816.F32 R36, R4, R8.reuse, R36 ;  /* 0x000000080424723c */ /* 0x084fe80000001824 */
[----:B------:R-:W-:Y:S05]  /*4cd0*/  LDSM.16.MT88.4 R136, [R0+0x6c00] ;  /* 0x006c00000088783b */ /* 0x000fea0000004200 */
[----:B------:R-:W-:Y:S01]  /*4ce0*/  LDSM.16.MT88.4 R140, [R2+UR4+0x16800] ;  /* 0x01680004028c783b */ /* 0x000fe20008004200 */
[C---:B---3--:R-:W-:Y:S04]  /*4cf0*/  HMMA.16816.F32 R40, R12.reuse, R8, R40 ;  /* 0x000000080c28723c */ /* 0x048fe80000001828 */
[----:B-1----:R-:W-:Y:S04]  /*4d00*/  LDSM.16.MT88.4 R144, [R0+0x7c00] ;  /* 0x007c00000090783b */ /* 0x002fe80000004200 */
[-C--:B------:R-:W-:Y:S08]  /*4d10*/  HMMA.16816.F32 R44, R12, R10.reuse, R44 ;  /* 0x0000000a0c2c723c */ /* 0x080ff0000000182c */
[C---:B------:R-:W-:Y:S01]  /*4d20*/  HMMA.16816.F32 R48, R4.reuse, R10, R48 ;  /* 0x0000000a0430723c */ /* 0x040fe20000001830 */
[----:B------:R-:W1:Y:S07]  /*4d30*/  LDSM.16.MT88.4 R8, [R0+0x8400] ;  /* 0x008400000008783b */ /* 0x000e6e0000004200 */
[-C--:B----4-:R-:W-:Y:S08]  /*4d40*/  HMMA.16816.F32 R52, R4, R16.reuse, R52 ;  /* 0x000000100434723c */ /* 0x090ff00000001834 */
        /* <DEDUP_REMOVED lines=41> */
[----:B------:R-:W-:Y:S02]  /*4fe0*/  MOV R238, R5 ;  /* 0x0000000500ee7202 */ /* 0x000fe40000000f00 */
[----:B------:R-:W-:Y:S01]  /*4ff0*/  LEA.HI.X.SX32 R4, R3, R153, 0x2, P0 ;  /* 0x0000009903047211 */ /* 0x000fe200000f16ff */
[C---:B------:R-:W-:Y:S04]  /*5000*/  HMMA.16816.F32 R40, R140.reuse, R136, R40 ;  /* 0x000000888c28723c */ /* 0x040fe80000001828 */
[----:B------:R-:W-:Y:S02]  /*5010*/  MOV R239, R4 ;  /* 0x0000000400ef7202 */ /* 0x000fe40000000f00 */
[----:B------:R-:W-:Y:S02]  /*5020*/  IADD3 R3, PT, PT, R2, UR4, RZ ;  /* 0x0000000402037c10 */ /* 0x000fe4000fffe0ff */
[-C--:B------:R-:W-:Y:S01]  /*5030*/  HMMA.16816.F32 R44, R140, R138.reuse, R44 ;  /* 0x0000008a8c2c723c */ /* 0x080fe2000000182c */
[----:B------:R2:W-:Y:S07]  /*5040*/  STL.64 [R1], R238 ;  /* 0x000000ee01007387 */ /* 0x0005ee0000100a00 */
[C---:B------:R-:W-:Y:S08]  /*5050*/  HMMA.16816.F32 R48, R132.reuse, R138, R48 ;  /* 0x0000008a8430723c */ /* 0x040ff00000001830 */
        /* <DEDUP_REMOVED lines=12> */
[----:B------:R-:W-:Y:S03]  /*5120*/  LOP3.LUT R4, R167, 0xd8, RZ, 0xc0, !PT ;  /* 0x000000d8a7047812 */ /* 0x000fe600078ec0ff */
[----:B------:R-:W-:Y:S01]  /*5130*/  IMAD.X R2, RZ, RZ, ~UR7, P0 ;  /* 0x80000007ff027e24 */ /* 0x000fe200080e06ff */
[----:B------:R-:W-:Y:S04]  /*5140*/  LOP3.LUT R4, R4, 0x18, R228, 0x78, !PT ;  /* 0x0000001804047812 */ /* 0x000fe800078e78e4 */
[----:B------:R-:W-:Y:S02]  /*5150*/  SHF.R.S64 R5, R5, 0x1f, R2 ;  /* 0x0000001f05057819 */ /* 0x000fe40000001002 */
        /* <DEDUP_REMOVED lines=11> */
[----:B------:R1:W-:Y:S04]  /*5210*/  STL.64 [R1+0x18], R6 ;  /* 0x0000180601007387 */ /* 0x0003e80000100a00 */
[----:B------:R-:W0:Y:S02]  /*5220*/  LDGDEPBAR ;  /* 0x00000000000079af */ /* 0x000e240000000000 */
.L_x_306:
[----:B------:R-:W-:Y:S01]  /*5230*/  LOP3.LUT R4, R150, 0x200, RZ, 0xc0, !PT ;  /* 0x0000020096047812 */ /* 0x000fe200078ec0ff */
[----:B------:R-:W-:Y:S01]  /*5240*/  LDSM.16.MT88.4 R8, [R0+0x9000] ;  /* 0x009000000008783b */ /* 0x000fe20000004200 */
[----:B-1----:R-:W-:Y:S01]  /*5250*/  LOP3.LUT R2, R148, 0x1c0, R150, 0xf8, !PT ;  /* 0x000001c094027812 */ /* 0x002fe200078ef896 */
        /* <DEDUP_REMOVED lines=8> */
[----:B------:R-:W-:Y:S01]  /*52e0*/  ULOP3.LUT UR12, UR48, 0x1, URZ, 0xc0, !UPT ;  /* 0x00000001300c7892 */ /* 0x000fe2000f8ec0ff */
[----:B------:R-:W-:Y:S01]  /*52f0*/  LEA R2, R2, UR4, 0x1 ;  /* 0x0000000402027c11 */ /* 0x000fe2000f8e08ff */
[----:B------:R-:W-:Y:S01]  /*5300*/  LDSM.16.MT88.4 R132, [R0+0x9400] ;  /* 0x009400000084783b */ /* 0x000fe20000004200 */
[----:B------:R-:W-:Y:S02]  /*5310*/  @UP0 UIADD3 UR22, UP2, UPT, UR14, -0x100, URZ ;  /* 0xffffff000e160890 */ /* 0x000fe4000ff5e0ff */
[----:B------:R-:W-:Y:S01]  /*5320*/  UISETP.NE.U32.AND UP1, UPT, UR12, 0x1, UPT ;  /* 0x000000010c00788c */ /* 0x000fe2000bf25070 */
[----:B------:R-:W1:Y:S01]  /*5330*/  LDSM.16.M88.4 R24, [R2+0xf000] ;  /* 0x00f000000218783b */ /* 0x000e620000000200 */
[C---:B------:R-:W-:Y:S01]  /*5340*/  IMAD.IADD R165, R2.reuse, 0x1, R225 ;  /* 0x0000000102a57824 */ /* 0x040fe200078e02e1 */
[----:B------:R-:W-:Y:S01]  /*5350*/  @UP0 UIADD3.X UR12, UPT, UPT, UR15, -0x1, URZ, UP2, !UPT ;  /* 0xffffffff0f0c0890 */ /* 0x000fe200097fe4ff */
[C---:B------:R-:W-:Y:S01]  /*5360*/  VIADD R144, R2.reuse, 0xf000 ;  /* 0x0000f00002907836 */ /* 0x040fe20000000000 */
[----:B------:R-:W2:Y:S01]  /*5370*/  LDL R242, [R1+0x34] ;  /* 0x0000340001f27983 */ /* 0x000ea20000100800 */
[----:B------:R-:W-:Y:S02]  /*5380*/  VIADD R164, R2, 0xf040 ;  /* 0x0000f04002a47836 */ /* 0x000fe40000000000 */
[----:B------:R-:W-:Y:S01]  /*5390*/  @P1 VIADD R164, R144, 0xffffffc0 ;  /* 0xffffffc090a41836 */ /* 0x000fe20000000000 */
[----:B------:R-:W3:Y:S03]  /*53a0*/  LDSM.16.M88.4 R32, [R165+0xf000] ;  /* 0x00f00000a520783b */ /* 0x000ee60000000200 */
[----:B------:R-:W-:Y:S01]  /*53b0*/  IMAD.IADD R166, R225, 0x1, R164 ;  /* 0x00000001e1a67824 */ /* 0x000fe200078e02a4 */
[----:B------:R-:W4:Y:S04]  /*53c0*/  LDL R241, [R1+0x30] ;  /* 0x0000300001f17983 */ /* 0x000f280000100800 */
[----:B------:R-:W5:Y:S04]  /*53d0*/  LDL R243, [R1+0x24] ;  /* 0x0000240001f37983 */ /* 0x000f680000100800 */
[----:B------:R-:W4:Y:S04]  /*53e0*/  LDL R240, [R1+0x2c] ;  /* 0x00002c0001f07983 */ /* 0x000f280000100800 */
[----:B------:R-:W3:Y:S04]  /*53f0*/  LDSM.16.MT88.4 R136, [R0+0xb400] ;  /* 0x00b400000088783b */ /* 0x000ee80000004200 */
[----:B------:R-:W4:Y:S04]  /*5400*/  LDL R237, [R1+0x28] ;  /* 0x0000280001ed7983 */ /* 0x000f280000100800 */
[----:B------:R-:W3:Y:S04]  /*5410*/  LDSM.16.MT88.4 R140, [R0+0xd400] ;  /* 0x00d40000008c783b */ /* 0x000ee80000004200 */
[----:B------:R-:W-:Y:S01]  /*5420*/  LDSM.16.MT88.4 R144, [R0+0x9800] ;  /* 0x009800000090783b */ /* 0x000fe20000004200 */
[C---:B-1----:R-:W-:Y:S03]  /*5430*/  HMMA.16816.F32 R4, R24.reuse, R8, RZ ;  /* 0x000000081804723c */ /* 0x042fe600000018ff */
[----:B------:R-:W-:Y:S04]  /*5440*/  LDSM.16.MT88.4 R148, [R0+0xb800] ;  /* 0x00b800000094783b */ /* 0x000fe80000004200 */
[----:B------:R-:W-:Y:S01]  /*5450*/  LDSM.16.MT88.4 R152, [R0+0xd800] ;  /* 0x00d800000098783b */ /* 0x000fe20000004200 */
[C---:B------:R-:W-:Y:S03]  /*5460*/  HMMA.16816.F32 R8, R24.reuse, R10, RZ ;  /* 0x0000000a1808723c */ /* 0x040fe600000018ff */
[----:B------:R-:W-:Y:S04]  /*5470*/  LDSM.16.MT88.4 R156, [R0+0xbc00] ;  /* 0x00bc0000009c783b */ /* 0x000fe80000004200 */
[----:B------:R-:W-:Y:S01]  /*5480*/  LDSM.16.MT88.4 R160, [R0+0xdc00] ;  /* 0x00dc000000a0783b */ /* 0x000fe20000004200 */
[C---:B------:R-:W-:Y:S08]  /*5490*/  HMMA.16816.F32 R12, R24.reuse, R16, RZ ;  /* 0x00000010180c723c */ /* 0x040ff000000018ff */
[C---:B------:R-:W-:Y:S08]  /*54a0*/  HMMA.16816.F32 R16, R24.reuse, R18, RZ ;  /* 0x000000121810723c */ /* 0x040ff000000018ff */
[C---:B------:R-:W-:Y:S08]  /*54b0*/  HMMA.16816.F32 R20, R24.reuse, R28, RZ ;  /* 0x0000001c1814723c */ /* 0x040ff000000018ff */
[----:B------:R-:W-:Y:S01]  /*54c0*/  HMMA.16816.F32 R24, R24, R30, RZ ;  /* 0x0000001e1818723c */ /* 0x000fe200000018ff */
[----:B------:R-:W1:Y:S07]  /*54d0*/  LDSM.16.M88.4 R28, [R164] ;  /* 0x00000000a41c783b */ /* 0x000e6e0000000200 */
[C---:B---3--:R-:W-:Y:S08]  /*54e0*/  HMMA.16816.F32 R4, R32.reuse, R132, R4 ;  /* 0x000000842004723c */ /* 0x048ff00000001804 */
[C---:B------:R-:W-:Y:S01]  /*54f0*/  HMMA.16816.F32 R8, R32.reuse, R134, R8 ;  /* 0x000000862008723c */ /* 0x040fe20000001808 */
[----:B------:R-:W-:Y:S07]  /*5500*/  LDSM.16.M88.4 R132, [R166] ;  /* 0x00000000a684783b */ /* 0x000fee0000000200 */
[C---:B------:R-:W-:Y:S08]  /*5510*/  HMMA.16816.F32 R12, R32.reuse, R136, R12 ;  /* 0x00000088200c723c */ /* 0x040ff0000000180c */
[C---:B------:R-:W-:Y:S01]  /*5520*/  HMMA.16816.F32 R16, R32.reuse, R138, R16 ;  /* 0x0000008a2010723c */ /* 0x040fe20000001810 */
[----:B------:R-:W3:Y:S07]  /*5530*/  LDSM.16.MT88.4 R136, [R0+0x9c00] ;  /* 0x009c00000088783b */ /* 0x000eee0000004200 */
[C---:B------:R-:W-:Y:S08]  /*5540*/  HMMA.16816.F32 R20, R32.reuse, R140, R20 ;  /* 0x0000008c2014723c */ /* 0x040ff00000001814 */
[----:B------:R-:W-:Y:S01]  /*5550*/  HMMA.16816.F32 R24, R32, R142, R24 ;  /* 0x0000008e2018723c */ /* 0x000fe20000001818 */
[----:B------:R-:W-:Y:S04]  /*5560*/  LDSM.16.MT88.4 R140, [R0+0xa000] ;  /* 0x00a00000008c783b */ /* 0x000fe80000004200 */
[----:B------:R3:W3:Y:S03]  /*5570*/  LDSM.16.M88.4 R32, [R2+0x11000] ;  /* 0x011000000220783b */ /* 0x0006e60000000200 */
        /* <DEDUP_REMOVED lines=8> */
[C---:B------:R-:W-:Y:S02]  /*5600*/  LEA R170, P0, R236.reuse, R230, 0x5 ;  /* 0x000000e6ecaa7211 */ /* 0x040fe400078028ff */
[----:B------:R-:W-:Y:S01]  /*5610*/  @P4 LOP3.LUT R2, R223, 0x10, RZ, 0xc0, !PT ;  /* 0x00000010df024812 */ /* 0x000fe200078ec0ff */
[C---:B------:R-:W-:Y:S03]  /*5620*/  HMMA.16816.F32 R20, R28.reuse, R152, R20 ;  /* 0x000000981c14723c */ /* 0x040fe60000001814 */
[C---:B------:R-:W-:Y:S05]  /*5630*/  LEA.HI.X.SX32 R171, R236.reuse, R231, 0x5, P0 ;  /* 0x000000e7ecab7211 */ /* 0x040fea00000f2eff */
[----:B------:R-:W-:Y:S01]  /*5640*/  HMMA.16816.F32 R24, R28, R154, R24 ;  /* 0x0000009a1c18723c */ /* 0x000fe20000001818 */
[----:B------:R-:W-:Y:S07]  /*5650*/  LDSM.16.M88.4 R28, [R165+0x11000] ;  /* 0x01100000a51c783b */ /* 0x000fee0000000200 */
[C---:B------:R-:W-:Y:S08]  /*5660*/  HMMA.16816.F32 R4, R132.reuse, R136, R4 ;  /* 0x000000888404723c */ /* 0x040ff00000001804 */
[C---:B------:R-:W-:Y:S01]  /*5670*/  HMMA.16816.F32 R8, R132.reuse, R138, R8 ;  /* 0x0000008a8408723c */ /* 0x040fe20000001808 */
[----:B------:R-:W3:Y:S07]  /*5680*/  LDSM.16.MT88.4 R136, [R0+0xa400] ;  /* 0x00a400000088783b */ /* 0x000eee0000004200 */
[C---:B------:R-:W-:Y:S08]  /*5690*/  HMMA.16816.F32 R12, R132.reuse, R156, R12 ;  /* 0x0000009c840c723c */ /* 0x040ff0000000180c */
[C---:B------:R-:W-:Y:S08]  /*56a0*/  HMMA.16816.F32 R16, R132.reuse, R158, R16 ;  /* 0x0000009e8410723c */ /* 0x040ff00000001810 */
[C---:B------:R-:W-:Y:S08]  /*56b0*/  HMMA.16816.F32 R20, R132.reuse, R160, R20 ;  /* 0x000000a08414723c */ /* 0x040ff00000001814 */
[----:B------:R-:W-:Y:S01]  /*56c0*/  HMMA.16816.F32 R24, R132, R162, R24 ;  /* 0x000000a28418723c */ /* 0x000fe20000001818 */
[----:B------:R-:W3:Y:S02]  /*56d0*/  LDSM.16.MT88.4 R132, [R0+0xc400] ;  /* 0x00c400000084783b */ /* 0x000ee40000004200 */
[C---:B------:R-:W-:Y:S04]  /*56e0*/  LEA R162, P0, R236.reuse, R170, 0x5 ;  /* 0x000000aaeca27211 */ /* 0x040fe800078028ff */
[C---:B------:R-:W-:Y:S01]  /*56f0*/  LEA.HI.X.SX32 R163, R236.reuse, R171, 0x5, P0 ;  /* 0x000000abeca37211 */ /* 0x040fe200000f2eff */
[C---:B------:R-:W-:Y:S05]  /*5700*/  HMMA.16816.F32 R4, R32.reuse, R140, R4 ;  /* 0x0000008c2004723c */ /* 0x040fea0000001804 */
[C---:B------:R-:W-:Y:S03]  /*5710*/  LEA R160, P0, R236.reuse, R162, 0x5 ;  /* 0x000000a2eca07211 */ /* 0x040fe600078028ff */
[C---:B------:R-:W-:Y:S01]  /*5720*/  HMMA.16816.F32 R8, R32.reuse, R142, R8 ;  /* 0x0000008e2008723c */ /* 0x040fe20000001808 */
[----:B------:R-:W-:Y:S02]  /*5730*/  LDSM.16.MT88.4 R140, [R0+0xa800] ;  /* 0x00a80000008c783b */ /* 0x000fe40000004200 */
[C---:B------:R-:W-:Y:S02]  /*5740*/  LEA.HI.X.SX32 R161, R236.reuse, R163, 0x5, P0 ;  /* 0x000000a3eca17211 */ /* 0x040fe400000f2eff */
[C---:B------:R-:W-:Y:S03]  /*5750*/  LEA R158, P0, R236.reuse, R160, 0x5 ;  /* 0x000000a0ec9e7211 */ /* 0x040fe600078028ff */
[C---:B-1----:R-:W-:Y:S03]  /*5760*/  HMMA.16816.F32 R12, R32.reuse, R144, R12 ;  /* 0x00000090200c723c */ /* 0x042fe6000000180c */
[C---:B------:R-:W-:Y:S02]  /*5770*/  LEA.HI.X.SX32 R159, R236.reuse, R161, 0x5, P0 ;  /* 0x000000a1ec9f7211 */ /* 0x040fe400000f2eff */
[C---:B------:R-:W-:Y:S03]  /*5780*/  LEA R154, P0, R236.reuse, R158, 0x5 ;  /* 0x0000009eec9a7211 */ /* 0x040fe600078028ff */
[C---:B------:R-:W-:Y:S03]  /*5790*/  HMMA.16816.F32 R16, R32.reuse, R146, R16 ;  /* 0x000000922010723c */ /* 0x040fe60000001810 */
[C---:B------:R-:W-:Y:S02]  /*57a0*/  LEA.HI.X.SX32 R155, R236.reuse, R159, 0x5, P0 ;  /* 0x0000009fec9b7211 */ /* 0x040fe400000f2eff */
[C---:B------:R-:W-:Y:S03]  /*57b0*/  LEA R232, P0, R236.reuse, R154, 0x5 ;  /* 0x0000009aece87211 */ /* 0x040fe600078028ff */
[C---:B---3--:R-:W-:Y:S03]  /*57c0*/  HMMA.16816.F32 R20, R32.reuse, R148, R20 ;  /* 0x000000942014723c */ /* 0x048fe60000001814 */
[C---:B------:R-:W-:Y:S05]  /*57d0*/  LEA.HI.X.SX32 R233, R236.reuse, R155, 0x5, P0 ;  /* 0x0000009bece97211 */ /* 0x040fea00000f2eff */
[----:B------:R-:W-:Y:S01]  /*57e0*/  HMMA.16816.F32 R24, R32, R150, R24 ;  /* 0x000000962018723c */ /* 0x000fe20000001818 */
[----:B------:R-:W1:Y:S02]  /*57f0*/  LDSM.16.MT88.4 R32, [R0+0xe400] ;  /* 0x00e400000020783b */ /* 0x000e640000004200 */
[C---:B------:R-:W-:Y:S05]  /*5800*/  IMAD.WIDE R234, R236.reuse, -0xc0, R232 ;  /* 0xffffff40ecea7825 */ /* 0x040fea00078e02e8 */
[C---:B------:R-:W-:Y:S05]  /*5810*/  HMMA.16816.F32 R4, R28.reuse, R136, R4 ;  /* 0x000000881c04723c */ /* 0x040fea0000001804 */
[C---:B------:R-:W-:Y:S03]  /*5820*/  LEA R152, P0, R236.reuse, R234, 0x5 ;  /* 0x000000eaec987211 */ /* 0x040fe600078028ff */
[C---:B------:R-:W-:Y:S01]  /*5830*/  HMMA.16816.F32 R8, R28.reuse, R138, R8 ;  /* 0x0000008a1c08723c */ /* 0x040fe20000001808 */
[----:B------:R-:W3:Y:S02]  /*5840*/  LDSM.16.M88.4 R136, [R164+0x2000] ;  /* 0x00200000a488783b */ /* 0x000ee40000000200 */
[C---:B------:R-:W-:Y:S02]  /*5850*/  LEA.HI.X.SX32 R153, R236.reuse, R235, 0x5, P0 ;  /* 0x000000ebec997211 */ /* 0x040fe400000f2eff */
[C---:B------:R-:W-:Y:S03]  /*5860*/  LEA R150, P0, R236.reuse, R152, 0x5 ;  /* 0x00000098ec967211 */ /* 0x040fe600078028ff */
[C---:B------:R-:W-:Y:S03]  /*5870*/  HMMA.16816.F32 R12, R28.reuse, R132, R12 ;  /* 0x000000841c0c723c */ /* 0x040fe6000000180c */
[C---:B------:R-:W-:Y:S02]  /*5880*/  LEA.HI.X.SX32 R151, R236.reuse, R153, 0x5, P0 ;  /* 0x00000099ec977211 */ /* 0x040fe400000f2eff */
[C---:B------:R-:W-:Y:S03]  /*5890*/  LEA R148, P0, R236.reuse, R150, 0x5 ;  /* 0x00000096ec947211 */ /* 0x040fe600078028ff */
[C---:B------:R-:W-:Y:S01]  /*58a0*/  HMMA.16816.F32 R16, R28.reuse, R134, R16 ;  /* 0x000000861c10723c */ /* 0x040fe20000001810 */
[----:B------:R-:W2:Y:S02]  /*58b0*/  LDSM.16.MT88.4 R132, [R0+0xc800] ;  /* 0x00c800000084783b */ /* 0x000ea40000004200 */
[C---:B------:R-:W-:Y:S02]  /*58c0*/  LEA.HI.X.SX32 R149, R236.reuse, R151, 0x5, P0 ;  /* 0x00000097ec957211 */ /* 0x040fe400000f2eff */
[C---:B------:R-:W-:Y:S03]  /*58d0*/  LEA R146, P0, R236.reuse, R148, 0x5 ;  /* 0x00000094ec927211 */ /* 0x040fe600078028ff */
        /* <DEDUP_REMOVED lines=8> */
[C---:B---3--:R-:W-:Y:S05]  /*5960*/  HMMA.16816.F32 R4, R136.reuse, R140, R4 ;  /* 0x0000008c8804723c */ /* 0x048fea0000001804 */
[C---:B------:R-:W-:Y:S03]  /*5970*/  LEA.HI.X.SX32 R157, R236.reuse, R145, 0x5, P0 ;  /* 0x00000091ec9d7211 */ /* 0x040fe600000f2eff */
[C---:B------:R-:W-:Y:S01]  /*5980*/  HMMA.16816.F32 R8, R136.reuse, R142, R8 ;  /* 0x0000008e8808723c */ /* 0x040fe20000001808 */
[----:B------:R-:W3:Y:S02]  /*5990*/  LDSM.16.MT88.4 R140, [R0+0xac00] ;  /* 0x00ac0000008c783b */ /* 0x000ee40000004200 */
[----:B------:R-:W-:Y:S05]  /*59a0*/  IMAD.WIDE R164, R236, -0xc0, R156 ;  /* 0xffffff40eca47825 */ /* 0x000fea00078e029c */
[C---:B--2---:R-:W-:Y:S03]  /*59b0*/  HMMA.16816.F32 R12, R136.reuse, R132, R12 ;  /* 0x00000084880c723c */ /* 0x044fe6000000180c */
[----:B------:R-:W-:Y:S04]  /*59c0*/  @P4 SHF.R.U32.HI R132, RZ, 0x2, R228 ;  /* 0x00000002ff844819 */ /* 0x000fe800000116e4 */
[----:B-----5:R-:W-:Y:S01]  /*59d0*/  @P4 LOP3.LUT R243, R2, 0x7, R132, 0xf8, !PT ;  /* 0x0000000702f34812 */ /* 0x020fe200078ef884 */
[C---:B------:R-:W-:Y:S01]  /*59e0*/  HMMA.16816.F32 R16, R136.reuse, R134, R16 ;  /* 0x000000868810723c */ /* 0x040fe20000001810 */
[----:B------:R-:W2:Y:S04]  /*59f0*/  LDSM.16.MT88.4 R132, [R0+0xcc00] ;  /* 0x00cc00000084783b */ /* 0x000ea80000004200 */
[----:B------:R-:W-:Y:S03]  /*5a00*/  @P4 STL [R1+0x24], R243 ;  /* 0x000024f301004387 */ /* 0x000fe60000100800 */
[C---:B-1----:R-:W-:Y:S03]  /*5a10*/  HMMA.16816.F32 R20, R136.reuse, R28, R20 ;  /* 0x0000001c8814723c */ /* 0x042fe60000001814 */
[----:B------:R-:W-:Y:S01]  /*5a20*/  @P4 IMAD.WIDE.U32 R28, R243, R244, UR14 ;  /* 0x0000000ef31c4e25 */ /* 0x000fe2000f8e00f4 */
[----:B------:R-:W-:Y:S01]  /*5a30*/  @UP0 UMOV UR14, UR22 ;  /* 0x00000016000e0c82 */ /* 0x000fe20008000000 */
[----:B------:R-:W-:Y:S03]  /*5a40*/  @UP0 UMOV UR15, UR12 ;  /* 0x0000000c000f0c82 */ /* 0x000fe60008000000 */
[----:B------:R-:W-:Y:S01]  /*5a50*/  HMMA.16816.F32 R24, R136, R30, R24 ;  /* 0x0000001e8818723c */ /* 0x000fe20000001818 */
[----:B------:R-:W5:Y:S04]  /*5a60*/  @P4 LDG.E R242, desc[UR36][R28.64+-0x100] ;  /* 0xffff00241cf24981 */ /* 0x000f68000c1e1900 */
[----:B----4-:R-:W4:Y:S03]  /*5a70*/  @P4 LDG.E R241, desc[UR36][R28.64+-0xe0] ;  /* 0xffff20241cf14981 */ /* 0x010f26000c1e1900 */
[C---:B---3--:R-:W-:Y:S01]  /*5a80*/  HMMA.16816.F32 R4, R32.reuse, R140, R4 ;  /* 0x0000008c2004723c */ /* 0x048fe20000001804 */
[----:B------:R-:W3:Y:S04]  /*5a90*/  @P4 LDG.E R240, desc[UR36][R28.64+-0x80] ;  /* 0xffff80241cf04981 */ /* 0x000ee8000c1e1900 */
[----:B------:R1:W3:Y:S01]  /*5aa0*/  @P4 LDG.E R237, desc[UR36][R28.64+-0x60] ;  /* 0xffffa0241ced4981 */ /* 0x0002e2000c1e1900 */
[C---:B------:R-:W-:Y:S02]  /*5ab0*/  LEA R140, P0, R236.reuse, R164, 0x5 ;  /* 0x000000a4ec8c7211 */ /* 0x040fe400078028ff */
[C---:B------:R-:W-:Y:S03]  /*5ac0*/  HMMA.16816.F32 R8, R32.reuse, R142, R8 ;  /* 0x0000008e2008723c */ /* 0x040fe60000001808 */
[C---:B------:R-:W-:Y:S02]  /*5ad0*/  LEA.HI.X.SX32 R141, R236.reuse, R165, 0x5, P0 ;  /* 0x000000a5ec8d7211 */ /* 0x040fe400000f2eff */
[C---:B------:R-:W-:Y:S03]  /*5ae0*/  LEA R138, P0, R236.reuse, R140, 0x5 ;  /* 0x0000008cec8a7211 */ /* 0x040fe600078028ff */
[C---:B--2---:R-:W-:Y:S03]  /*5af0*/  HMMA.16816.F32 R12, R32.reuse, R132, R12 ;  /* 0x00000084200c723c */ /* 0x044fe6000000180c */
[----:B------:R-:W-:Y:S01]  /*5b00*/  REDG.E.ADD.F32.FTZ.RN.STRONG.GPU desc[UR36][R238.64], R4 ;  /* 0x00000004ee0079a6 */ /* 0x000fe2000c12f324 */
[C---:B------:R-:W-:Y:S02]  /*5b10*/  LEA.HI.X.SX32 R139, R236.reuse, R141, 0x5, P0 ;  /* 0x0000008dec8b7211 */ /* 0x040fe400000f2eff */
[C---:B------:R-:W-:Y:S01]  /*5b20*/  LEA R136, P0, R236.reuse, R138, 0x5 ;  /* 0x0000008aec887211 */ /* 0x040fe200078028ff */
[----:B------:R-:W-:Y:S01]  /*5b30*/  REDG.E.ADD.F32.FTZ.RN.STRONG.GPU desc[UR36][R230.64], R5 ;  /* 0x00000005e60079a6 */ /* 0x000fe2000c12f324 */
[C---:B------:R-:W-:Y:S03]  /*5b40*/  HMMA.16816.F32 R16, R32.reuse, R134, R16 ;  /* 0x000000862010723c */ /* 0x040fe60000001810 */
[----:B------:R-:W-:Y:S01]  /*5b50*/  REDG.E.ADD.F32.FTZ.RN.STRONG.GPU desc[UR36][R170.64], R6 ;  /* 0x00000006aa0079a6 */ /* 0x000fe2000c12f324 */
[C---:B------:R-:W-:Y:S02]  /*5b60*/  LEA.HI.X.SX32 R137, R236.reuse, R139, 0x5, P0 ;  /* 0x0000008bec897211 */ /* 0x040fe400000f2eff */
[C---:B------:R-:W-:Y:S01]  /*5b70*/  LEA R132, P0, R236.reuse, R136, 0x5 ;  /* 0x00000088ec847211 */ /* 0x040fe200078028ff */
[----:B-1----:R1:W2:Y:S03]  /*5b80*/  LDSM.16.MT88.4 R28, [R0+0xec00] ;  /* 0x00ec0000001c783b */ /* 0x0022a60000004200 */
[----:B------:R-:W-:Y:S01]  /*5b90*/  LEA.HI.X.SX32 R133, R236, R137, 0x5, P0 ;  /* 0x00000089ec857211 */ /* 0x000fe200000f2eff */
[----:B------:R-:W-:Y:S04]  /*5ba0*/  REDG.E.ADD.F32.FTZ.RN.STRONG.GPU desc[UR36][R162.64], R7 ;  /* 0x00000007a20079a6 */ /* 0x000fe8000c12f324 */
[----:B------:R-:W-:Y:S04]  /*5bb0*/  REDG.E.ADD.F32.FTZ.RN.STRONG.GPU desc[UR36][R160.64], R8 ;  /* 0x00000008a00079a6 */ /* 0x000fe8000c12f324 */
[----:B------:R-:W-:Y:S04]  /*5bc0*/  REDG.E.ADD.F32.FTZ.RN.STRONG.GPU desc[UR36][R158.64], R9 ;  /* 0x000000099e0079a6 */ /* 0x000fe8000c12f324 */
[----:B------:R-:W-:Y:S04]  /*5bd0*/  REDG.E.ADD.F32.FTZ.RN.STRONG.GPU desc[UR36][R154.64], R10 ;  /* 0x0000000a9a0079a6 */ /* 0x000fe8000c12f324 */
[----:B------:R-:W-:Y:S01]  /*5be0*/  REDG.E.ADD.F32.FTZ.RN.STRONG.GPU desc[UR36][R232.64], R11 ;  /* 0x0000000be80079a6 */ /* 0x000fe2000c12f324 */
[----:B-1----:R-:W-:Y:S03]  /*5bf0*/  VIADD R0, R220, 0xffffd000 ;  /* 0xffffd000dc007836 */ /* 0x002fe60000000000 */
[----:B------:R-:W-:Y:S04]  /*5c00*/  REDG.E.ADD.F32.FTZ.RN.STRONG.GPU desc[UR36][R238.64+0x80], R12 ;  /* 0x0000800cee0079a6 */ /* 0x000fe8000c12f324 */
[----:B------:R-:W-:Y:S04]  /*5c10*/  REDG.E.ADD.F32.FTZ.RN.STRONG.GPU desc[UR36][R234.64+0x80], R13 ;  /* 0x0000800dea0079a6 */ /* 0x000fe8000c12f324 */
[----:B------:R-:W-:Y:S04]  /*5c20*/  REDG.E.ADD.F32.FTZ.RN.STRONG.GPU desc[UR36][R152.64+0x80], R14 ;  /* 0x0000800e980079a6 */ /* 0x000fe8000c12f324 */
[----:B------:R-:W-:Y:S01]  /*5c30*/  REDG.E.ADD.F32.FTZ.RN.STRONG.GPU desc[UR36][R150.64+0x80], R15 ;  /* 0x0000800f960079a6 */ /* 0x000fe2000c12f324 */
[C---:B--2---:R-:W-:Y:S03]  /*5c40*/  HMMA.16816.F32 R20, R32.reuse, R28, R20 ;  /* 0x0000001c2014723c */ /* 0x044fe60000001814 */
[----:B------:R-:W-:Y:S01]  /*5c50*/  REDG.E.ADD.F32.FTZ.RN.STRONG.GPU desc[UR36][R148.64+0x80], R16 ;  /* 0x00008010940079a6 */ /* 0x000fe2000c12f324 */
[C---:B------:R-:W-:Y:S03]  /*5c60*/  LEA R28, P0, R236.reuse, R132, 0x5 ;  /* 0x00000084ec1c7211 */ /* 0x040fe600078028ff */
[----:B------:R-:W-:Y:S01]  /*5c70*/  REDG.E.ADD.F32.FTZ.RN.STRONG.GPU desc[UR36][R146.64+0x80], R17 ;  /* 0x00008011920079a6 */ /* 0x000fe2000c12f324 */
[C---:B------:R-:W-:Y:S01]  /*5c80*/  LEA.HI.X.SX32 R29, R236.reuse, R133, 0x5, P0 ;  /* 0x00000085ec1d7211 */ /* 0x040fe200000f2eff */
[----:B------:R-:W-:Y:S02]  /*5c90*/  HMMA.16816.F32 R24, R32, R30, R24 ;  /* 0x0000001e2018723c */ /* 0x000fe40000001818 */
[----:B------:R-:W-:Y:S01]  /*5ca0*/  REDG.E.ADD.F32.FTZ.RN.STRONG.GPU desc[UR36][R144.64+0x80], R18 ;  /* 0x00008012900079a6 */ /* 0x000fe2000c12f324 */
[C---:B------:R-:W-:Y:S03]  /*5cb0*/  LEA R4, P0, R236.reuse, R28, 0x5 ;  /* 0x0000001cec047211 */ /* 0x040fe600078028ff */
[----:B------:R-:W-:Y:S01]  /*5cc0*/  REDG.E.ADD.F32.FTZ.RN.STRONG.GPU desc[UR36][R156.64+0x80], R19 ;  /* 0x000080139c0079a6 */ /* 0x000fe2000c12f324 */
[----:B------:R-:W-:Y:S03]  /*5cd0*/  LEA.HI.X.SX32 R5, R236, R29, 0x5, P0 ;  /* 0x0000001dec057211 */ /* 0x000fe600000f2eff */
[----:B------:R-:W-:Y:S01]  /*5ce0*/  LDSM.16.MT88.4 R8, [R220] ;  /* 0x00000000dc08783b */ /* 0x000fe20000004200 */
        /* <DEDUP_REMOVED lines=10> */
[----:B------:R-:W-:Y:S04]  /*5d90*/  REDG.E.ADD.F32.FTZ.RN.STRONG.GPU desc[UR36][R132.64+0x100], R25 ;  /* 0x00010019840079a6 */ /* 0x000fe8000c12f324 */
[----:B------:R-:W-:Y:S04]  /*5da0*/  REDG.E.ADD.F32.FTZ.RN.STRONG.GPU desc[UR36][R28.64+0x100], R26 ;  /* 0x0001001a1c0079a6 */ /* 0x000fe8000c12f324 */
[----:B------:R-:W-:Y:S04]  /*5db0*/  REDG.E.ADD.F32.FTZ.RN.STRONG.GPU desc[UR36][R4.64+0x100], R27 ;  /* 0x0001001b040079a6 */ /* 0x000fe8000c12f324 */
[----:B------:R-:W1:Y:S04]  /*5dc0*/  LDSM.16.MT88.4 R4, [R3+0xf000] ;  /* 0x00f000000304783b */ /* 0x000e680000004200 */
[----:B------:R-:W2:Y:S04]  /*5dd0*/  LDSM.16.MT88.4 R12, [R3+0x11000] ;  /* 0x01100000030c783b */ /* 0x000ea80000004200 */
[----:B------:R-:W2:Y:S04]  /*5de0*/  LDSM.16.MT88.4 R16, [R220+0x1000] ;  /* 0x00100000dc10783b */ /* 0x000ea80000004200 */
[----:B------:R-:W2:Y:S04]  /*5df0*/  LDSM.16.MT88.4 R28, [R220+0x2000] ;  /* 0x00200000dc1c783b */ /* 0x000ea80000004200 */
[----:B------:R-:W-:Y:S04]  /*5e00*/  LDSM.16.MT88.4 R32, [R3+0xf800] ;  /* 0x00f800000320783b */ /* 0x000fe80000004200 */
[----:B------:R-:W2:Y:S04]  /*5e10*/  LDSM.16.MT88.4 R20, [R220+0x400] ;  /* 0x00040000dc14783b */ /* 0x000ea80000004200 */
[----:B------:R-:W2:Y:S04]  /*5e20*/  LDSM.16.MT88.4 R132, [R3+0x11800] ;  /* 0x011800000384783b */ /* 0x000ea80000004200 */
[----:B------:R-:W-:Y:S04]  /*5e30*/  LDSM.16.MT88.4 R24, [R3+0x12000] ;  /* 0x012000000318783b */ /* 0x000fe80000004200 */
[----:B------:R-:W-:Y:S04]  /*5e40*/  LDSM.16.MT88.4 R136, [R220+0xc00] ;  /* 0x000c0000dc88783b */ /* 0x000fe80000004200 */
[----:B------:R-:W-:Y:S01]  /*5e50*/  LDSM.16.MT88.4 R140, [R3+0x12800] ;  /* 0x01280000038c783b */ /* 0x000fe20000004200 */
[-C--:B-1----:R-:W-:Y:S03]  /*5e60*/  HMMA.16816.F32 R84, R4, R8.reuse, R84 ;  /* 0x000000080454723c */ /* 0x082fe60000001854 */
[----:B------:R-:W-:Y:S04]  /*5e70*/  LDSM.16.MT88.4 R144, [R220+0x1c00] ;  /* 0x001c0000dc90783b */ /* 0x000fe80000004200 */
[----:B------:R-:W-:Y:S01]  /*5e80*/  LDSM.16.MT88.4 R148, [R220+0x2c00] ;  /* 0x002c0000dc94783b */ /* 0x000fe20000004200 */
[C---:B--2---:R-:W-:Y:S08]  /*5e90*/  HMMA.16816.F32 R88, R12.reuse, R8, R88 ;  /* 0x000000080c58723c */ /* 0x044ff00000001858 */
        /* <DEDUP_REMOVED lines=13> */
[----:B------:R-:W2:Y:S04]  /*5f70*/  LDSM.16.MT88.4 R4, [R3+0x10000] ;  /* 0x010000000304783b */ /* 0x000ea80000004200 */
[----:B------:R-:W2:Y:S03]  /*5f80*/  LDSM.16.MT88.4 R28, [R220+0x1800] ;  /* 0x00180000dc1c783b */ /* 0x000ea60000004200 */
[-C--:B------:R-:W-:Y:S08]  /*5f90*/  HMMA.16816.F32 R84, R32, R20.reuse, R84 ;  /* 0x000000142054723c */ /* 0x080ff00000001854 */
[C---:B------:R-:W-:Y:S08]  /*5fa0*/  HMMA.16816.F32 R88, R132.reuse, R20, R88 ;  /* 0x000000148458723c */ /* 0x040ff00000001858 */
[-C--:B------:R-:W-:Y:S08]  /*5fb0*/  HMMA.16816.F32 R92, R132, R22.reuse, R92 ;  /* 0x00000016845c723c */ /* 0x080ff0000000185c */
[C---:B------:R-:W-:Y:S01]  /*5fc0*/  HMMA.16816.F32 R96, R32.reuse, R22, R96 ;  /* 0x000000162060723c */ /* 0x040fe20000001860 */
[----:B------:R2:W2:Y:S07]  /*5fd0*/  LDSM.16.MT88.4 R20, [R220+0x2800] ;  /* 0x00280000dc14783b */ /* 0x0004ae0000004200 */
[-C--:B-1----:R-:W-:Y:S01]  /*5fe0*/  HMMA.16816.F32 R100, R32, R8.reuse, R100 ;  /* 0x000000082064723c */ /* 0x082fe20000001864 */
[----:B-----5:R-:W-:Y:S04]  /*5ff0*/  @P4 STL [R1+0x34], R242 ;  /* 0x000034f201004387 */ /* 0x020fe80000100800 */
[----:B----4-:R-:W-:Y:S03]  /*6000*/  @P4 STL [R1+0x30], R241 ;  /* 0x000030f101004387 */ /* 0x010fe60000100800 */
[C---:B------:R-:W-:Y:S01]  /*6010*/  HMMA.16816.F32 R104, R132.reuse, R8, R104 ;  /* 0x000000088468723c */ /* 0x040fe20000001868 */
[----:B---3--:R-:W-:Y:S04]  /*6020*/  @P4 STL [R1+0x2c], R240 ;  /* 0x00002cf001004387 */ /* 0x008fe80000100800 */
[----:B------:R1:W-:Y:S03]  /*6030*/  @P4 STL [R1+0x28], R237 ;  /* 0x000028ed01004387 */ /* 0x0003e60000100800 */
[-C--:B------:R-:W-:Y:S03]  /*6040*/  HMMA.16816.F32 R108, R132, R10.reuse, R108 ;  /* 0x0000000a846c723c */ /* 0x080fe6000000186c */
[----:B--2---:R-:W-:Y:S05]  /*6050*/  IMAD.MOV.U32 R220, RZ, RZ, R0 ;  /* 0x000000ffffdc7224 */ /* 0x004fea00078e0000 */
[C---:B------:R-:W-:Y:S01]  /*6060*/  HMMA.16816.F32 R112, R32.reuse, R10, R112 ;  /* 0x0000000a2070723c */ /* 0x040fe20000001870 */
[----:B------:R-:W2:Y:S07]  /*6070*/  LDSM.16.MT88.4 R8, [R3+0x10800] ;  /* 0x010800000308783b */ /* 0x000eae0000004200 */
[-C--:B------:R-:W-:Y:S01]  /*6080*/  HMMA.16816.F32 R116, R32, R12.reuse, R116 ;  /* 0x0000000c2074723c */ /* 0x080fe20000001874 */
[----:B-1----:R-:W3:Y:S07]  /*6090*/  LDL.LU R237, [R1+0xc] ;  /* 0x00000c0001ed7983 */ /* 0x002eee0000300800 */
        /* <DEDUP_REMOVED lines=26> */
[----:B------:R-:W-:Y:S04]  /*6240*/  HMMA.16816.F32 R128, R8, R150, R128 ;  /* 0x000000960880723c */ /* 0x000fe80000001880 */
[----:B---3--:R-:W-:Y:S05]  /*6250*/  VIADD R237, R237, 0xffffffc0 ;  /* 0xffffffc0eded7836 */ /* 0x008fea0000000000 */
[----:B------:R4:W-:Y:S01]  /*6260*/  STL [R1+0xc], R237 ;  /* 0x00000ced01007387 */ /* 0x0009e20000100800 */
[----:B------:R-:W-:Y:S10]  /*6270*/  BRA.U UP1, `(.L_x_307) ;  /* 0xffffffb901c07547 */ /* 0x000ff4000b83ffff */
.L_x_304:
[----:B------:R-:W1:Y:S01]  /*6280*/  LDCU UR5, c[0x0][0x500] ;  /* 0x0000a000ff0577ac */ /* 0x000e620008000800 */
[----:B------:R-:W-:Y:S01]  /*6290*/  IMAD.SHL.U32 R2, R228, 0x2, RZ ;  /* 0x00000002e4027824 */ /* 0x000fe200078e00ff */
[----:B------:R-:W-:Y:S02]  /*62a0*/  LOP3.LUT R168, R168, 0x600, RZ, 0xc0, !PT ;  /* 0x00000600a8a87812 */ /* 0x000fe400078ec0ff */
[----:B------:R-:W-:Y:S01]  /*62b0*/  LOP3.LUT R0, R167, 0xc0, RZ, 0xc0, !PT ;  /* 0x000000c0a7007812 */ /* 0x000fe200078ec0ff */
[----:B------:R-:W4:Y:S01]  /*62c0*/  LDCU.64 UR6, c[0x0][0x5a8] ;  /* 0x0000b500ff0677ac */ /* 0x000f220008000a00 */
        /* <DEDUP_REMOVED lines=9> */
[----:B---3--:R-:W-:Y:S01]  /*6360*/  FMUL.FTZ R26, R85, UR5 ;  /* 0x00000005551a7c20 */ /* 0x008fe20008410000 */
        /* <DEDUP_REMOVED lines=21> */
[----:B-----5:R-:W-:Y:S01]  /*64c0*/  FMUL.FTZ R14, R113, UR5 ;  /* 0x00000005710e7c20 */ /* 0x020fe20008410000 */
        /* <DEDUP_REMOVED lines=65> */
[----:B----4-:R-:W-:Y:S01]  /*68e0*/  UIMAD UR7, UR33, UR7, URZ ;  /* 0x00000007210772a4 */ /* 0x010fe2000f8e02ff */
[----:B------:R-:W-:Y:S01]  /*68f0*/  F2FP.F16.F32.PACK_AB R38, R39, R38 ;  /* 0x000000262726723e */ /* 0x000fe200000000ff */
[----:B------:R-:W-:Y:S01]  /*6900*/  STS [R0+0xb000], R18 ;  /* 0x00b0001200007388 */ /* 0x000fe20000000800 */
[----:B------:R-:W-:-:S02]  /*6910*/  F2FP.F16.F32.PACK_AB R27, R49, R48 ;  /* 0x00000030311b723e */ /* 0x000fc400000000ff */
[----:B------:R-:W-:Y:S01]  /*6920*/  F2FP.F16.F32.PACK_AB R50, R51, R50 ;  /* 0x000000323332723e */ /* 0x000fe200000000ff */
[----:B------:R-:W-:Y:S01]  /*6930*/  STS [R0+0xb200], R17 ;  /* 0x00b2001100007388 */ /* 0x000fe20000000800 */
[----:B------:R-:W-:Y:S01]  /*6940*/  F2FP.F16.F32.PACK_AB R40, R41, R40 ;  /* 0x000000282928723e */ /* 0x000fe200000000ff */
[----:B------:R-:W3:Y:S01]  /*6950*/  LDC.64 R48, c[0x0][0x5c0] ;  /* 0x00017000ff307b82 */ /* 0x000ee20000000a00 */
        /* <DEDUP_REMOVED lines=37> */
[----:B----4-:R-:W-:-:S03]  /*6bb0*/  IMAD.MOV.U32 R5, RZ, RZ, RZ ;  /* 0x000000ffff057224 */ /* 0x010fc600078e00ff */
[----:B------:R-:W-:Y:S04]  /*6bc0*/  STS [R2+0x6020], R27 ;  /* 0x0060201b02007388 */ /* 0x000fe80000000800 */
[----:B------:R4:W-:Y:S04]  /*6bd0*/  STS [R2+0x6220], R50 ;  /* 0x0062203202007388 */ /* 0x0009e80000000800 */
[----:B------:R-:W-:Y:S01]  /*6be0*/  STS [R0+0x10000], R40 ;  /* 0x0100002800007388 */ /* 0x000fe20000000800 */
[----:B--2---:R-:W-:-:S03]  /*6bf0*/  LOP3.LUT R4, R167, 0x18, RZ, 0xc0, !PT ;  /* 0x00000018a7047812 */ /* 0x004fc600078ec0ff */
[----:B------:R-:W-:Y:S01]  /*6c00*/  STS [R0+0x10200], R42 ;  /* 0x0102002a00007388 */ /* 0x000fe20000000800 */
[----:B---3--:R-:W-:Y:S01]  /*6c10*/  LOP3.LUT R3, R167, 0xd8, RZ, 0xc0, !PT ;  /* 0x000000d8a7037812 */ /* 0x008fe200078ec0ff */
        /* <DEDUP_REMOVED lines=10> */
[----:B----4-:R-:W2:Y:S01]  /*6cc0*/  LDC.64 R50, c[0x0][0x5c8] ;  /* 0x00017200ff327b82 */ /* 0x010ea20000000a00 */
        /* <DEDUP_REMOVED lines=72> */
.L_x_301:
        /* <DEDUP_REMOVED lines=10> */
.L_x_309:
        /* <DEDUP_REMOVED lines=9> */
.L_x_883:


//--------------------- .text._ZN5flash44flash_bwd_dq_dk_dv_loop_seqk_parallel_kernelI23Flash_bwd_kernel_traitsILi96ELi64ELi128ELi8ELi2ELi4ELi4ELb1ELb0EN7cutlass6half_tE19Flash_kernel_traitsILi96ELi64ELi128ELi8ES3_EELb1ELb1ELb0ELb0ELb0ELb1ELb0EEEvNS_16Flash_bwd_paramsE --------------------------
	.section	.text._ZN5flash44flash_bwd_dq_dk_dv_loop_seqk_parallel_kernelI23Flash_bwd_kernel_traitsILi96ELi64ELi128ELi8ELi2ELi4ELi4ELb1ELb0EN7cutlass6half_tE19Flash_kernel_traitsILi96ELi64ELi128ELi8ES3_EELb1ELb1ELb0ELb0ELb0ELb1ELb0EEEvNS_16Flash_bwd_paramsE,"ax",@progbits
	.align	128
        .global         _ZN5flash44flash_bwd_dq_dk_dv_loop_seqk_parallel_kernelI23Flash_bwd_kernel_traitsILi96ELi64ELi128ELi8ELi2ELi4ELi4ELb1ELb0EN7cutlass6half_tE19Flash_kernel_traitsILi96ELi64ELi128ELi8ES3_EELb1ELb1ELb0ELb0ELb0ELb1ELb0EEEvNS_16Flash_bwd_paramsE
        .type           _ZN5flash44flash_bwd_dq_dk_dv_loop_seqk_parallel_kernelI23Flash_bwd_kernel_traitsILi96ELi64ELi128ELi8ELi2ELi4ELi4ELb1ELb0EN7cutlass6half_tE19Flash_kernel_traitsILi96ELi64ELi128ELi8ES3_EELb1ELb1ELb0ELb0ELb0ELb1ELb0EEEvNS_16Flash_bwd_paramsE,@function
        .size           _ZN5flash44flash_bwd_dq_dk_dv_loop_seqk_parallel_kernelI23Flash_bwd_kernel_traitsILi96ELi64ELi128ELi8ELi2ELi4ELi4ELb1ELb0EN7cutlass6half_tE19Flash_kernel_traitsILi96ELi64ELi128ELi8ES3_EELb1ELb1ELb0ELb0ELb0ELb1ELb0EEEvNS_16Flash_bwd_paramsE,(.L_x_884 - _ZN5flash44flash_bwd_dq_dk_dv_loop_seqk_parallel_kernelI23Flash_bwd_kernel_traitsILi96ELi64ELi128ELi8ELi2ELi4ELi4ELb1ELb0EN7cutlass6half_tE19Flash_kernel_traitsILi96ELi64ELi128ELi8ES3_EELb1ELb1ELb0ELb0ELb0ELb1ELb0EEEvNS_16Flash_bwd_paramsE)
        .other          _ZN5flash44flash_bwd_dq_dk_dv_loop_seqk_parallel_kernelI23Flash_bwd_kernel_traitsILi96ELi64ELi128ELi8ELi2ELi4ELi4ELb1ELb0EN7cutlass6half_tE19Flash_kernel_traitsILi96ELi64ELi128ELi8ES3_EELb1ELb1ELb0ELb0ELb0ELb1ELb0EEEvNS_16Flash_bwd_paramsE,@"STO_CUDA_ENTRY STV_DEFAULT"
_ZN5flash44flash_bwd_dq_dk_dv_loop_seqk_parallel_kernelI23Flash_bwd_kernel_traitsILi96ELi64ELi128ELi8ELi2ELi4ELi4ELb1ELb0EN7cutlass6half_tE19Flash_kernel_traitsILi96ELi64ELi128ELi8ES3_EELb1ELb1ELb0ELb0ELb0ELb1ELb0EEEvNS_16Flash_bwd_paramsE:
.text._ZN5flash44flash_bwd_dq_dk_dv_loop_seqk_parallel_kernelI23Flash_bwd_kernel_traitsILi96ELi64ELi128ELi8ELi2ELi4ELi4ELb1ELb0EN7cutlass6half_tE19Flash_kernel_traitsILi96ELi64ELi128ELi8ES3_EELb1ELb1ELb0ELb0ELb0ELb1ELb0EEEvNS_16Flash_bwd_paramsE:
        /* <DEDUP_REMOVED lines=22> */
[----:B------:R-:W-:Y:S02]  /*0160*/  ULEA.HI.X UR8, UR30, UR11, URZ, 0x2, UP0 ;  /* 0x0000000b1e087291 */ /* 0x000fe400080f14ff */
[----:B------:R-:W-:Y:S01]  /*0170*/  UISETP.NE.U32.AND UP6, UPT, UR4, URZ, UPT ;  /* 0x000000ff0400728c */ /* 0x000fe2000bfc5070 */
[----:B------:R-:W1:Y:S01]  /*0180*/  S2UR UR4, SR_CgaCtaId ;  /* 0x00000000000479c3 */ /* 0x000e620000008800 */
[----:B------:R-:W-:Y:S01]  /*0190*/  MOV R2, UR9 ;  /* 0x0000000900027c02 */ /* 0x000fe20008000f00 */
[----:B---3--:R-:W-:Y:S01]  /*01a0*/  UISETP.NE.U32.AND UP1, UPT, UR6, URZ, UPT ;  /* 0x000000ff0600728c */ /* 0x008fe2000bf25070 */
[----:B------:R-:W-:Y:S01]  /*01b0*/  MOV R3, UR8 ;  /* 0x0000000800037c02 */ /* 0x000fe20008000f00 */
[----:B------:R-:W-:Y:S02]  /*01c0*/  UISETP.NE.U32.AND UP0, UPT, UR6, URZ, UPT ;  /* 0x000000ff0600728c */ /* 0x000fe4000bf05070 */
[----:B------:R-:W-:-:S02]  /*01d0*/  UISETP.NE.AND.EX UP5, UPT, UR7, URZ, UPT, UP1 ;  /* 0x000000ff0700728c */ /* 0x000fc4000bfa5310 */
[----:B------:R-:W2:Y:S01]  /*01e0*/  S2UR UR11, SR_CgaCtaId ;  /* 0x00000000000b79c3 */ /* 0x000ea20000008800 */
[----:B------:R-:W-:Y:S01]  /*01f0*/  UISETP.NE.AND.EX UP4, UPT, UR7, URZ, UPT, UP0 ;  /* 0x000000ff0700728c */ /* 0x000fe2000bf85300 */
[----:B------:R3:W-:Y:S01]  /*0200*/  STL.64 [R1+0x8], R2 ;  /* 0x0000080201007387 */ /* 0x0007e20000100a00 */
[----:B------:R-:W5:Y:S01]  /*0210*/  LDCU.64 UR6, c[0x0][0x470] ;  /* 0x00008e00ff0677ac */ /* 0x000f620008000a00 */
[----:B----4-:R-:W-:-:S04]  /*0220*/  UISETP.NE.AND UP3, UPT, UR12, URZ, UPT ;  /* 0x000000ff0c00728c */ /* 0x010fc8000bf65270 */
[----:B------:R-:W4:Y:S01]  /*0230*/  S2UR UR26, SR_CTAID.Z ;  /* 0x00000000001a79c3 */ /* 0x000f220000002700 */
[----:B------:R-:W-:Y:S02]  /*0240*/  UISETP.NE.AND.EX UP6, UPT, UR5, URZ, UPT, UP6 ;  /* 0x000000ff0500728c */ /* 0x000fe4000bfc5360 */
[----:B------:R-:W-:Y:S01]  /*0250*/  UISETP.EQ.OR.EX UP0, UPT, UR5, URZ, !UP3, UP2 ;  /* 0x000000ff0500728c */ /* 0x000fe2000df02720 */
[----:B------:R-:W-:Y:S02]  /*0260*/  UMOV UR12, 0x400 ;  /* 0x00000400000c7882 */ /* 0x000fe40000000000 */
[----:B------:R-:W-:Y:S01]  /*0270*/  UMOV UR5, 0x400 ;  /* 0x0000040000057882 */ /* 0x000fe20000000000 */
[----:B------:R-:W-:Y:S02]  /*0280*/  UP2UR UR32, UPR, URZ, 0x1 ;  /* 0x00000001ff207883 */ /* 0x000fe40008000000 */
[----:B-1----:R-:W-:Y:S02]  /*0290*/  ULEA UR4, UR4, UR5, 0x18 ;  /* 0x0000000504047291 */ /* 0x002fe4000f8ec0ff */
[----:B------:R-:W-:-:S02]  /*02a0*/  UP2UR UR31, UPR, URZ, 0x8 ;  /* 0x00000008ff1f7883 */ /* 0x000fc40008000000 */
[----:B-----5:R-:W-:Y:S01]  /*02b0*/  UISETP.NE.U32.AND UP0, UPT, UR6, URZ, UPT ;  /* 0x000000ff0600728c */ /* 0x020fe2000bf05070 */
[----:B------:R-:W1:Y:S01]  /*02c0*/  LDCU UR10, c[0x0][0x438] ;  /* 0x00008700ff0a77ac */ /* 0x000e620008000800 */
[----:B------:R-:W1:Y:S01]  /*02d0*/  LDCU UR25, c[0x0][0x438] ;  /* 0x00008700ff1977ac */ /* 0x000e620008000800 */
[----:B------:R-:W1:Y:S01]  /*02e0*/  @!UP4 LDCU UR28, c[0x0][0x434] ;  /* 0x00008680ff1cc7ac */ /* 0x000e620008000800 */
[----:B--2---:R-:W-:Y:S02]  /*02f0*/  ULEA UR5, UR11, UR12, 0x18 ;  /* 0x0000000c0b057291 */ /* 0x004fe4000f8ec0ff */
[----:B------:R-:W-:Y:S02]  /*0300*/  UIADD3 UR42, UPT, UPT, UR4, 0x13000, URZ ;  /* 0x00013000042a7890 */ /* 0x000fe4000fffe0ff */
[----:B------:R-:W-:Y:S01]  /*0310*/  UISETP.NE.AND.EX UP3, UPT, UR7, URZ, UPT, UP0 ;  /* 0x000000ff0700728c */ /* 0x000fe2000bf65300 */
[----:B------:R-:W-:Y:S01]  /*0320*/  UMOV UR37, 0xffffd000 ;  /* 0xffffd00000257882 */ /* 0x000fe20000000000 */
[----:B------:R-:W-:Y:S01]  /*0330*/  UMOV UR38, URZ ;  /* 0x000000ff00267c82 */ /* 0x000fe20008000000 */
[----:B---34-:R-:W-:-:S08]  /*0340*/  UMOV UR39, URZ ;  /* 0x000000ff00277c82 */ /* 0x018fd00008000000 */
.L_x_346:
[----:B--2---:R-:W2:Y:S01]  /*0350*/  LDL.64 R8, [R1+0x8] ;  /* 0x0000080001087983 */ /* 0x004ea20000100a00 */
[----:B---3--:R-:W3:Y:S01]  /*0360*/  LDCU.64 UR8, c[0x0][0x478] ;  /* 0x00008f00ff0877ac */ /* 0x008ee20008000a00 */
        /* <DEDUP_REMOVED lines=10> */
[----:B---3--:R-:W-:Y:S02]  /*0410*/  UISETP.NE.U32.AND UP0, UPT, UR8, URZ, UPT ;  /* 0x000000ff0800728c */ /* 0x008fe4000bf05070 */
[----:B------:R-:W3:Y:S02]  /*0420*/  @P1 LDG.E R6, desc[UR40][R4.64] ;  /* 0x0000002804061981 */ /* 0x000ee4000c1e1900 */
[----:B------:R-:W-:-:S06]  /*0430*/  UISETP.NE.AND.EX UP0, UPT, UR9, URZ, UPT, UP0 ;  /* 0x000000ff0900728c */ /* 0x000fcc000bf05300 */
[----:B------:R-:W-:-:S05]  /*0440*/  PLOP3.LUT P0, PT, PT, PT, UP0, 0x80, 0x8 ;  /* 0x000000000008781c */ /* 0x000fca0003f0f008 */
[----:B------:R-:W-:Y:S01]  /*0450*/  @UP0 ULEA UR14, UP1, UR30, UR8, 0x2 ;  /* 0x000000081e0e0291 */ /* 0x000fe2000f8210ff */
[----:B------:R-:W4:Y:S03]  /*0460*/  @!UP0 LDCU UR11, c[0x0][0x43c] ;  /* 0x00008780ff0b87ac */ /* 0x000f260008000800 */
[----:B------:R-:W-:Y:S02]  /*0470*/  @UP0 ULEA.HI.X UR15, UR30, UR9, URZ, 0x2, UP1 ;  /* 0x000000091e0f0291 */ /* 0x000fe400088f14ff */
[----:B------:R-:W-:Y:S01]  /*0480*/  IMAD.U32 R2, RZ, RZ, UR14 ;  /* 0x0000000eff027e24 */ /* 0x000fe2000f8e00ff */
[----:B-----5:R-:W5:Y:S03]  /*0490*/  @!UP0 LDCU.64 UR8, c[0x0][0x488] ;  /* 0x00009100ff0887ac */ /* 0x020f660008000a00 */
[----:B------:R-:W-:-:S05]  /*04a0*/  IMAD.U32 R3, RZ, RZ, UR15 ;  /* 0x0000000fff037e24 */ /* 0x000fca000f8e00ff */
[----:B------:R1:W3:Y:S01]  /*04b0*/  @P0 LDG.E R4, desc[UR40][R2.64] ;  /* 0x0000002802040981 */ /* 0x0002e2000c1e1900 */
[----:B------:R-:W-:Y:S01]  /*04c0*/  UMOV UR44, URZ ;  /* 0x000000ff002c7c82 */ /* 0x000fe20008000000 */
[----:B------:R-:W-:Y:S01]  /*04d0*/  UMOV UR46, 0xffffffff ;  /* 0xffffffff002e7882 */ /* 0x000fe20000000000 */
[----:B-----5:R-:W-:-:S04]  /*04e0*/  @!UP0 UISETP.NE.U32.AND UP1, UPT, UR8, URZ, UPT ;  /* 0x000000ff0800828c */ /* 0x020fc8000bf25070 */
[----:B------:R-:W-:Y:S02]  /*04f0*/  @!UP0 UISETP.NE.AND.EX UP1, UPT, UR9, URZ, UPT, UP1 ;  /* 0x000000ff0900828c */ /* 0x000fe4000bf25310 */
[----:B------:R-:W-:Y:S02]  /*0500*/  USHF.L.U32 UR36, UR45, 0x7, URZ ;  /* 0x000000072d247899 */ /* 0x000fe400080006ff */
[----:B----4-:R-:W-:Y:S01]  /*0510*/  @!UP0 USEL UR9, UR11, URZ, UP1 ;  /* 0x000000ff0b098287 */ /* 0x010fe20008800000 */
[----:B-1----:R-:W-:Y:S02]  /*0520*/  IMAD.U32 R2, RZ, RZ, UR12 ;  /* 0x0000000cff027e24 */ /* 0x002fe4000f8e00ff */
[----:B------:R-:W-:-:S05]  /*0530*/  IMAD.U32 R3, RZ, RZ, UR13 ;  /* 0x0000000dff037e24 */ /* 0x000fca000f8e00ff */
[----:B------:R-:W4:Y:S04]  /*0540*/  @P4 LDG.E R5, desc[UR40][R2.64] ;  /* 0x0000002802054981 */ /* 0x000f28000c1e1900 */
[----:B------:R-:W5:Y:S04]  /*0550*/  @P2 LDG.E R2, desc[UR40][R2.64+0x4] ;  /* 0x0000042802022981 */ /* 0x000f68000c1e1900 */
[----:B--2---:R-:W2:Y:S01]  /*0560*/  @!P3 LDG.E R0, desc[UR40][R8.64] ;  /* 0x000000280800b981 */ /* 0x004ea2000c1e1900 */
[----:B------:R-:W-:Y:S01]  /*0570*/  UMOV UR12, 0xffffffff ;  /* 0xffffffff000c7882 */ /* 0x000fe20000000000 */
[----:B---3--:R-:W-:-:S02]  /*0580*/  @P1 R2UR UR44, R6 ;  /* 0x00000000062c12ca */ /* 0x008fc400000e0000 */
[----:B------:R-:W-:-:S13]  /*0590*/  @P0 R2UR UR43, R4 ;  /* 0x00000000042b02ca */ /* 0x000fda00000e0000 */
[----:B------:R-:W-:Y:S01]  /*05a0*/  @UP0 UIADD3 UR43, UPT, UPT, UR43, -UR44, URZ ;  /* 0x8000002c2b2b0290 */ /* 0x000fe2000fffe0ff */
[----:B----4-:R-:W-:Y:S02]  /*05b0*/  @P4 R2UR UR12, R5 ;  /* 0x00000000050c42ca */ /* 0x010fe400000e0000 */
[----:B-----5:R-:W-:Y:S02]  /*05c0*/  @P2 R2UR UR8, R2 ;  /* 0x00000000020822ca */ /* 0x020fe400000e0000 */
[----:B--2---:R-:W-:Y:S01]  /*05d0*/  @!P3 R2UR UR46, R0 ;  /* 0x00000000002eb2ca */ /* 0x004fe200000e0000 */
        /* <DEDUP_REMOVED lines=8> */
.L_x_310:
        /* <DEDUP_REMOVED lines=34> */
.L_x_312:
[----:B------:R-:W1:Y:S01]  /*0880*/  LDCU.64 UR16, c[0x0][0x3b8] ;  /* 0x00007700ff1077ac */ /* 0x000e620008000a00 */
[----:B------:R-:W-:-:S04]  /*0890*/  UIADD3 UR8, UPT, UPT, UR44, UR46, URZ ;  /* 0x0000002e2c087290 */ /* 0x000fc8000fffe0ff */
[----:B-1----:R-:W-:Y:S02]  /*08a0*/  UIMAD.WIDE.U32 UR50, UR8, UR16, URZ ;  /* 0x00000010083272a5 */ /* 0x002fe4000f8e00ff */
[----:B------:R-:W-:-:S04]  /*08b0*/  UIMAD UR8, UR8, UR17, URZ ;  /* 0x00000011080872a4 */ /* 0x000fc8000f8e02ff */
[----:B------:R-:W-:-:S06]  /*08c0*/  UIADD3 UR8, UPT, UPT, UR51, UR8, URZ ;  /* 0x0000000833087290 */ /* 0x000fcc000fffe0ff */
[----:B------:R-:W-:Y:S02]  /*08d0*/  MOV R17, UR8 ;  /* 0x0000000800117c02 */ /* 0x000fe40008000f00 */
.L_x_313:
[----:B------:R-:W1:Y:S01]  /*08e0*/  LDC R5, c[0x0][0x3e8] ;  /* 0x0000fa00ff057b82 */ /* 0x000e620000000800 */
[----:B------:R-:W2:Y:S01]  /*08f0*/  S2R R6, SR_CTAID.Z ;  /* 0x0000000000067919 */ /* 0x000ea20000002700 */
[----:B------:R-:W-:Y:S01]  /*0900*/  USHF.R.S32.HI UR33, URZ, 0x1f, UR36 ;  /* 0x0000001fff217899 */ /* 0x000fe20008011424 */
[----:B-1----:R-:W-:-:S04]  /*0910*/  IABS R4, R5 ;  /* 0x0000000500047213 */ /* 0x002fc80000000000 */
[----:B------:R-:W1:Y:S01]  /*0920*/  I2F.RP R2, R4 ;  /* 0x0000000400027306 */ /* 0x000e620000209400 */
[----:B--2---:R-:W-:-:S07]  /*0930*/  IABS R6, R6 ;  /* 0x0000000600067213 */ /* 0x004fce0000000000 */
[----:B-1----:R-:W1:Y:S02]  /*0940*/  MUFU.RCP R2, R2 ;  /* 0x0000000200027308 */ /* 0x002e640000001000 */
[----:B-1----:R-:W-:-:S06]  /*0950*/  VIADD R2, R2, 0xffffffe ;  /* 0x0ffffffe02027836 */ /* 0x002fcc0000000000 */
[----:B------:R-:W1:Y:S02]  /*0960*/  F2I.FTZ.U32.TRUNC.NTZ R3, R2 ;  /* 0x0000000200037305 */ /* 0x000e64000021f000 */
[----:B-1----:R-:W-:Y:S01]  /*0970*/  IMAD.MOV R0, RZ, RZ, -R3 ;  /* 0x000000ffff007224 */ /* 0x002fe200078e0a03 */
[----:B------:R-:W-:-:S03]  /*0980*/  MOV R2, RZ ;  /* 0x000000ff00027202 */ /* 0x000fc60000000f00 */
[----:B------:R-:W-:-:S04]  /*0990*/  IMAD R0, R0, R4, RZ ;  /* 0x0000000400007224 */ /* 0x000fc800078e02ff */
[----:B------:R-:W-:-:S04]  /*09a0*/  IMAD.HI.U32 R0, R3, R0, R2 ;  /* 0x0000000003007227 */ /* 0x000fc800078e0002 */
[----:B------:R-:W-:-:S04]  /*09b0*/  IMAD.MOV.U32 R3, RZ, RZ, R6 ;  /* 0x000000ffff037224 */ /* 0x000fc800078e0006 */
[----:B------:R-:W-:-:S04]  /*09c0*/  IMAD.HI.U32 R0, R0, R3, RZ ;  /* 0x0000000300007227 */ /* 0x000fc800078e00ff */
[----:B------:R-:W-:-:S04]  /*09d0*/  IMAD.MOV R2, RZ, RZ, -R0 ;  /* 0x000000ffff027224 */ /* 0x000fc800078e0a00 */
[----:B------:R-:W-:-:S05]  /*09e0*/  IMAD R2, R4, R2, R3 ;  /* 0x0000000204027224 */ /* 0x000fca00078e0203 */
[----:B------:R-:W-:-:S13]  /*09f0*/  ISETP.GT.U32.AND P1, PT, R4, R2, PT ;  /* 0x000000020400720c */ /* 0x000fda0003f24070 */
[-C--:B------:R-:W-:Y:S01]  /*0a00*/  @!P1 IADD3 R2, PT, PT, R2, -R4.reuse, RZ ;  /* 0x8000000402029210 */ /* 0x080fe20007ffe0ff */
        /* <DEDUP_REMOVED lines=23> */
.L_x_314:
[----:B------:R-:W1:Y:S01]  /*0b80*/  LDCU.64 UR14, c[0x0][0x3c0] ;  /* 0x00007800ff0e77ac */ /* 0x000e620008000a00 */
[----:B------:R-:W-:-:S04]  /*0b90*/  UIADD3 UR8, UPT, UPT, UR44, UR46, URZ ;  /* 0x0000002e2c087290 */ /* 0x000fc8000fffe0ff */
[----:B-1----:R-:W-:Y:S02]  /*0ba0*/  UIMAD.WIDE.U32 UR52, UR8, UR14, URZ ;  /* 0x0000000e083472a5 */ /* 0x002fe4000f8e00ff */
[----:B------:R-:W-:-:S04]  /*0bb0*/  UIMAD UR8, UR8, UR15, URZ ;  /* 0x0000000f080872a4 */ /* 0x000fc8000f8e02ff */
[----:B------:R-:W-:-:S06]  /*0bc0*/  UIADD3 UR8, UPT, UPT, UR53, UR8, URZ ;  /* 0x0000000835087290 */ /* 0x000fcc000fffe0ff */
[----:B------:R-:W-:-:S07]  /*0bd0*/  MOV R14, UR8 ;  /* 0x00000008000e7c02 */ /* 0x000fce0008000f00 */
.L_x_315:
        /* <DEDUP_REMOVED lines=28> */
.L_x_316:
[----:B------:R-:W-:Y:S02]  /*0da0*/  UIMAD.WIDE.U32 UR10, UR54, UR12, URZ ;  /* 0x0000000c360a72a5 */ /* 0x000fe4000f8e00ff */
[----:B------:R-:W-:-:S04]  /*0db0*/  UIMAD UR8, UR55, UR12, URZ ;  /* 0x0000000c370872a4 */ /* 0x000fc8000f8e02ff */
[----:B------:R-:W-:-:S12]  /*0dc0*/  UIADD3 UR8, UPT, UPT, UR11, UR8, URZ ;  /* 0x000000080b087290 */ /* 0x000fd8000fffe0ff */
.L_x_317:
        /* <DEDUP_REMOVED lines=20> */
.L_x_318:
[----:B------:R-:W1:Y:S01]  /*0f10*/  LDCU UR59, c[0x0][0x434] ;  /* 0x00008680ff3b77ac */ /* 0x000e620008000800 */
[----:B------:R-:W-:-:S04]  /*0f20*/  UIMAD UR9, UR30, UR51, UR29 ;  /* 0x000000331e0972a4 */ /* 0x000fc8000f8e021d */
[----:B-1----:R-:W-:Y:S02]  /*0f30*/  UIMAD UR59, UR9, UR59, URZ ;  /* 0x0000003b093b72a4 */ /* 0x002fe4000f8e02ff */
.L_x_319:
        /* <DEDUP_REMOVED lines=11> */
.L_x_320:
[----:B------:R-:W1:Y:S01]  /*0ff0*/  LDCU UR58, c[0x0][0x444] ;  /* 0x00008880ff3a77ac */ /* 0x000e620008000800 */
[----:B------:R-:W-:-:S04]  /*1000*/  UIMAD UR9, UR30, UR51, UR29 ;  /* 0x000000331e0972a4 */ /* 0x000fc8000f8e021d */
[----:B-1----:R-:W-:-:S12]  /*1010*/  UIMAD UR58, UR9, UR58, URZ ;  /* 0x0000003a093a72a4 */ /* 0x002fd8000f8e02ff */
.L_x_321:
[----:B------:R-:W-:Y:S01]  /*1020*/  USHF.R.S32.HI UR9, URZ, 0x1f, UR57 ;  /* 0x0000001fff097899 */ /* 0x000fe20008011439 */
[----:B------:R-:W1:Y:S01]  /*1030*/  S2R R26, SR_TID.X ;  /* 0x00000000001a7919 */ /* 0x000e620000002100 */
[----:B------:R-:W-:Y:S01]  /*1040*/  UIADD3 UR57, UP1, UP0, UR18, UR10, UR57 ;  /* 0x0000000a12397290 */ /* 0x000fe2000f83e039 */
[----:B------:R-:W-:Y:S01]  /*1050*/  IMAD.MOV.U32 R9, RZ, RZ, RZ ;  /* 0x000000ffff097224 */ /* 0x000fe200078e00ff */
[----:B------:R-:W-:Y:S01]  /*1060*/  UIADD3 UR54, UPT, UPT, UR36, UR47, URZ ;  /* 0x0000002f24367290 */ /* 0x000fe2000fffe0ff */
[----:B------:R-:W2:Y:S01]  /*1070*/  LDC.64 R12, c[0x0][0x5f8] ;  /* 0x00017e00ff0c7b82 */ /* 0x000ea20000000a00 */
[----:B------:R-:W-:Y:S01]  /*1080*/  UIADD3.X UR56, UPT, UPT, UR56, UR8, UR9, UP1, UP0 ;  /* 0x0000000838387290 */ /* 0x000fe20008fe0409 */
[----:B------:R-:W-:Y:S01]  /*1090*/  BSSY.RECONVERGENT B1, `(.L_x_311) ;  /* 0x0000775000017945 */ /* 0x000fe20003800200 */
[----:B------:R-:W3:Y:S03]  /*10a0*/  LDCU.64 UR12, c[0x0][0x3b0] ;  /* 0x00007600ff0c77ac */ /* 0x000ee60008000a00 */
[----:B------:R-:W4:Y:S01]  /*10b0*/  LDCU UR9, c[0x0][0x508] ;  /* 0x0000a100ff0977ac */ /* 0x000f220008000800 */
[----:B------:R-:W5:Y:S01]  /*10c0*/  LDCU.64 UR18, c[0x0][0x3c8] ;  /* 0x00007900ff1277ac */ /* 0x000f620008000a00 */
[----:B------:R-:W-:-:S02]  /*10d0*/  UIMAD UR60, UR51, UR60, URZ ;  /* 0x0000003c333c72a4 */ /* 0x000fc4000f8e02ff */
[----:B------:R-:W-:Y:S02]  /*10e0*/  ULEA UR58, UR55, UR58, 0x6 ;  /* 0x0000003a373a7291 */ /* 0x000fe4000f8e30ff */
        /* <DEDUP_REMOVED lines=15> */
[--C-:B------:R-:W-:Y:S01]  /*11e0*/  SHF.R.U32.HI R244, RZ, 0x5, R26.reuse ;  /* 0x00000005fff47819 */ /* 0x100fe2000001161a */
[----:B------:R-:W-:Y:S01]  /*11f0*/  UISETP.LT.AND UP0, UPT, URZ, UR53, UPT ;  /* 0x00000035ff00728c */ /* 0x000fe2000bf01270 */
[----:B------:R-:W-:Y:S01]  /*1200*/  SHF.R.U32.HI R21, RZ, 0x2, R26 ;  /* 0x00000002ff157819 */ /* 0x000fe2000001161a */
[----:B------:R-:W-:Y:S01]  /*1210*/  IMAD.X R3, RZ, RZ, UR62, P0 ;  /* 0x0000003eff037e24 */ /* 0x000fe200080e06ff */
[----:B------:R-:W1:Y:S01]  /*1220*/  LDCU.128 UR8, c[0x0][0x590] ;  /* 0x0000b200ff0877ac */ /* 0x000e620008000c00 */
[----:B------:R-:W-:-:S02]  /*1230*/  IADD3 R4, P1, PT, R4, UR22, RZ ;  /* 0x0000001604047c10 */ /* 0x000fc4000ff3e0ff */
[----:B------:R-:W-:Y:S01]  /*1240*/  ISETP.NE.AND P0, PT, RZ, UR61, PT ;  /* 0x0000003dff007c0c */ /* 0x000fe2000bf05270 */
[----:B------:R-:W-:Y:S01]  /*1250*/  USEL UR53, URZ, UR53, !UP0 ;  /* 0x00000035ff357287 */ /* 0x000fe2000c000000 */
[----:B------:R-:W-:Y:S01]  /*1260*/  IADD3.X R5, PT, PT, R5, UR21, R0, P1, !PT ;  /* 0x0000001505057c10 */ /* 0x000fe20008ffe400 */
[----:B------:R-:W3:Y:S01]  /*1270*/  LDCU.64 UR62, c[0x0][0x5e8] ;  /* 0x0000bd00ff3e77ac */ /* 0x000ee20008000a00 */
[----:B------:R-:W-:Y:S01]  /*1280*/  MOV R0, UR19 ;  /* 0x0000001300007c02 */ /* 0x000fe20008000f00 */
[----:B------:R-:W4:Y:S01]  /*1290*/  LDCU.64 UR64, c[0x0][0x420] ;  /* 0x00008400ff4077ac */ /* 0x000f220008000a00 */
[----:B------:R-:W-:Y:S02]  /*12a0*/  UISETP.GT.AND UP0, UPT, UR48, UR53, UPT ;  /* 0x000000353000728c */ /* 0x000fe4000bf04270 */
[----:B-1----:R-:W-:Y:S01]  /*12b0*/  UIMAD UR23, UR23, UR8, URZ ;  /* 0x00000008171772a4 */ /* 0x002fe2000f8e02ff */
[----:B------:R-:W-:Y:S01]  /*12c0*/  IMAD.U32 R7, RZ, RZ, UR8 ;  /* 0x00000008ff077e24 */ /* 0x000fe2000f8e00ff */
[----:B------:R-:W-:-:S02]  /*12d0*/  MOV R10, UR11 ;  /* 0x0000000b000a7c02 */ /* 0x000fc40008000f00 */
[----:B------:R-:W-:Y:S01]  /*12e0*/  UIMAD UR18, UR20, UR9, UR23 ;  /* 0x00000009141272a4 */ /* 0x000fe2000f8e0217 */
[----:B------:R-:W-:Y:S01]  /*12f0*/  IMAD.WIDE.U32 R2, R7, UR20, R2 ;  /* 0x0000001407027c25 */ /* 0x000fe2000f8e0002 */
[----:B------:R-:W1:Y:S03]  /*1300*/  LDCU.64 UR20, c[0x0][0x550] ;  /* 0x0000aa00ff1477ac */ /* 0x000e660008000a00 */
[----:B------:R-:W-:Y:S01]  /*1310*/  IMAD.WIDE.U32 R6, R6, UR29, R4 ;  /* 0x0000001d06067c25 */ /* 0x000fe2000f8e0004 */
[----:B----4-:R-:W-:Y:S01]  /*1320*/  UIMAD.WIDE UR64, UR59, 0x4, UR64 ;  /* 0x000000043b4078a5 */ /* 0x010fe2000f8e0240 */
[----:B------:R-:W4:Y:S02]  /*1330*/  LDCU.64 UR22, c[0x0][0x380] ;  /* 0x00007000ff1677ac */ /* 0x000f240008000a00 */
[----:B------:R-:W-:Y:S02]  /*1340*/  VIADD R3, R3, UR18 ;  /* 0x0000001203037c36 */ /* 0x000fe40008000000 */
[----:B------:R-:W-:Y:S01]  /*1350*/  IMAD.U32 R4, RZ, RZ, UR10 ;  /* 0x0000000aff047e24 */ /* 0x000fe2000f8e00ff */
[----:B------:R-:W5:Y:S01]  /*1360*/  LDCU.64 UR18, c[0x0][0x570] ;  /* 0x0000ae00ff1277ac */ /* 0x000f620008000a00 */
[----:B------:R-:W-:-:S02]  /*1370*/  IMAD R7, R0, UR29, R7 ;  /* 0x0000001d00077c24 */ /* 0x000fc4000f8e0207 */
[----:B------:R-:W-:Y:S01]  /*1380*/  IMAD.WIDE.U32 R4, R4, UR29, R2 ;  /* 0x0000001d04047c25 */ /* 0x000fe2000f8e0002 */
[----:B------:R-:W-:-:S03]  /*1390*/  USHF.L.U32 UR10, UR60, 0x6, URZ ;  /* 0x000000063c0a7899 */ /* 0x000fc600080006ff */
[----:B--2---:R-:W-:-:S04]  /*13a0*/  IMAD.WIDE.U32 R2, R12, UR27, RZ ;  /* 0x0000001b0c027c25 */ /* 0x004fc8000f8e00ff */
        /* <DEDUP_REMOVED lines=10> */
[----:B------:R-:W-:Y:S01]  /*1450*/  IMAD.WIDE.U32 R4, R21, UR12, R6 ;  /* 0x0000000c15047c25 */ /* 0x000fe2000f8e0006 */
[----:B------:R-:W-:-:S03]  /*1460*/  IADD3 R0, P1, PT, R13, UR10, RZ ;  /* 0x0000000a0d007c10 */ /* 0x000fc6000ff3e0ff */
[C---:B------:R-:W-:Y:S01]  /*1470*/  IMAD.WIDE.U32 R2, R21.reuse, UR8, R2 ;  /* 0x0000000815027c25 */ /* 0x040fe2000f8e0002 */
[----:B------:R-:W-:Y:S02]  /*1480*/  LEA.HI.X.SX32 R7, R10, R12, 0x1, P1 ;  /* 0x0000000c0a077211 */ /* 0x000fe400008f0eff */
[----:B-----5:R-:W-:Y:S01]  /*1490*/  LEA R236, P1, R0, UR18, 0x2 ;  /* 0x0000001200ec7c11 */ /* 0x020fe2000f8210ff */
[C---:B------:R-:W-:Y:S01]  /*14a0*/  IMAD R6, R21.reuse, UR9, R3 ;  /* 0x0000000915067c24 */ /* 0x040fe2000f8e0203 */
[----:B----4-:R-:W-:Y:S01]  /*14b0*/  LEA R240, P3, R4, UR22, 0x1 ;  /* 0x0000001604f07c11 */ /* 0x010fe2000f8608ff */
[C---:B------:R-:W-:Y:S01]  /*14c0*/  IMAD R3, R21.reuse, UR13, R5 ;  /* 0x0000000d15037c24 */ /* 0x040fe2000f8e0205 */
[----:B------:R-:W-:Y:S01]  /*14d0*/  LEA.HI.X R237, R0, UR19, R7, 0x2, P1 ;  /* 0x0000001300ed7c11 */ /* 0x000fe200088f1407 */
[----:B---3--:R-:W-:Y:S01]  /*14e0*/  UIMAD.WIDE UR12, UR58, 0x4, UR62 ;  /* 0x000000043a0c78a5 */ /* 0x008fe2000f8e023e */
[----:B------:R-:W-:Y:S02]  /*14f0*/  IADD3 R10, P1, PT, R21, 0x40, RZ ;  /* 0x00000040150a7810 */ /* 0x000fe40007f3e0ff */
[----:B-1----:R-:W-:-:S02]  /*1500*/  LEA R238, P2, R2, UR20, 0x1 ;  /* 0x0000001402ee7c11 */ /* 0x002fc4000f8408ff */
        /* <DEDUP_REMOVED lines=18> */
.L_x_323:
[----:B------:R-:W1:Y:S01]  /*1630*/  LDCU.64 UR12, c[0x0][0x5c0] ;  /* 0x0000b800ff0c77ac */ /* 0x000e620008000a00 */
[----:B------:R-:W-:-:S04]  /*1640*/  UIADD3 UR8, UPT, UPT, UR44, UR46, URZ ;  /* 0x0000002e2c087290 */ /* 0x000fc8000fffe0ff */
[----:B-1----:R-:W-:Y:S02]  /*1650*/  UIMAD.WIDE.U32 UR16, UR8, UR12, URZ ;  /* 0x0000000c081072a5 */ /* 0x002fe4000f8e00ff */
[----:B------:R-:W-:-:S04]  /*1660*/  UIMAD UR8, UR8, UR13, URZ ;  /* 0x0000000d080872a4 */ /* 0x000fc8000f8e02ff */
[----:B------:R-:W-:-:S06]  /*1670*/  UIADD3 UR8, UPT, UPT, UR17, UR8, URZ ;  /* 0x0000000811087290 */ /* 0x000fcc000fffe0ff */
[----:B------:R-:W-:Y:S02]  /*1680*/  MOV R0, UR8 ;  /* 0x0000000800007c02 */ /* 0x000fe40008000f00 */
.L_x_324:
        /* <DEDUP_REMOVED lines=13> */
.L_x_325:
[----:B------:R-:W1:Y:S01]  /*1760*/  LDCU.64 UR10, c[0x0][0x5c8] ;  /* 0x0000b900ff0a77ac */ /* 0x000e620008000a00 */
[----:B------:R-:W-:-:S04]  /*1770*/  UIADD3 UR44, UPT, UPT, UR44, UR46, URZ ;  /* 0x0000002e2c2c7290 */ /* 0x000fc8000fffe0ff */
[----:B-1----:R-:W-:Y:S02]  /*1780*/  UIMAD.WIDE.U32 UR14, UR44, UR10, URZ ;  /* 0x0000000a2c0e72a5 */ /* 0x002fe4000f8e00ff */
[----:B------:R-:W-:-:S04]  /*1790*/  UIMAD UR44, UR44, UR11, URZ ;  /* 0x0000000b2c2c72a4 */ /* 0x000fc8000f8e02ff */
[----:B------:R-:W-:-:S06]  /*17a0*/  UIADD3 UR44, UPT, UPT, UR15, UR44, URZ ;  /* 0x0000002c0f2c7290 */ /* 0x000fcc000fffe0ff */
[----:B------:R-:W-:-:S07]  /*17b0*/  MOV R11, UR44 ;  /* 0x0000002c000b7c02 */ /* 0x000fce0008000f00 */
.L_x_326:
        /* <DEDUP_REMOVED lines=26> */
.L_x_328:
[----:B------:R-:W-:Y:S05]  /*1960*/  BSYNC.RECONVERGENT B0 ;  /* 0x0000000000007941 */ /* 0x000fea0003800200 */
.L_x_327:
        /* <DEDUP_REMOVED lines=13> */
.L_x_330:
[----:B------:R-:W-:Y:S05]  /*1a40*/  BSYNC.RECONVERGENT B0 ;  /* 0x0000000000007941 */ /* 0x000fea0003800200 */
.L_x_329:
        /* <DEDUP_REMOVED lines=23> */
.L_x_332:
[----:B------:R-:W-:Y:S05]  /*1bc0*/  BSYNC.RECONVERGENT B0 ;  /* 0x0000000000007941 */ /* 0x000fea0003800200 */
.L_x_331:
        /* <DEDUP_REMOVED lines=13> */
.L_x_322:
        /* <DEDUP_REMOVED lines=9> */
[----:B------:R-:W2:Y:S01]  /*1d30*/  LDCU.64 UR8, c[0x0][0x3d0] ;  /* 0x00007a00ff0877ac */ /* 0x000ea20008000a00 */
[----:B------:R-:W-:Y:S01]  /*1d40*/  IMAD.WIDE.U32 R2, R2, UR36, R8 ;  /* 0x0000002402027c25 */ /* 0x000fe2000f8e0008 */
[----:B------:R-:W-:-:S03]  /*1d50*/  IADD3 R6, P2, PT, R4, UR52, RZ ;  /* 0x0000003404067c10 */ /* 0x000fc6000ff5e0ff */
[----:B------:R-:W-:Y:S01]  /*1d60*/  IMAD.MOV.U32 R251, RZ, RZ, 0x7f800000 ;  /* 0x7f800000fffb7424 */ /* 0x000fe200078e00ff */
[----:B------:R-:W-:Y:S01]  /*1d70*/  UIMAD UR33, UR33, UR16, URZ ;  /* 0x00000010212172a4 */ /* 0x000fe2000f8e02ff */
[----:B------:R-:W-:Y:S01]  /*1d80*/  IADD3 R4, P1, PT, R2, UR50, RZ ;  /* 0x0000003202047c10 */ /* 0x000fe2000ff3e0ff */
[----:B------:R-:W-:Y:S01]  /*1d90*/  UIMAD UR19, UR36, UR15, UR19 ;  /* 0x0000000f241372a4 */ /* 0x000fe2000f8e0213 */
[----:B------:R-:W-:Y:S01]  /*1da0*/  LOP3.LUT R243, R27, 0x10, RZ, 0xc0, !PT ;  /* 0x000000101bf37812 */ /* 0x000fe200078ec0ff */
[----:B------:R-:W3:Y:S01]  /*1db0*/  @!P4 LDC.64 R18, c[0x0][0x390] ;  /* 0x0000e400ff12cb82 */ /* 0x000ee20000000a00 */
[----:B------:R-:W-:Y:S01]  /*1dc0*/  UIMAD UR33, UR36, UR17, UR33 ;  /* 0x00000011242172a4 */ /* 0x000fe2000f8e0221 */
[----:B-1----:R-:W-:Y:S01]  /*1dd0*/  IMAD R2, R16, UR10, RZ ;  /* 0x0000000a10027c24 */ /* 0x002fe2000f8e02ff */
[----:B------:R-:W-:Y:S01]  /*1de0*/  LOP3.LUT R243, R243, 0x7, R21, 0xf8, !PT ;  /* 0x00000007f3f37812 */ /* 0x000fe200078ef815 */
[----:B------:R-:W-:Y:S01]  /*1df0*/  IMAD.MOV.U32 R250, RZ, RZ, 0x7f800000 ;  /* 0x7f800000fffa7424 */ /* 0x000fe200078e00ff */
[----:B------:R-:W-:Y:S01]  /*1e00*/  IADD3.X R7, PT, PT, R14, UR19, R5, P2, !PT ;  /* 0x000000130e077c10 */ /* 0x000fe200097fe405 */
[----:B------:R-:W-:Y:S01]  /*1e10*/  IMAD R8, R11, UR11, R2 ;  /* 0x0000000b0b087c24 */ /* 0x000fe2000f8e0202 */
[----:B------:R-:W-:Y:S01]  /*1e20*/  IADD3.X R5, PT, PT, R17, UR33, R3, P1, !PT ;  /* 0x0000002111057c10 */ /* 0x000fe20008ffe403 */
[----:B------:R-:W1:Y:S01]  /*1e30*/  @!P3 LDC.64 R22, c[0x0][0x390] ;  /* 0x0000e400ff16bb82 */ /* 0x000e620000000a00 */
[----:B--2---:R-:W-:-:S02]  /*1e40*/  IMAD R0, R16, UR8, RZ ;  /* 0x0000000810007c24 */ /* 0x004fc4000f8e02ff */
[----:B------:R-:W-:Y:S02]  /*1e50*/  IMAD.MOV.U32 R249, RZ, RZ, 0x7f800000 ;  /* 0x7f800000fff97424 */ /* 0x000fe400078e00ff */
[----:B------:R-:W-:-:S03]  /*1e60*/  IMAD.MOV.U32 R248, RZ, RZ, 0x7f800000 ;  /* 0x7f800000fff87424 */ /* 0x000fc600078e00ff */
[----:B------:R-:W-:Y:S01]  /*1e70*/  @P0 BAR.SYNC.DEFER_BLOCKING 0x0 ;  /* 0x0000000000000b1d */ /* 0x000fe20000010000 */
[----:B------:R-:W-:Y:S01]  /*1e80*/  IMAD.WIDE.U32 R2, R11, UR10, R6 ;  /* 0x0000000a0b027c25 */ /* 0x000fe2000f8e0006 */
[----:B------:R-:W-:-:S03]  /*1e90*/  LOP3.LUT R7, R20, 0xd8, RZ, 0xc0, !PT ;  /* 0x000000d814077812 */ /* 0x000fc600078ec0ff */
[----:B------:R-:W-:-:S03]  /*1ea0*/  IMAD.IADD R3, R3, 0x1, R8 ;  /* 0x0000000103037824 */ /* 0x000fc600078e0208 */
[----:B------:R-:W2:Y:S01]  /*1eb0*/  @!P4 LDC.64 R24, c[0x0][0x388] ;  /* 0x0000e200ff18cb82 */ /* 0x000ea20000000a00 */
[----:B------:R-:W-:Y:S01]  /*1ec0*/  IMAD R6, R11, UR9, R0 ;  /* 0x000000090b067c24 */ /* 0x000fe2000f8e0200 */
[----:B------:R-:W-:Y:S01]  /*1ed0*/  LOP3.LUT R0, R7, 0x18, R26, 0x78, !PT ;  /* 0x0000001807007812 */ /* 0x000fe200078e781a */
[----:B------:R-:W-:Y:S01]  /*1ee0*/  @!P3 IMAD.MOV.U32 R12, RZ, RZ, R2 ;  /* 0x000000ffff0cb224 */ /* 0x000fe200078e0002 */
[----:B------:R-:W-:Y:S01]  /*1ef0*/  UIMAD UR9, UR55, -0x40, UR47 ;  /* 0xffffffc0370978a4 */ /* 0x000fe2000f8e022f */
[--C-:B------:R-:W-:Y:S01]  /*1f00*/  @!P3 IMAD.MOV.U32 R13, RZ, RZ, R3.reuse ;  /* 0x000000ffff0db224 */ /* 0x100fe200078e0003 */
[----:B------:R-:W-:Y:S01]  /*1f10*/  LOP3.LUT R20, R0, 0x1f20, R20, 0xf8, !PT ;  /* 0x00001f2000147812 */ /* 0x000fe200078ef814 */
[C---:B------:R-:W-:Y:S01]  /*1f20*/  @!P4 IMAD.WIDE.U32 R2, R21.reuse, UR14, R2 ;  /* 0x0000000e1502cc25 */ /* 0x040fe2000f8e0002 */
[----:B------:R-:W4:Y:S01]  /*1f30*/  @!P3 LDC.64 R16, c[0x0][0x388] ;  /* 0x0000e200ff10bb82 */ /* 0x000f220000000a00 */
[----:B------:R-:W-:Y:S01]  /*1f40*/  ULOP3.LUT UR55, UR55, 0x80000001, URZ, 0xc0, !UPT ;  /* 0x8000000137377892 */ /* 0x000fe2000f8ec0ff */
[----:B------:R-:W-:Y:S01]  /*1f50*/  ISETP.GE.AND P2, PT, R21, UR9, PT ;  /* 0x0000000915007c0c */ /* 0x000fe2000bf46270 */
[----:B------:R-:W-:Y:S01]  /*1f60*/  IMAD.WIDE.U32 R4, R11, UR8, R4 ;  /* 0x000000080b047c25 */ /* 0x000fe2000f8e0004 */
[----:B---3--:R-:W-:Y:S01]  /*1f70*/  @!P4 LEA R8, P1, R2, R18, 0x1 ;  /* 0x000000120208c211 */ /* 0x008fe200078208ff */
[----:B------:R-:W-:-:S02]  /*1f80*/  UISETP.NE.AND UP0, UPT, UR55, 0x1, UPT ;  /* 0x000000013700788c */ /* 0x000fc4000bf05270 */
[----:B------:R-:W-:Y:S01]  /*1f90*/  @!P4 IMAD R3, R21, UR15, R3 ;  /* 0x0000000f1503cc24 */ /* 0x000fe2000f8e0203 */
[----:B------:R-:W3:Y:S01]  /*1fa0*/  S2R R231, SR_TID.X ;  /* 0x0000000000e77919 */ /* 0x000ee20000002100 */
[----:B------:R-:W-:Y:S01]  /*1fb0*/  @!P3 IMAD R0, R15, UR14, RZ ;  /* 0x0000000e0f00bc24 */ /* 0x000fe2000f8e02ff */
[----:B------:R-:W-:Y:S01]  /*1fc0*/  USEL UR8, URZ, 0x3000, UP0 ;  /* 0x00003000ff087887 */ /* 0x000fe20008000000 */
[----:B------:R-:W-:Y:S01]  /*1fd0*/  IMAD.IADD R5, R5, 0x1, R6 ;  /* 0x0000000105057824 */ /* 0x000fe200078e0206 */
[----:B------:R-:W-:Y:S01]  /*1fe0*/  @!P4 LEA.HI.X R9, R2, R19, R3, 0x1, P1 ;  /* 0x000000130209c211 */ /* 0x000fe200008f0c03 */
[----:B------:R-:W-:Y:S01]  /*1ff0*/  @!P3 IMAD R14, R10, UR15, R0 ;  /* 0x0000000f0a0ebc24 */ /* 0x000fe2000f8e0200 */
[----:B------:R-:W-:Y:S01]  /*2000*/  LOP3.LUT R244, R244, 0x1, RZ, 0xc0, !PT ;  /* 0x00000001f4f47812 */ /* 0x000fe200078ec0ff */
[----:B------:R-:W-:Y:S01]  /*2010*/  @!P3 IMAD R0, R15, UR16, RZ ;  /* 0x000000100f00bc24 */ /* 0x000fe2000f8e02ff */
[----:B------:R-:W-:Y:S01]  /*2020*/  UIMAD UR51, UR30, UR51, UR29 ;  /* 0x000000331e3372a4 */ /* 0x000fe2000f8e021d */
[----:B------:R-:W-:Y:S01]  /*2030*/  @!P4 IMAD.WIDE.U32 R2, R21, UR16, R4 ;  /* 0x000000101502cc25 */ /* 0x000fe2000f8e0004 */
[----:B------:R-:W3:Y:S03]  /*2040*/  LDC R245, c[0x0][0x44c] ;  /* 0x00011300fff57b82 */ /* 0x000ee60000000800 */
[----:B------:R-:W-:-:S02]  /*2050*/  IMAD.MOV.U32 R229, RZ, RZ, 0x20 ;  /* 0x00000020ffe57424 */ /* 0x000fc400078e00ff */
[----:B------:R-:W-:Y:S01]  /*2060*/  IMAD.MOV.U32 R228, RZ, RZ, 0x20 ;  /* 0x00000020ffe47424 */ /* 0x000fe200078e00ff */
[----:B------:R-:W-:Y:S01]  /*2070*/  CS2R R126, SRZ ;  /* 0x00000000007e7805 */ /* 0x000fe2000001ff00 */
[----:B------:R-:W-:Y:S01]  /*2080*/  @!P3 IMAD.MOV.U32 R6, RZ, RZ, R4 ;  /* 0x000000ffff06b224 */ /* 0x000fe200078e0004 */
[----:B--2---:R-:W-:Y:S01]  /*2090*/  @!P4 LEA R4, P0, R2, R24, 0x1 ;  /* 0x000000180204c211 */ /* 0x004fe200078008ff */
[----:B------:R-:W-:Y:S01]  /*20a0*/  @!P3 IMAD.MOV.U32 R7, RZ, RZ, R5 ;  /* 0x000000ffff07b224 */ /* 0x000fe200078e0005 */
[----:B------:R-:W-:Y:S01]  /*20b0*/  CS2R R124, SRZ ;  /* 0x00000000007c7805 */ /* 0x000fe2000001ff00 */
[C---:B------:R-:W-:Y:S01]  /*20c0*/  @!P3 IMAD.WIDE.U32 R12, R10.reuse, UR14, R12 ;  /* 0x0000000e0a0cbc25 */ /* 0x040fe2000f8e000c */
[----:B------:R-:W-:Y:S02]  /*20d0*/  CS2R R130, SRZ ;  /* 0x0000000000827805 */ /* 0x000fe4000001ff00 */
[----:B------:R-:W-:Y:S02]  /*20e0*/  CS2R R128, SRZ ;  /* 0x0000000000807805 */ /* 0x000fe4000001ff00 */
[----:B------:R-:W-:Y:S01]  /*20f0*/  CS2R R122, SRZ ;  /* 0x00000000007a7805 */ /* 0x000fe2000001ff00 */
[----:B------:R-:W-:Y:S01]  /*2100*/  @!P3 IMAD R15, R10, UR17, R0 ;  /* 0x000000110a0fbc24 */ /* 0x000fe2000f8e0200 */
[----:B------:R-:W-:Y:S01]  /*2110*/  LEA R0, R20, UR5, 0x1 ;  /* 0x0000000514007c11 */ /* 0x000fe2000f8e08ff */
[----:B------:R-:W-:Y:S01]  /*2120*/  @!P4 IMAD R5, R21, UR17, R3 ;  /* 0x000000111505cc24 */ /* 0x000fe2000f8e0203 */
[----:B------:R-:W-:Y:S01]  /*2130*/  CS2R R120, SRZ ;  /* 0x0000000000787805 */ /* 0x000fe2000001ff00 */
[----:B------:R-:W-:Y:S01]  /*2140*/  @!P3 IMAD.WIDE.U32 R10, R10, UR16, R6 ;  /* 0x000000100a0abc25 */ /* 0x000fe2000f8e0006 */
[----:B-1----:R-:W-:Y:S01]  /*2150*/  @!P3 LEA R6, P1, R12, R22, 0x1 ;  /* 0x000000160c06b211 */ /* 0x002fe200078208ff */
[----:B------:R-:W-:Y:S01]  /*2160*/  @!PT LDS RZ, [RZ] ;  /* 0x00000000fffff984 */ /* 0x000fe20000000800 */
[----:B------:R-:W-:Y:S01]  /*2170*/  @!PT LDS RZ, [RZ] ;  /* 0x00000000fffff984 */ /* 0x000fe20000000800 */
[----:B------:R-:W-:Y:S01]  /*2180*/  @!PT LDS RZ, [RZ] ;  /* 0x00000000fffff984 */ /* 0x000fe20000000800 */
[----:B------:R-:W-:Y:S01]  /*2190*/  @!P4 LDGSTS.E.BYPASS.LTC128B.128 [R0+0xf000], desc[UR40][R8.64] ;  /* 0x0f0000000800cfae */ /* 0x000fe2000b981a28 */
[----:B------:R-:W-:Y:S01]  /*21a0*/  @!P4 LEA.HI.X R5, R2, R25, R5, 0x1, P0 ;  /* 0x000000190205c211 */ /* 0x000fe200000f0c05 */
[----:B------:R-:W-:Y:S01]  /*21b0*/  @!P3 IMAD.IADD R3, R13, 0x1, R14 ;  /* 0x000000010d03b824 */ /* 0x000fe200078e020e */
[----:B----4-:R-:W-:Y:S01]  /*21c0*/  @!P3 LEA R2, P0, R10, R16, 0x1 ;  /* 0x000000100a02b211 */ /* 0x010fe200078008ff */
[----:B------:R-:W-:Y:S01]  /*21d0*/  @!P4 LDGSTS.E.BYPASS.LTC128B.128 [R0+0x11000], desc[UR40][R8.64+0x40] ;  /* 0x110000400800cfae */ /* 0x000fe2000b981a28 */
[----:B------:R-:W-:Y:S01]  /*21e0*/  VIADD R242, R0, UR8 ;  /* 0x0000000800f27c36 */ /* 0x000fe20008000000 */
[----:B---3--:R-:W-:Y:S01]  /*21f0*/  SHF.R.U32.HI R232, RZ, 0x1, R231 ;  /* 0x00000001ffe87819 */ /* 0x008fe200000116e7 */
[----:B------:R-:W-:Y:S01]  /*2200*/  USHF.L.U32 UR51, UR51, 0x5, URZ ;  /* 0x0000000533337899 */ /* 0x000fe200080006ff */
[----:B------:R-:W-:Y:S01]  /*2210*/  @!P3 LEA.HI.X R7, R12, R23, R3, 0x1, P1 ;  /* 0x000000170c07b211 */ /* 0x000fe200008f0c03 */
[----:B------:R-:W-:Y:S01]  /*2220*/  @!P4 LDGSTS.E.BYPASS.LTC128B.128 [R0+0x13000], desc[UR40][R8.64+0x80] ;  /* 0x130000800800cfae */ /* 0x000fe2000b981a28 */
[----:B------:R-:W-:Y:S01]  /*2230*/  @!P3 IMAD.IADD R3, R11, 0x1, R15 ;  /* 0x000000010b03b824 */ /* 0x000fe200078e020f */
[----:B------:R-:W1:Y:S02]  /*2240*/  LDCU UR14, c[0x0][0x3b0] ;  /* 0x00007600ff0e77ac */ /* 0x000e640008000800 */
[----:B------:R-:W-:Y:S02]  /*2250*/  @P4 STS.128 [R0+0xf000], RZ ;  /* 0x00f000ff00004388 */ /* 0x000fe40000000c00 */
[----:B------:R-:W-:-:S02]  /*2260*/  @!P3 LEA.HI.X R3, R10, R17, R3, 0x1, P0 ;  /* 0x000000110a03b211 */ /* 0x000fc400000f0c03 */
[----:B------:R-:W-:Y:S01]  /*2270*/  CS2R R118, SRZ ;  /* 0x0000000000767805 */ /* 0x000fe2000001ff00 */
[----:B------:R-:W-:Y:S01]  /*2280*/  @P4 STS.128 [R0+0x11000], RZ ;  /* 0x011000ff00004388 */ /* 0x000fe20000000c00 */
[----:B------:R-:W2:Y:S01]  /*2290*/  LDC.64 R10, c[0x0][0x528] ;  /* 0x00014a00ff0a7b82 */ /* 0x000ea20000000a00 */
        /* <DEDUP_REMOVED lines=58> */
[----:B------:R-:W-:-:S02]  /*2640*/  UIADD3 UR54, UPT, UPT, UR54, 0x80, -UR43 ;  /* 0x0000008036367890 */ /* 0x000fc4000fffe82b */
[----:B------:R-:W-:Y:S01]  /*2650*/  USHF.L.U32 UR60, UR60, 0x3, URZ ;  /* 0x000000033c3c7899 */ /* 0x000fe200080006ff */
[----:B------:R-:W-:Y:S01]  /*2660*/  @!PT LDS RZ, [RZ] ;  /* 0x00000000fffff984 */ /* 0x000fe20000000800 */
[----:B------:R-:W-:Y:S01]  /*2670*/  @!PT LDS RZ, [RZ] ;  /* 0x00000000fffff984 */ /* 0x000fe20000000800 */
[----:B------:R-:W-:Y:S01]  /*2680*/  @!PT LDS RZ, [RZ] ;  /* 0x00000000fffff984 */ /* 0x000fe20000000800 */
[----:B------:R-:W-:Y:S01]  /*2690*/  @!P2 LDGSTS.E.BYPASS.LTC128B.128 [R242], desc[UR40][R240.64] ;  /* 0x00000000f0f2afae */ /* 0x000fe2000b981a28 */
[----:B------:R-:W3:Y:S03]  /*26a0*/  LDCU UR11, c[0x0][0x45c] ;  /* 0x00008b80ff0b77ac */ /* 0x000ee60008000800 */
[----:B------:R-:W-:Y:S01]  /*26b0*/  @!P2 LDGSTS.E.BYPASS.LTC128B.128 [R242+0x1000], desc[UR40][R240.64+0x40] ;  /* 0x01000040f0f2afae */ /* 0x000fe2000b981a28 */
[----:B------:R-:W4:Y:S03]  /*26c0*/  LDCU.U8 UR10, c[0x0][0x4f8] ;  /* 0x00009f00ff0a77ac */ /* 0x000f260008000000 */
        /* <DEDUP_REMOVED lines=16> */
[----:B-1----:R-:W-:-:S03]  /*27d0*/  VIADD R4, R243, 0x8 ;  /* 0x00000008f3047836 */ /* 0x002fc60000000000 */
[----:B------:R-:W-:Y:S01]  /*27e0*/  @!PT LDS RZ, [RZ] ;  /* 0x00000000fffff984 */ /* 0x000fe20000000800 */
[----:B------:R-:W-:Y:S01]  /*27f0*/  @!PT LDS RZ, [RZ] ;  /* 0x00000000fffff984 */ /* 0x000fe20000000800 */
[----:B------:R-:W-:Y:S01]  /*2800*/  @!PT LDS RZ, [RZ] ;  /* 0x00000000fffff984 */ /* 0x000fe20000000800 */
[----:B------:R-:W-:Y:S04]  /*2810*/  @!P3 LDGSTS.E.BYPASS.LTC128B.128 [R0+0xa000], desc[UR40][R2.64] ;  /* 0x0a0000000200bfae */ /* 0x000fe8000b981a28 */
[----:B------:R-:W-:Y:S01]  /*2820*/  @!P3 LDGSTS.E.BYPASS.LTC128B.128 [R0+0xc000], desc[UR40][R2.64+0x40] ;  /* 0x0c0000400200bfae */ /* 0x000fe2000b981a28 */
[----:B------:R-:W-:-:S03]  /*2830*/  ISETP.GE.AND P2, PT, R4, UR9, PT ;  /* 0x0000000904007c0c */ /* 0x000fc6000bf46270 */
[----:B------:R2:W-:Y:S01]  /*2840*/  @!P3 LDGSTS.E.BYPASS.LTC128B.128 [R0+0xe000], desc[UR40][R2.64+0x80] ;  /* 0x0e0000800200bfae */ /* 0x0005e2000b981a28 */
[----:B------:R-:W-:-:S03]  /*2850*/  ISETP.GE.AND P3, PT, R243, UR9, PT ;  /* 0x00000009f3007c0c */ /* 0x000fc6000bf66270 */
[----:B------:R-:W0:Y:S01]  /*2860*/  LDGDEPBAR ;  /* 0x00000000000079af */ /* 0x000e220000000000 */
[C---:B--2---:R-:W-:Y:S01]  /*2870*/  VIADD R0, R243.reuse, 0x28 ;  /* 0x00000028f3007836 */ /* 0x044fe20000000000 */
[----:B------:R-:W-:Y:S01]  /*2880*/  LOP3.LUT R2, R243, 0x20, RZ, 0xfc, !PT ;  /* 0x00000020f3027812 */ /* 0x000fe200078efcff */
[----:B------:R-:W-:-:S04]  /*2890*/  DEPBAR.LE SB0, 0x1 ;  /* 0x000080400000791a */ /* 0x000fc80000000000 */
[----:B------:R-:W-:Y:S01]  /*28a0*/  ISETP.GE.AND P1, PT, R2, UR9, PT ;  /* 0x0000000902007c0c */ /* 0x000fe2000bf26270 */
[----:B------:R-:W-:Y:S01]  /*28b0*/  IMAD.MOV.U32 R2, RZ, RZ, 0x4 ;  /* 0x00000004ff027424 */ /* 0x000fe200078e00ff */
[----:B------:R-:W-:-:S03]  /*28c0*/  ISETP.GE.AND P0, PT, R0, UR9, PT ;  /* 0x0000000900007c0c */ /* 0x000fc6000bf06270 */
[----:B------:R-:W-:-:S04]  /*28d0*/  IMAD.WIDE.U32 R2, R243, R2, UR64 ;  /* 0x00000040f3027e25 */ /* 0x000fc8000f8e0002 */
[C---:B------:R-:W-:Y:S01]  /*28e0*/  IMAD.SHL.U32 R13, R231.reuse, 0x20, RZ ;  /* 0x00000020e70d7824 */ /* 0x040fe200078e00ff */
[----:B------:R-:W5:Y:S01]  /*28f0*/  @!P3 LDG.E R251, desc[UR40][R2.64] ;  /* 0x0000002802fbb981 */ /* 0x000f62000c1e1900 */
[C---:B------:R-:W-:Y:S02]  /*2900*/  IMAD.SHL.U32 R7, R26.reuse, 0x20, RZ ;  /* 0x000000201a077824 */ /* 0x040fe400078e00ff */
[----:B------:R-:W-:Y:S01]  /*2910*/  IMAD.SHL.U32 R14, R231, 0x4, RZ ;  /* 0x00000004e70e7824 */ /* 0x000fe200078e00ff */
[----:B------:R-:W5:Y:S01]  /*2920*/  @!P2 LDG.E R250, desc[UR40][R2.64+0x20] ;  /* 0x0000202802faa981 */ /* 0x000f62000c1e1900 */
[C---:B------:R-:W-:Y:S01]  /*2930*/  IMAD.SHL.U32 R12, R26.reuse, 0x4, RZ ;  /* 0x000000041a0c7824 */ /* 0x040fe200078e00ff */
[----:B------:R-:W-:Y:S02]  /*2940*/  USHF.R.S32.HI UR15, URZ, 0x1f, UR51 ;  /* 0x0000001fff0f7899 */ /* 0x000fe40008011433 */
[----:B------:R-:W5:Y:S01]  /*2950*/  @!P1 LDG.E R249, desc[UR40][R2.64+0x80] ;  /* 0x0000802802f99981 */ /* 0x000f62000c1e1900 */
[----:B------:R-:W-:Y:S01]  /*2960*/  IMAD.U32 R0, RZ, RZ, UR48 ;  /* 0x00000030ff007e24 */ /* 0x000fe2000f8e00ff */
[----:B------:R-:W1:Y:S02]  /*2970*/  LDCU UR9, c[0x0][0x3e0] ;  /* 0x00007c00ff0977ac */ /* 0x000e640008000800 */
[----:B------:R2:W5:Y:S01]  /*2980*/  @!P0 LDG.E R248, desc[UR40][R2.64+0xa0] ;  /* 0x0000a02802f88981 */ /* 0x000562000c1e1900 */
[----:B------:R-:W-:Y:S06]  /*2990*/  BAR.SYNC.DEFER_BLOCKING 0x0 ;  /* 0x0000000000007b1d */ /* 0x000fec0000010000 */
[----:B------:R-:W3:Y:S04]  /*29a0*/  LDG.E.64 R8, desc[UR40][R10.64+0x8] ;  /* 0x000008280a087981 */ /* 0x000ee8000c1e1b00 */
[----:B------:R-:W4:Y:S01]  /*29b0*/  LDG.E.64 R10, desc[UR40][R10.64] ;  /* 0x000000280a0a7981 */ /* 0x000f22000c1e1b00 */
[----:B--2---:R-:W-:Y:S01]  /*29c0*/  IMAD.SHL.U32 R3, R26, 0x10, RZ ;  /* 0x000000101a037824 */ /* 0x004fe200078e00ff */
[----:B------:R-:W-:Y:S01]  /*29d0*/  LOP3.LUT R2, R7, 0x20, RZ, 0xc0, !PT ;  /* 0x0000002007027812 */ /* 0x000fe200078ec0ff */
[----:B------:R-:W-:Y:S01]  /*29e0*/  IMAD R244, R0, 0x4, R244 ;  /* 0x0000000400f47824 */ /* 0x000fe200078e02f4 */
[----:B------:R-:W-:Y:S01]  /*29f0*/  LOP3.LUT R12, R12, 0x18, RZ, 0xc0, !PT ;  /* 0x000000180c0c7812 */ /* 0x000fe200078ec0ff */
[----:B------:R-:W-:Y:S01]  /*2a00*/  IMAD.SHL.U32 R28, R231, 0x2, RZ ;  /* 0x00000002e71c7824 */ /* 0x000fe200078e00ff */
[----:B------:R-:W-:Y:S01]  /*2a10*/  LOP3.LUT R2, R2, 0x3c00, R3, 0xf8, !PT ;  /* 0x00003c0002027812 */ /* 0x000fe200078ef803 */
[----:B------:R-:W-:Y:S01]  /*2a20*/  VIADD R244, R244, 0xfffffffc ;  /* 0xfffffffcf4f47836 */ /* 0x000fe20000000000 */
[----:B------:R-:W-:Y:S01]  /*2a30*/  LOP3.LUT R5, R7, 0x120, RZ, 0xc0, !PT ;  /* 0x0000012007057812 */ /* 0x000fe200078ec0ff */
[----:B------:R-:W-:Y:S01]  /*2a40*/  USHF.L.U32 UR14, UR14, 0x6, URZ ;  /* 0x000000060e0e7899 */ /* 0x000fe200080006ff */
[----:B------:R-:W-:-:S02]  /*2a50*/  LOP3.LUT R4, R12, 0xc0, R7, 0xf8, !PT ;  /* 0x000000c00c047812 */ /* 0x000fc400078ef807 */
[--C-:B------:R-:W-:Y:S02]  /*2a60*/  LOP3.LUT R0, R2, 0x100, R3.reuse, 0xf8, !PT ;  /* 0x0000010002007812 */ /* 0x100fe400078ef803 */
[----:B------:R-:W-:Y:S02]  /*2a70*/  LOP3.LUT R5, R5, 0x200, R3, 0xf8, !PT ;  /* 0x0000020005057812 */ /* 0x000fe400078ef803 */
[--C-:B------:R-:W-:Y:S02]  /*2a80*/  SHF.R.U32.HI R2, RZ, 0x4, R26.reuse ;  /* 0x00000004ff027819 */ /* 0x100fe4000001161a */
[----:B------:R-:W-:Y:S02]  /*2a90*/  LOP3.LUT R3, R4, 0x8, R26, 0x78, !PT ;  /* 0x0000000804037812 */ /* 0x000fe400078e781a */
[----:B------:R-:W-:Y:S02]  /*2aa0*/  LOP3.LUT R2, R2, 0x8, RZ, 0xc0, !PT ;  /* 0x0000000802027812 */ /* 0x000fe400078ec0ff */
[----:B------:R-:W-:-:S02]  /*2ab0*/  LOP3.LUT R4, R4, 0x8, R27, 0x78, !PT ;  /* 0x0000000804047812 */ /* 0x000fc400078e781b */
[----:B------:R-:W-:Y:S01]  /*2ac0*/  LOP3.LUT R3, R0, R3, RZ, 0xfc, !PT ;  /* 0x0000000300037212 */ /* 0x000fe200078efcff */
[----:B------:R-:W-:Y:S01]  /*2ad0*/  IMAD.U32 R0, RZ, RZ, UR49 ;  /* 0x00000031ff007e24 */ /* 0x000fe2000f8e00ff */
[----:B------:R-:W-:Y:S02]  /*2ae0*/  LOP3.LUT R2, R2, 0x10, R26, 0xf8, !PT ;  /* 0x0000001002027812 */ /* 0x000fe400078ef81a */
[----:B------:R-:W-:Y:S01]  /*2af0*/  LOP3.LUT R225, R5, R4, RZ, 0xfc, !PT ;  /* 0x0000000405e17212 */ /* 0x000fe200078efcff */
[----:B------:R-:W-:Y:S01]  /*2b00*/  IMAD.U32 R5, RZ, RZ, UR47 ;  /* 0x0000002fff057e24 */ /* 0x000fe2000f8e00ff */
[----:B------:R-:W-:Y:S02]  /*2b10*/  IADD3 R4, PT, PT, R0, UR43, R243 ;  /* 0x0000002b00047c10 */ /* 0x000fe4000fffe0f3 */
[----:B------:R-:W-:Y:S02]  /*2b20*/  LOP3.LUT R2, R2, 0xc0, R7, 0xf8, !PT ;  /* 0x000000c002027812 */ /* 0x000fe400078ef807 */
[----:B------:R-:W-:-:S02]  /*2b30*/  LOP3.LUT R6, R13, 0xc0, RZ, 0xc0, !PT ;  /* 0x000000c00d067812 */ /* 0x000fc400078ec0ff */
[----:B------:R-:W-:Y:S01]  /*2b40*/  IADD3 R235, PT, PT, R4, -0x1f, -R5 ;  /* 0xffffffe104eb7810 */ /* 0x000fe20007ffe805 */
[----:B------:R-:W-:Y:S01]  /*2b50*/  IMAD.SHL.U32 R4, R231, 0x10, RZ ;  /* 0x00000010e7047824 */ /* 0x000fe200078e00ff */
[----:B------:R-:W-:Y:S02]  /*2b60*/  LOP3.LUT R0, R2, R12, RZ, 0x3c, !PT ;  /* 0x0000000c02007212 */ /* 0x000fe400078e3cff */
[----:B------:R-:W-:Y:S02]  /*2b70*/  LOP3.LUT P0, RZ, R26, 0x4, RZ, 0xc0, !PT ;  /* 0x000000041aff7812 */ /* 0x000fe4000780c0ff */
[----:B------:R-:W-:Y:S02]  /*2b80*/  LOP3.LUT R6, R6, 0x18, R14, 0xf8, !PT ;  /* 0x0000001806067812 */ /* 0x000fe400078ef80e */
[----:B------:R-:W-:Y:S02]  /*2b90*/  LOP3.LUT R2, R13, 0x120, RZ, 0xc0, !PT ;  /* 0x000001200d027812 */ /* 0x000fe400078ec0ff */
[----:B------:R-:W-:-:S02]  /*2ba0*/  LOP3.LUT R224, R0, 0x120, R7, 0xf8, !PT ;  /* 0x0000012000e07812 */ /* 0x000fc400078ef807 */
[----:B------:R-:W-:Y:S02]  /*2bb0*/  LOP3.LUT R2, R2, 0x200, R4, 0xf8, !PT ;  /* 0x0000020002027812 */ /* 0x000fe400078ef804 */
[----:B------:R-:W-:Y:S02]  /*2bc0*/  LOP3.LUT R0, R6, 0x8, R232, 0x78, !PT ;  /* 0x0000000806007812 */ /* 0x000fe400078e78e8 */
[----:B------:R-:W-:Y:S02]  /*2bd0*/  LEA R226, R3, UR5, 0x1 ;  /* 0x0000000503e27c11 */ /* 0x000fe4000f8e08ff */
[----:B------:R-:W-:Y:S02]  /*2be0*/  LOP3.LUT R230, R2, R0, RZ, 0xfc, !PT ;  /* 0x0000000002e67212 */ /* 0x000fe400078efcff */
[----:B------:R-:W-:Y:S01]  /*2bf0*/  LOP3.LUT R4, R4, 0x1c0, RZ, 0xc0, !PT ;  /* 0x000001c004047812 */ /* 0x000fe200078ec0ff */
[C---:B------:R-:W-:Y:S01]  /*2c00*/  VIADD R2, R226.reuse, 0xf000 ;  /* 0x0000f000e2027836 */ /* 0x040fe20000000000 */
[----:B------:R-:W2:Y:S01]  /*2c10*/  LDSM.16.M88.4 R176, [R226+0xf000] ;  /* 0x00f00000e2b0783b */ /* 0x000ea20000000200 */
[----:B------:R-:W-:Y:S01]  /*2c20*/  VIADD R220, R226, 0xf020 ;  /* 0x0000f020e2dc7836 */ /* 0x000fe20000000000 */
[----:B------:R-:W-:Y:S01]  /*2c30*/  LOP3.LUT R13, R13, 0x7400, RZ, 0xc0, !PT ;  /* 0x000074000d0d7812 */ /* 0x000fe200078ec0ff */
[----:B------:R-:W-:Y:S01]  /*2c40*/  @P0 VIADD R220, R2, 0xffffffe0 ;  /* 0xffffffe002dc0836 */ /* 0x000fe20000000000 */
[----:B------:R-:W1:Y:S01]  /*2c50*/  LDSM.16.M88.4 R180, [R226+0xf400] ;  /* 0x00f40000e2b4783b */ /* 0x000e620000000200 */
[----:B------:R-:W-:-:S02]  /*2c60*/  LOP3.LUT R0, R4, 0x38, R28, 0xf8, !PT ;  /* 0x0000003804007812 */ /* 0x000fc400078ef81c */
[----:B------:R-:W-:Y:S01]  /*2c70*/  LOP3.LUT R3, R13, 0x6, R28, 0xf8, !PT ;  /* 0x000000060d037812 */ /* 0x000fe200078ef81c */
[----:B------:R-:W1:Y:S01]  /*2c80*/  LDSM.16.M88.4 R184, [R220] ;  /* 0x00000000dcb8783b */ /* 0x000e620000000200 */
[----:B------:R-:W-:Y:S02]  /*2c90*/  LOP3.LUT R0, R0, 0x20, R232, 0x78, !PT ;  /* 0x0000002000007812 */ /* 0x000fe400078e78e8 */
[----:B------:R-:W-:Y:S01]  /*2ca0*/  SEL R229, R229, 0xffffffe0, !P0 ;  /* 0xffffffe0e5e57807 */ /* 0x000fe20004000000 */
[----:B------:R-:W1:Y:S01]  /*2cb0*/  LDSM.16.M88.4 R188, [R220+0x400] ;  /* 0x00040000dcbc783b */ /* 0x000e620000000200 */
[----:B------:R-:W-:Y:S02]  /*2cc0*/  LOP3.LUT R0, R3, R0, RZ, 0xfc, !PT ;  /* 0x0000000003007212 */ /* 0x000fe400078efcff */
[----:B------:R-:W-:Y:S01]  /*2cd0*/  LEA R225, R225, UR5, 0x1 ;  /* 0x00000005e1e17c11 */ /* 0x000fe2000f8e08ff */
[----:B------:R-:W1:Y:S01]  /*2ce0*/  LDSM.16.M88.4 R200, [R220+0x2000] ;  /* 0x00200000dcc8783b */ /* 0x000e620000000200 */
[----:B------:R-:W-:Y:S01]  /*2cf0*/  LEA R224, R224, UR5, 0x1 ;  /* 0x00000005e0e07c11 */ /* 0x000fe2000f8e08ff */
[----:B------:R-:W-:Y:S01]  /*2d00*/  IMAD.IADD R227, R226, 0x1, R229 ;  /* 0x00000001e2e37824 */ /* 0x000fe200078e02e5 */
[----:B------:R-:W-:Y:S01]  /*2d10*/  LOP3.LUT P0, RZ, R231, 0x2, RZ, 0xc0, !PT ;  /* 0x00000002e7ff7812 */ /* 0x000fe2000780c0ff */
[----:B------:R-:W1:Y:S01]  /*2d20*/  LDSM.16.M88.4 R204, [R220+0x2400] ;  /* 0x00240000dccc783b */ /* 0x000e620000000200 */
[----:B------:R-:W-:-:S02]  /*2d30*/  VIADD R225, R225, UR8 ;  /* 0x00000008e1e17c36 */ /* 0x000fc40008000000 */
[----:B------:R-:W-:Y:S01]  /*2d40*/  SEL R228, R228, 0xffffffe0, !P0 ;  /* 0xffffffe0e4e47807 */ /* 0x000fe20004000000 */
[----:B------:R-:W1:Y:S01]  /*2d50*/  LDSM.16.M88.4 R216, [R220+0x4000] ;  /* 0x00400000dcd8783b */ /* 0x000e620000000200 */
[----:B------:R-:W-:-:S03]  /*2d60*/  VIADD R224, R224, UR8 ;  /* 0x00000008e0e07c36 */ /* 0x000fc60008000000 */
[----:B------:R-:W1:Y:S04]  /*2d70*/  LDSM.16.M88.4 R220, [R220+0x4400] ;  /* 0x00440000dcdc783b */ /* 0x000e680000000200 */
[----:B------:R-:W1:Y:S04]  /*2d80*/  LDSM.16.M88.4 R192, [R226+0x11000] ;  /* 0x01100000e2c0783b */ /* 0x000e680000000200 */
[----:B------:R-:W1:Y:S04]  /*2d90*/  LDSM.16.M88.4 R196, [R226+0x11400] ;  /* 0x01140000e2c4783b */ /* 0x000e680000000200 */
[----:B------:R-:W1:Y:S04]  /*2da0*/  LDSM.16.M88.4 R208, [R226+0x13000] ;  /* 0x01300000e2d0783b */ /* 0x000e680000000200 */
[----:B------:R-:W1:Y:S04]  /*2db0*/  LDSM.16.M88.4 R212, [R226+0x13400] ;  /* 0x01340000e2d4783b */ /* 0x000e680000000200 */
[----:B------:R2:W-:Y:S02]  /*2dc0*/  STL [R1], R0 ;  /* 0x0000000001007387 */ /* 0x0005e40000100800 */
[----:B--2---:R-:W-:Y:S01]  /*2dd0*/  IMAD.MOV.U32 R0, RZ, RZ, 0x10 ;  /* 0x00000010ff007424 */ /* 0x004fe200078e00ff */
[----:B---3--:R-:W-:-:S04]  /*2de0*/  IADD3 R246, P2, P1, R8, UR51, R246 ;  /* 0x0000003308f67c10 */ /* 0x008fc8000f95e0f6 */
[----:B------:R-:W-:Y:S01]  /*2df0*/  IADD3.X R252, PT, PT, R9, UR15, RZ, P2, P1 ;  /* 0x0000000f09fc7c10 */ /* 0x000fe200097e24ff */
[----:B------:R-:W2:Y:S01]  /*2e00*/  LDCU UR15, c[0x0][0x590] ;  /* 0x0000b200ff0f77ac */ /* 0x000ea20008000800 */
[C---:B------:R-:W-:Y:S01]  /*2e10*/  LOP3.LUT P1, RZ, R231.reuse, 0x4, RZ, 0xc0, !PT ;  /* 0x00000004e7ff7812 */ /* 0x040fe2000782c0ff */
[----:B------:R-:W-:Y:S01]  /*2e20*/  IMAD.WIDE.U32 R246, R246, -0x2daee0ad, RZ ;  /* 0xd2511f53f6f67825 */ /* 0x000fe200078e00ff */
[----:B------:R-:W-:Y:S02]  /*2e30*/  LOP3.LUT P2, RZ, R231, 0x8, RZ, 0xc0, !PT ;  /* 0x00000008e7ff7812 */ /* 0x000fe4000784c0ff */
[----:B------:R-:W-:Y:S01]  /*2e40*/  SEL R0, R0, 0xfffffff0, !P1 ;  /* 0xfffffff000007807 */ /* 0x000fe20004800000 */
[----:B--2---:R-:W-:Y:S01]  /*2e50*/  USHF.L.U32 UR15, UR15, 0x6, URZ ;  /* 0x000000060f0f7899 */ /* 0x004fe200080006ff */
[----:B----4-:R-:W-:Y:S02]  /*2e60*/  R2UR UR50, R11 ;  /* 0x000000000b3272ca */ /* 0x010fe400000e0000 */
[----:B------:R-:W-:-:S11]  /*2e70*/  R2UR UR51, R10 ;  /* 0x000000000a3372ca */ /* 0x000fd600000e0000 */
[----:B------:R-:W-:Y:S02]  /*2e80*/  UIADD3 UR36, UPT, UPT, UR50, -0x4498517b, URZ ;  /* 0xbb67ae8532247890 */ /* 0x000fe4000fffe0ff */
        /* <DEDUP_REMOVED lines=11> */
.L_x_336:
[----:B------:R-:W0:Y:S01]  /*2f40*/  LDGDEPBAR ;  /* 0x00000000000079af */ /* 0x000e220000000000 */
[----:B------:R-:W-:Y:S01]  /*2f50*/  IMAD.IADD R0, R225, 0x1, R229 ;  /* 0x00000001e1007824 */ /* 0x000fe200078e02e5 */
[----:B------:R-:W-:Y:S01]  /*2f60*/  USHF.L.U32 UR8, UR45, 0x7, URZ ;  /* 0x000000072d087899 */ /* 0x000fe200080006ff */
[----:B------:R-:W-:Y:S05]  /*2f70*/  SHF.R.U32.HI R233, RZ, 0x6, R231 ;  /* 0x00000006ffe97819 */ /* 0x000fea00000116e7 */
[----:B------:R-:W2:Y:S01]  /*2f80*/  LDL R3, [R1] ;  /* 0x0000000001037983 */ /* 0x000ea20000100800 */
[----:B------:R-:W-:Y:S01]  /*2f90*/  UIADD3 UR49, UPT, UPT, UR49, -0x40, URZ ;  /* 0xffffffc031317890 */ /* 0x000fe2000fffe0ff */
[----:B------:R-:W-:Y:S01]  /*2fa0*/  IMAD.U32 R2, RZ, RZ, UR45 ;  /* 0x0000002dff027e24 */ /* 0x000fe2000f8e00ff */
[----:B------:R-:W-:Y:S02]  /*2fb0*/  UIADD3 UR8, UPT, UPT, UR8, 0x80, URZ ;  /* 0x0000008008087890 */ /* 0x000fe4000fffe0ff */
[----:B------:R-:W-:Y:S01]  /*2fc0*/  UISETP.GE.AND UP0, UPT, UR49, UR54, UPT ;  /* 0x000000363100728c */ /* 0x000fe2000bf06270 */
[----:B------:R-:W-:Y:S01]  /*2fd0*/  IMAD R2, R2, 0x4, R233 ;  /* 0x0000000402027824 */ /* 0x000fe200078e02e9 */
[----:B------:R-:W-:Y:S01]  /*2fe0*/  UIADD3 UR48, UPT, UPT, UR48, -0x1, URZ ;  /* 0xffffffff30307890 */ /* 0x000fe2000fffe0ff */
[----:B------:R-:W-:Y:S01]  /*2ff0*/  IMAD.SHL.U32 R233, R231, 0x2, RZ ;  /* 0x00000002e7e97824 */ /* 0x000fe200078e00ff */
        /* <DEDUP_REMOVED lines=64> */
[-C--:B---3--:R-:W-:Y:S08]  /*3400*/  HMMA.16816.F32 R4, R136, R144.reuse, R4 ;  /* 0x000000908804723c */ /* 0x088ff00000001804 */
[C---:B------:R-:W-:Y:S08]  /*3410*/  HMMA.16816.F32 R8, R148.reuse, R144, R8 ;  /* 0x000000909408723c */ /* 0x040ff00000001808 */
[-C--:B------:R-:W-:Y:S08]  /*3420*/  HMMA.16816.F32 R12, R148, R146.reuse, R12 ;  /* 0x00000092940c723c */ /* 0x080ff0000000180c */
[C---:B------:R-:W-:Y:S01]  /*3430*/  HMMA.16816.F32 R16, R136.reuse, R146, R16 ;  /* 0x000000928810723c */ /* 0x040fe20000001810 */
[----:B------:R3:W1:Y:S07]  /*3440*/  LDSM.16.M88.4 R144, [R0+0x2800] ;  /* 0x002800000090783b */ /* 0x00066e0000000200 */
[-C--:B----4-:R-:W-:Y:S08]  /*3450*/  HMMA.16816.F32 R20, R136, R156.reuse, R20 ;  /* 0x0000009c8814723c */ /* 0x090ff00000001814 */
[C---:B------:R-:W-:Y:S04]  /*3460*/  HMMA.16816.F32 R24, R148.reuse, R156, R24 ;  /* 0x0000009c9418723c */ /* 0x040fe80000001818 */
[C---:B------:R-:W-:Y:S02]  /*3470*/  LOP3.LUT R156, R252.reuse, UR51, R155, 0x96, !PT ;  /* 0x00000033fc9c7c12 */ /* 0x040fe4000f8e969b */
[----:B------:R-:W-:Y:S02]  /*3480*/  LOP3.LUT R155, R252, UR51, R153, 0x96, !PT ;  /* 0x00000033fc9b7c12 */ /* 0x000fe4000f8e9699 */
[-C--:B------:R-:W-:Y:S01]  /*3490*/  HMMA.16816.F32 R28, R148, R158.reuse, R28 ;  /* 0x0000009e941c723c */ /* 0x080fe2000000181c */
[----:B------:R-:W-:Y:S02]  /*34a0*/  IMAD.MOV.U32 R151, RZ, RZ, 0x18 ;  /* 0x00000018ff977424 */ /* 0x000fe400078e00ff */
[----:B--2---:R-:W-:Y:S01]  /*34b0*/  LEA R150, R3, UR4, 0x1 ;  /* 0x0000000403967c11 */ /* 0x004fe2000f8e08ff */
[----:B------:R-:W-:Y:S02]  /*34c0*/  IMAD.MOV.U32 R149, RZ, RZ, 0x8 ;  /* 0x00000008ff957424 */ /* 0x000fe400078e00ff */
[----:B------:R-:W-:Y:S02]  /*34d0*/  IMAD.WIDE.U32 R2, R2, -0x326172a9, RZ ;  /* 0xcd9e8d5702027825 */ /* 0x000fe400078e00ff */
[----:B------:R-:W-:Y:S01]  /*34e0*/  HMMA.16816.F32 R32, R136, R158, R32 ;  /* 0x0000009e8820723c */ /* 0x000fe20000001820 */
[----:B------:R-:W2:Y:S03]  /*34f0*/  LDSM.16.M88.4 R136, [R227+0xd400] ;  /* 0x00d40000e388783b */ /* 0x000ea60000000200 */
[--C-:B------:R-:W-:Y:S01]  /*3500*/  LOP3.LUT R153, R154, UR47, R3.reuse, 0x96, !PT ;  /* 0x0000002f9a997c12 */ /* 0x100fe2000f8e9603 */
[----:B---3--:R-:W-:Y:S01]  /*3510*/  VIADD R0, R150, 0x13000 ;  /* 0x0001300096007836 */ /* 0x008fe20000000000 */
[----:B------:R-:W-:Y:S01]  /*3520*/  LOP3.LUT R160, R152, UR47, R3, 0x96, !PT ;  /* 0x0000002f98a07c12 */ /* 0x000fe2000f8e9603 */
[----:B------:R-:W-:Y:S01]  /*3530*/  VIADD R148, R150, 0x13020 ;  /* 0x0001302096947836 */ /* 0x000fe20000000000 */
[-C--:B-1----:R-:W-:Y:S01]  /*3540*/  HMMA.16816.F32 R4, R132, R140.reuse, R4 ;  /* 0x0000008c8404723c */ /* 0x082fe20000001804 */
[----:B------:R-:W-:Y:S04]  /*3550*/  IMAD.U32 R3, RZ, RZ, UR45 ;  /* 0x0000002dff037e24 */ /* 0x000fe8000f8e00ff */
[----:B------:R-:W-:Y:S03]  /*3560*/  IMAD.WIDE.U32 R154, R155, -0x2daee0ad, RZ ;  /* 0xd2511f539b9a7825 */ /* 0x000fe600078e00ff */
[C---:B------:R-:W-:Y:S04]  /*3570*/  HMMA.16816.F32 R8, R144.reuse, R140, R8 ;  /* 0x0000008c9008723c */ /* 0x040fe80000001808 */
[C---:B------:R-:W-:Y:S01]  /*3580*/  @!P0 VIADDMNMX R140, R235.reuse, -R168, UR43, PT ;  /* 0x0000002beb8c8e46 */ /* 0x040fe2000b8009a8 */
        /* <DEDUP_REMOVED lines=16> */
[C---:B------:R-:W-:Y:S01]  /*3690*/  @!P0 VIADDMNMX R2, R235.reuse, R149, UR43, PT ;  /* 0x0000002beb028e46 */ /* 0x040fe2000b800195 */
        /* <DEDUP_REMOVED lines=98> */
[C---:B-----5:R-:W-:Y:S01]  /*3cc0*/  FMUL.FTZ R132, R251.reuse, 1.4426950216293334961 ;  /* 0x3fb8aa3bfb847820 */ /* 0x060fe20000410000 */
        /* <DEDUP_REMOVED lines=32> */
[----:B------:R-:W-:Y:S07]  /*3ed0*/  PRMT R2, R0, 0x7632, R2 ;  /* 0x0000763200027816 */ /* 0x000fee0000000002 */
        /* <DEDUP_REMOVED lines=177> */
[C---:B------:R-:W-:Y:S01]  /*49f0*/  LEA R142, P0, R243.reuse, R140, 0x2 ;  /* 0x0000008cf38e7211 */ /* 0x040fe200078010ff */
        /* <DEDUP_REMOVED lines=160> */
.L_x_334:
[----:B------:R-:W2:Y:S01]  /*5400*/  LDL R6, [R1] ;  /* 0x0000000001067983 */ /* 0x000ea20000100800 */
        /* <DEDUP_REMOVED lines=229> */
.L_x_335:
        /* <DEDUP_REMOVED lines=48> */
[----:B------:R-:W2:Y:S07]  /*6560*/  LDSM.16.M88.4 R136, [R162] ;  /* 0x00000000a288783b */ /* 0x000eae0000000200 */
[C---:B---3--:R-:W-:Y:S08]  /*6570*/  HMMA.16816.F32 R20, R32.reuse, R140, R20 ;  /* 0x0000008c2014723c */ /* 0x048ff00000001814 */
[----:B------:R-:W-:Y:S01]  /*6580*/  HMMA.16816.F32 R24, R32, R142, R24 ;  /* 0x0000008e2018723c */ /* 0x000fe20000001818 */
[----:B------:R-:W3:Y:S04]  /*6590*/  LDSM.16.MT88.4 R32, [R0+0xbc00] ;  /* 0x00bc00000020783b */ /* 0x000ee80000004200 */
[----:B------:R-:W-:Y:S03]  /*65a0*/  LDSM.16.MT88.4 R140, [R0+0xa000] ;  /* 0x00a00000008c783b */ /* 0x000fe60000004200 */
[C---:B----4-:R-:W-:Y:S08]  /*65b0*/  HMMA.16816.F32 R4, R144.reuse, R148, R4 ;  /* 0x000000949004723c */ /* 0x050ff00000001804 */
[C---:B------:R-:W-:Y:S01]  /*65c0*/  HMMA.16816.F32 R8, R144.reuse, R150, R8 ;  /* 0x000000969008723c */ /* 0x040fe20000001808 */
[----:B------:R-:W-:Y:S07]  /*65d0*/  LDSM.16.MT88.4 R148, [R0+0xe000] ;  /* 0x00e000000094783b */ /* 0x000fee0000004200 */
[C---:B-1----:R-:W-:Y:S08]  /*65e0*/  HMMA.16816.F32 R12, R144.reuse, R28, R12 ;  /* 0x0000001c900c723c */ /* 0x042ff0000000180c */
[C---:B------:R-:W-:Y:S01]  /*65f0*/  HMMA.16816.F32 R16, R144.reuse, R30, R16 ;  /* 0x0000001e9010723c */ /* 0x040fe20000001810 */
[----:B------:R-:W1:Y:S07]  /*6600*/  LDSM.16.MT88.4 R28, [R0+0xdc00] ;  /* 0x00dc0000001c783b */ /* 0x000e6e0000004200 */
[C---:B--2---:R-:W-:Y:S08]  /*6610*/  HMMA.16816.F32 R20, R144.reuse, R132, R20 ;  /* 0x000000849014723c */ /* 0x044ff00000001814 */
[----:B------:R-:W-:Y:S01]  /*6620*/  HMMA.16816.F32 R24, R144, R134, R24 ;  /* 0x000000869018723c */ /* 0x000fe20000001818 */
[----:B------:R2:W4:Y:S04]  /*6630*/  LDSM.16.M88.4 R132, [R2+0x11000] ;  /* 0x011000000284783b */ /* 0x0005280000000200 */
[----:B------:R-:W4:Y:S03]  /*6640*/  LDSM.16.MT88.4 R144, [R0+0xc000] ;  /* 0x00c000000090783b */ /* 0x000f260000004200 */
[C---:B------:R-:W-:Y:S08]  /*6650*/  HMMA.16816.F32 R4, R136.reuse, R152, R4 ;  /* 0x000000988804723c */ /* 0x040ff00000001804 */
[C---:B------:R-:W-:Y:S01]  /*6660*/  HMMA.16816.F32 R8, R136.reuse, R154, R8 ;  /* 0x0000009a8808723c */ /* 0x040fe20000001808 */
[----:B------:R-:W4:Y:S07]  /*6670*/  LDSM.16.M88.4 R152, [R161+0x11000] ;  /* 0x01100000a198783b */ /* 0x000f2e0000000200 */
[C---:B---3--:R-:W-:Y:S01]  /*6680*/  HMMA.16816.F32 R12, R136.reuse, R32, R12 ;  /* 0x00000020880c723c */ /* 0x048fe2000000180c */
[----:B--2---:R-:W-:Y:S05]  /*6690*/  IMAD.U32 R2, RZ, RZ, UR60 ;  /* 0x0000003cff027e24 */ /* 0x004fea000f8e00ff */
[----:B------:R-:W-:Y:S02]  /*66a0*/  LEA.HI.X.SX32 R167, R2, R237, 0x2, P0 ;  /* 0x000000ed02a77211 */ /* 0x000fe400000f16ff */
[C---:B------:R-:W-:Y:S01]  /*66b0*/  HMMA.16816.F32 R16, R136.reuse, R34, R16 ;  /* 0x000000228810723c */ /* 0x040fe20000001810 */
[----:B------:R-:W-:Y:S02]  /*66c0*/  LDSM.16.MT88.4 R32, [R0+0xe400] ;  /* 0x00e400000020783b */ /* 0x000fe40000004200 */
[----:B------:R-:W-:Y:S05]  /*66d0*/  @P4 SHF.R.U32.HI R2, RZ, 0x2, R231 ;  /* 0x00000002ff024819 */ /* 0x000fea00000116e7 */
[C---:B-1----:R-:W-:Y:S08]  /*66e0*/  HMMA.16816.F32 R20, R136.reuse, R28, R20 ;  /* 0x0000001c8814723c */ /* 0x042ff00000001814 */
[----:B------:R-:W-:Y:S01]  /*66f0*/  HMMA.16816.F32 R24, R136, R30, R24 ;  /* 0x0000001e8818723c */ /* 0x000fe20000001818 */
[----:B------:R-:W1:Y:S04]  /*6700*/  LDSM.16.MT88.4 R28, [R0+0xc400] ;  /* 0x00c40000001c783b */ /* 0x000e680000004200 */
[----:B------:R-:W-:Y:S03]  /*6710*/  LDSM.16.MT88.4 R136, [R0+0xa800] ;  /* 0x00a800000088783b */ /* 0x000fe60000004200 */
[C---:B----4-:R-:W-:Y:S08]  /*6720*/  HMMA.16816.F32 R4, R132.reuse, R140, R4 ;  /* 0x0000008c8404723c */ /* 0x050ff00000001804 */
[C---:B------:R-:W-:Y:S01]  /*6730*/  HMMA.16816.F32 R8, R132.reuse, R142, R8 ;  /* 0x0000008e8408723c */ /* 0x040fe20000001808 */
[----:B------:R-:W-:Y:S07]  /*6740*/  LDSM.16.MT88.4 R140, [R0+0xac00] ;  /* 0x00ac0000008c783b */ /* 0x000fee0000004200 */
[C---:B------:R-:W-:Y:S08]  /*6750*/  HMMA.16816.F32 R12, R132.reuse, R144, R12 ;  /* 0x00000090840c723c */ /* 0x040ff0000000180c */
[C---:B------:R-:W-:Y:S08]  /*6760*/  HMMA.16816.F32 R16, R132.reuse, R146, R16 ;  /* 0x000000928410723c */ /* 0x040ff00000001810 */
[C---:B------:R-:W-:Y:S08]  /*6770*/  HMMA.16816.F32 R20, R132.reuse, R148, R20 ;  /* 0x000000948414723c */ /* 0x040ff00000001814 */
[----:B------:R-:W-:Y:S01]  /*6780*/  HMMA.16816.F32 R24, R132, R150, R24 ;  /* 0x000000968418723c */ /* 0x000fe20000001818 */
[----:B------:R2:W3:Y:S07]  /*6790*/  LDSM.16.M88.4 R132, [R160+0x2000] ;  /* 0x00200000a084783b */ /* 0x0004ee0000000200 */
[C---:B------:R-:W-:Y:S08]  /*67a0*/  HMMA.16816.F32 R4, R152.reuse, R156, R4 ;  /* 0x0000009c9804723c */ /* 0x040ff00000001804 */
[C---:B------:R-:W-:Y:S08]  /*67b0*/  HMMA.16816.F32 R8, R152.reuse, R158, R8 ;  /* 0x0000009e9808723c */ /* 0x040ff00000001808 */
[C---:B-1----:R-:W-:Y:S03]  /*67c0*/  HMMA.16816.F32 R12, R152.reuse, R28, R12 ;  /* 0x0000001c980c723c */ /* 0x042fe6000000180c */
[C---:B--2---:R-:W-:Y:S04]  /*67d0*/  LEA R160, P0, R172.reuse, R166, 0x5 ;  /* 0x000000a6aca07211 */ /* 0x044fe800078028ff */
[C---:B------:R-:W-:Y:S01]  /*67e0*/  LEA.HI.X.SX32 R161, R172.reuse, R167, 0x5, P0 ;  /* 0x000000a7aca17211 */ /* 0x040fe200000f2eff */
[C---:B------:R-:W-:Y:S01]  /*67f0*/  HMMA.16816.F32 R16, R152.reuse, R30, R16 ;  /* 0x0000001e9810723c */ /* 0x040fe20000001810 */
[----:B------:R-:W1:Y:S02]  /*6800*/  LDSM.16.MT88.4 R28, [R0+0xc800] ;  /* 0x00c80000001c783b */ /* 0x000e640000004200 */
[C---:B------:R-:W-:Y:S04]  /*6810*/  LEA R158, P0, R172.reuse, R160, 0x5 ;  /* 0x000000a0ac9e7211 */ /* 0x040fe800078028ff */
[C---:B------:R-:W-:Y:S01]  /*6820*/  LEA.HI.X.SX32 R159, R172.reuse, R161, 0x5, P0 ;  /* 0x000000a1ac9f7211 */ /* 0x040fe200000f2eff */
[C---:B------:R-:W-:Y:S03]  /*6830*/  HMMA.16816.F32 R20, R152.reuse, R32, R20 ;  /* 0x000000209814723c */ /* 0x040fe60000001814 */
[C---:B------:R-:W-:Y:S04]  /*6840*/  LEA R156, P0, R172.reuse, R158, 0x5 ;  /* 0x0000009eac9c7211 */ /* 0x040fe800078028ff */
[C---:B------:R-:W-:Y:S01]  /*6850*/  LEA.HI.X.SX32 R157, R172.reuse, R159, 0x5, P0 ;  /* 0x0000009fac9d7211 */ /* 0x040fe200000f2eff */
[----:B------:R-:W-:Y:S01]  /*6860*/  HMMA.16816.F32 R24, R152, R34, R24 ;  /* 0x000000229818723c */ /* 0x000fe20000001818 */
[----:B------:R-:W2:Y:S02]  /*6870*/  LDSM.16.MT88.4 R32, [R0+0xe800] ;  /* 0x00e800000020783b */ /* 0x000ea40000004200 */
[C---:B------:R-:W-:Y:S04]  /*6880*/  LEA R152, P0, R172.reuse, R156, 0x5 ;  /* 0x0000009cac987211 */ /* 0x040fe800078028ff */
[C---:B------:R-:W-:Y:S01]  /*6890*/  LEA.HI.X.SX32 R153, R172.reuse, R157, 0x5, P0 ;  /* 0x0000009dac997211 */ /* 0x040fe200000f2eff */
[C---:B---3--:R-:W-:Y:S05]  /*68a0*/  HMMA.16816.F32 R4, R132.reuse, R136, R4 ;  /* 0x000000888404723c */ /* 0x048fea0000001804 */
[C---:B------:R-:W-:Y:S03]  /*68b0*/  LEA R150, P0, R172.reuse, R152, 0x5 ;  /* 0x00000098ac967211 */ /* 0x040fe600078028ff */
[C---:B------:R-:W-:Y:S01]  /*68c0*/  HMMA.16816.F32 R8, R132.reuse, R138, R8 ;  /* 0x0000008a8408723c */ /* 0x040fe20000001808 */
[----:B------:R-:W3:Y:S02]  /*68d0*/  LDSM.16.M88.4 R136, [R162+0x2000] ;  /* 0x00200000a288783b */ /* 0x000ee40000000200 */
[C---:B------:R-:W-:Y:S02]  /*68e0*/  LEA.HI.X.SX32 R151, R172.reuse, R153, 0x5, P0 ;  /* 0x00000099ac977211 */ /* 0x040fe400000f2eff */
[C---:B------:R-:W-:Y:S03]  /*68f0*/  LEA R154, P0, R172.reuse, R150, 0x5 ;  /* 0x00000096ac9a7211 */ /* 0x040fe600078028ff */
[C---:B-1----:R-:W-:Y:S03]  /*6900*/  HMMA.16816.F32 R12, R132.reuse, R28, R12 ;  /* 0x0000001c840c723c */ /* 0x042fe6000000180c */
[C---:B------:R-:W-:Y:S05]  /*6910*/  LEA.HI.X.SX32 R155, R172.reuse, R151, 0x5, P0 ;  /* 0x00000097ac9b7211 */ /* 0x040fea00000f2eff */
[C---:B------:R-:W-:Y:S01]  /*6920*/  HMMA.16816.F32 R16, R132.reuse, R30, R16 ;  /* 0x0000001e8410723c */ /* 0x040fe20000001810 */
[----:B------:R-:W1:Y:S02]  /*6930*/  LDSM.16.MT88.4 R28, [R0+0xcc00] ;  /* 0x00cc0000001c783b */ /* 0x000e640000004200 */
[C---:B------:R-:W-:Y:S05]  /*6940*/  IMAD.WIDE R170, R172.reuse, -0xc0, R154 ;  /* 0xffffff40acaa7825 */ /* 0x040fea00078e029a */
[C---:B--2---:R-:W-:Y:S03]  /*6950*/  HMMA.16816.F32 R20, R132.reuse, R32, R20 ;  /* 0x000000208414723c */ /* 0x044fe60000001814 */
[C---:B------:R-:W-:Y:S04]  /*6960*/  LEA R148, P0, R172.reuse, R170, 0x5 ;  /* 0x000000aaac947211 */ /* 0x040fe800078028ff */
[C---:B------:R-:W-:Y:S01]  /*6970*/  LEA.HI.X.SX32 R149, R172.reuse, R171, 0x5, P0 ;  /* 0x000000abac957211 */ /* 0x040fe200000f2eff */
[----:B------:R-:W-:Y:S01]  /*6980*/  HMMA.16816.F32 R24, R132, R34, R24 ;  /* 0x000000228418723c */ /* 0x000fe20000001818 */
[----:B------:R2:W4:Y:S02]  /*6990*/  LDSM.16.MT88.4 R32, [R0+0xec00] ;  /* 0x00ec00000020783b */ /* 0x0005240000004200 */
[C---:B------:R-:W-:Y:S04]  /*69a0*/  LEA R146, P0, R172.reuse, R148, 0x5 ;  /* 0x00000094ac927211 */ /* 0x040fe800078028ff */
[C---:B------:R-:W-:Y:S01]  /*69b0*/  LEA.HI.X.SX32 R147, R172.reuse, R149, 0x5, P0 ;  /* 0x00000095ac937211 */ /* 0x040fe200000f2eff */
[C---:B---3--:R-:W-:Y:S05]  /*69c0*/  HMMA.16816.F32 R4, R136.reuse, R140, R4 ;  /* 0x0000008c8804723c */ /* 0x048fea0000001804 */
[C---:B------:R-:W-:Y:S03]  /*69d0*/  LEA R144, P0, R172.reuse, R146, 0x5 ;  /* 0x00000092ac907211 */ /* 0x040fe600078028ff */
[C---:B------:R-:W-:Y:S03]  /*69e0*/  HMMA.16816.F32 R8, R136.reuse, R142, R8 ;  /* 0x0000008e8808723c */ /* 0x040fe60000001808 */
[C---:B------:R-:W-:Y:S02]  /*69f0*/  LEA.HI.X.SX32 R145, R172.reuse, R147, 0x5, P0 ;  /* 0x00000093ac917211 */ /* 0x040fe400000f2eff */
[----:B------:R-:W-:Y:S02]  /*6a00*/  LEA R140, P0, R172, R144, 0x5 ;  /* 0x00000090ac8c7211 */ /* 0x000fe400078028ff */
[----:B--2---:R-:W-:Y:S01]  /*6a10*/  @P4 LOP3.LUT R0, R232, 0x10, RZ, 0xc0, !PT ;  /* 0x00000010e8004812 */ /* 0x004fe200078ec0ff */
[C---:B-1----:R-:W-:Y:S03]  /*6a20*/  HMMA.16816.F32 R12, R136.reuse, R28, R12 ;  /* 0x0000001c880c723c */ /* 0x042fe6000000180c */
[----:B------:R-:W-:Y:S01]  /*6a30*/  @P4 LOP3.LUT R243, R0, 0x7, R2, 0xf8, !PT ;  /* 0x0000000700f34812 */ /* 0x000fe200078ef802 */
[----:B------:R-:W-:Y:S01]  /*6a40*/  VIADD R0, R224, 0xffffd000 ;  /* 0xffffd000e0007836 */ /* 0x000fe20000000000 */
[----:B------:R-:W-:Y:S01]  /*6a50*/  LEA.HI.X.SX32 R141, R172, R145, 0x5, P0 ;  /* 0x00000091ac8d7211 */ /* 0x000fe200000f2eff */
[----:B------:R-:W-:Y:S01]  /*6a60*/  @P3 VIADD R0, R224, 0x3000 ;  /* 0x00003000e0003836 */ /* 0x000fe20000000000 */
[C---:B------:R-:W-:Y:S01]  /*6a70*/  LEA R134, P0, R172.reuse, R140, 0x5 ;  /* 0x0000008cac867211 */ /* 0x040fe200078028ff */
[C---:B------:R-:W-:Y:S03]  /*6a80*/  HMMA.16816.F32 R16, R136.reuse, R30, R16 ;  /* 0x0000001e8810723c */ /* 0x040fe60000001810 */
[----:B------:R-:W-:Y:S01]  /*6a90*/  @P4 IMAD.WIDE.U32 R28, R243, R173, UR64 ;  /* 0x00000040f31c4e25 */ /* 0x000fe2000f8e00ad */
[C---:B------:R-:W-:Y:S01]  /*6aa0*/  LEA.HI.X.SX32 R135, R172.reuse, R141, 0x5, P0 ;  /* 0x0000008dac877211 */ /* 0x040fe200000f2eff */
[----:B------:R-:W-:Y:S01]  /*6ab0*/  @UP0 UMOV UR64, UR55 ;  /* 0x0000003700400c82 */ /* 0x000fe20008000000 */
[C---:B------:R-:W-:Y:S01]  /*6ac0*/  LEA R142, P0, R172.reuse, R134, 0x5 ;  /* 0x00000086ac8e7211 */ /* 0x040fe200078028ff */
[----:B------:R-:W-:Y:S01]  /*6ad0*/  @UP0 UMOV UR65, UR52 ;  /* 0x0000003400410c82 */ /* 0x000fe20008000000 */
[C---:B----4-:R-:W-:Y:S01]  /*6ae0*/  HMMA.16816.F32 R20, R136.reuse, R32, R20 ;  /* 0x000000208814723c */ /* 0x050fe20000001814 */
[----:B------:R-:W5:Y:S01]  /*6af0*/  @P4 LDG.E R251, desc[UR40][R28.64+-0x100] ;  /* 0xffff00281cfb4981 */ /* 0x000f62000c1e1900 */
[----:B------:R-:W-:Y:S01]  /*6b00*/  UISETP.GT.AND UP0, UPT, UR48, UR53, UPT ;  /* 0x000000353000728c */ /* 0x000fe2000bf04270 */
[C---:B------:R-:W-:Y:S02]  /*6b10*/  LEA.HI.X.SX32 R143, R172.reuse, R135, 0x5, P0 ;  /* 0x00000087ac8f7211 */ /* 0x040fe400000f2eff */
[----:B------:R-:W5:Y:S03]  /*6b20*/  @P4 LDG.E R250, desc[UR40][R28.64+-0xe0] ;  /* 0xffff20281cfa4981 */ /* 0x000f66000c1e1900 */
[----:B------:R-:W-:Y:S01]  /*6b30*/  HMMA.16816.F32 R24, R136, R34, R24 ;  /* 0x000000228818723c */ /* 0x000fe20000001818 */
[----:B------:R-:W5:Y:S02]  /*6b40*/  @P4 LDG.E R249, desc[UR40][R28.64+-0x80] ;  /* 0xffff80281cf94981 */ /* 0x000f64000c1e1900 */
[C---:B------:R-:W-:Y:S02]  /*6b50*/  IMAD.WIDE R168, R172.reuse, -0xc0, R142 ;  /* 0xffffff40aca87825 */ /* 0x040fe400078e028e */
[----:B------:R1:W5:Y:S01]  /*6b60*/  @P4 LDG.E R248, desc[UR40][R28.64+-0x60] ;  /* 0xffffa0281cf84981 */ /* 0x000362000c1e1900 */
[C---:B------:R-:W-:Y:S03]  /*6b70*/  LEA R132, P0, R172.reuse, R168, 0x5 ;  /* 0x000000a8ac847211 */ /* 0x040fe600078028ff */
[----:B------:R2:W-:Y:S01]  /*6b80*/  REDG.E.ADD.F32.FTZ.RN.STRONG.GPU desc[UR40][R236.64], R4 ;  /* 0x00000004ec0079a6 */ /* 0x0005e2000c12f328 */
[C---:B------:R-:W-:Y:S03]  /*6b90*/  LEA.HI.X.SX32 R133, R172.reuse, R169, 0x5, P0 ;  /* 0x000000a9ac857211 */ /* 0x040fe600000f2eff */
[----:B------:R3:W-:Y:S01]  /*6ba0*/  REDG.E.ADD.F32.FTZ.RN.STRONG.GPU desc[UR40][R166.64], R5 ;  /* 0x00000005a60079a6 */ /* 0x0007e2000c12f328 */
[C---:B------:R-:W-:Y:S03]  /*6bb0*/  LEA R32, P0, R172.reuse, R132, 0x5 ;  /* 0x00000084ac207211 */ /* 0x040fe600078028ff */
[----:B------:R4:W-:Y:S01]  /*6bc0*/  REDG.E.ADD.F32.FTZ.RN.STRONG.GPU desc[UR40][R160.64], R6 ;  /* 0x00000006a00079a6 */ /* 0x0009e2000c12f328 */
[C---:B------:R-:W-:Y:S02]  /*6bd0*/  LEA.HI.X.SX32 R33, R172.reuse, R133, 0x5, P0 ;  /* 0x00000085ac217211 */ /* 0x040fe400000f2eff */
[C---:B------:R-:W-:Y:S01]  /*6be0*/  LEA R30, P0, R172.reuse, R32, 0x5 ;  /* 0x00000020ac1e7211 */ /* 0x040fe200078028ff */
[----:B------:R4:W-:Y:S03]  /*6bf0*/  REDG.E.ADD.F32.FTZ.RN.STRONG.GPU desc[UR40][R158.64], R7 ;  /* 0x000000079e0079a6 */ /* 0x0009e6000c12f328 */
[C---:B------:R-:W-:Y:S01]  /*6c00*/  LEA.HI.X.SX32 R31, R172.reuse, R33, 0x5, P0 ;  /* 0x00000021ac1f7211 */ /* 0x040fe200000f2eff */
        /* <DEDUP_REMOVED lines=322> */
.L_x_337:
        /* <DEDUP_REMOVED lines=12> */
.L_x_338:
[----:B------:R-:W2:Y:S01]  /*80f0*/  LDCU.64 UR8, c[0x0][0x5c8] ;  /* 0x0000b900ff0877ac */ /* 0x000ea20008000a00 */
[----:B------:R-:W-:-:S04]  /*8100*/  UIADD3 UR12, UPT, UPT, UR44, UR46, URZ ;  /* 0x0000002e2c0c7290 */ /* 0x000fc8000fffe0ff */
[----:B--2---:R-:W-:Y:S02]  /*8110*/  UIMAD.WIDE.U32 UR20, UR12, UR8, URZ ;  /* 0x000000080c1472a5 */ /* 0x004fe4000f8e00ff */
[----:B------:R-:W-:-:S04]  /*8120*/  UIMAD UR12, UR12, UR9, URZ ;  /* 0x000000090c0c72a4 */ /* 0x000fc8000f8e02ff */
[----:B------:R-:W-:-:S06]  /*8130*/  UIADD3 UR12, UPT, UPT, UR21, UR12, URZ ;  /* 0x0000000c150c7290 */ /* 0x000fcc000fffe0ff */
[----:B-1----:R-:W-:-:S07]  /*8140*/  MOV R23, UR12 ;  /* 0x0000000c00177c02 */ /* 0x002fce0008000f00 */
.L_x_339:
        /* <DEDUP_REMOVED lines=53> */
.L_x_341:
[----:B------:R-:W-:Y:S05]  /*84a0*/  BSYNC.RECONVERGENT B0 ;  /* 0x0000000000007941 */ /* 0x000fea0003800200 */
.L_x_340:
        /* <DEDUP_REMOVED lines=15> */
.L_x_343:
[----:B------:R-:W-:Y:S05]  /*85a0*/  BSYNC.RECONVERGENT B0 ;  /* 0x0000000000007941 */ /* 0x000fea0003800200 */
.L_x_342:
        /* <DEDUP_REMOVED lines=21> */
.L_x_345:
[----:B------:R-:W-:Y:S05]  /*8700*/  BSYNC.RECONVERGENT B0 ;  /* 0x0000000000007941 */ /* 0x000fea0003800200 */
.L_x_344:
        /* <DEDUP_REMOVED lines=13> */
.L_x_333:
[----:B------:R-:W-:Y:S05]  /*87e0*/  BSYNC.RECONVERGENT B1 ;  /* 0x0000000000017941 */ /* 0x000fea0003800200 */
.L_x_311:
[----:B------:R-:W1:Y:S01]  /*87f0*/  LDCU UR9, c[0x0][0x438] ;  /* 0x00008700ff0977ac */ /* 0x000e620008000800 */
[----:B------:R-:W4:Y:S01]  /*8800*/  LDCU UR10, c[0x0][0x370] ;  /* 0x00006e00ff0a77ac */ /* 0x000f220008000800 */
[----:B-1----:R-:W-:-:S04]  /*8810*/  UIADD3 UR9, UPT, UPT, UR9, 0x7f, URZ ;  /* 0x0000007f09097890 */ /* 0x002fc8000fffe0ff */
        /* <DEDUP_REMOVED lines=8> */
.L_x_347:
        /* <DEDUP_REMOVED lines=14> */
.L_x_884:


//--------------------- .text._ZN5flash44flash_bwd_dq_dk_dv_loop_seqk_parallel_kernelI23Flash_bwd_kernel_traitsILi96ELi64ELi128ELi8ELi2ELi4ELi4ELb1ELb0EN7cutlass6half_tE19Flash_kernel_traitsILi96ELi64ELi128ELi8ES3_EELb0ELb1ELb0ELb0ELb0ELb1ELb1EEEvNS_16Flash_bwd_paramsE --------------------------
	.section	.text._ZN5flash44flash_bwd_dq_dk_dv_loop_seqk_parallel_kernelI23Flash_bwd_kernel_traitsILi96ELi64ELi128ELi8ELi2ELi4ELi4ELb1ELb0EN7cutlass6half_tE19Flash_kernel_traitsILi96ELi64ELi128ELi8ES3_EELb0ELb1ELb0ELb0ELb0ELb1ELb1EEEvNS_16Flash_bwd_paramsE,"ax",@progbits
	.align	128
        .global         _ZN5flash44flash_bwd_dq_dk_dv_loop_seqk_parallel_kernelI23Flash_bwd_kernel_traitsILi96ELi64ELi128ELi8ELi2ELi4ELi4ELb1ELb0EN7cutlass6half_tE19Flash_kernel_traitsILi96ELi64ELi128ELi8ES3_EELb0ELb1ELb0ELb0ELb0ELb1ELb1EEEvNS_16Flash_bwd_paramsE
        .type           _ZN5flash44flash_bwd_dq_dk_dv_loop_seqk_parallel_kernelI23Flash_bwd_kernel_traitsILi96ELi64ELi128ELi8ELi2ELi4ELi4ELb1ELb0EN7cutlass6half_tE19Flash_kernel_traitsILi96ELi64ELi128ELi8ES3_EELb0ELb1ELb0ELb0ELb0ELb1ELb1EEEvNS_16Flash_bwd_paramsE,@function
        .size           _ZN5flash44flash_bwd_dq_dk_dv_loop_seqk_parallel_kernelI23Flash_bwd_kernel_traitsILi96ELi64ELi128ELi8ELi2ELi4ELi4ELb1ELb0EN7cutlass6half_tE19Flash_kernel_traitsILi96ELi64ELi128ELi8ES3_EELb0ELb1ELb0ELb0ELb0ELb1ELb1EEEvNS_16Flash_bwd_paramsE,(.L_x_885 - _ZN5flash44flash_bwd_dq_dk_dv_loop_seqk_parallel_kernelI23Flash_bwd_kernel_traitsILi96ELi64ELi128ELi8ELi2ELi4ELi4ELb1ELb0EN7cutlass6half_tE19Flash_kernel_traitsILi96ELi64ELi128ELi8ES3_EELb0ELb1ELb0ELb0ELb0ELb1ELb1EEEvNS_16Flash_bwd_paramsE)
        .other          _ZN5flash44flash_bwd_dq_dk_dv_loop_seqk_parallel_kernelI23Flash_bwd_kernel_traitsILi96ELi64ELi128ELi8ELi2ELi4ELi4ELb1ELb0EN7cutlass6half_tE19Flash_kernel_traitsILi96ELi64ELi128ELi8ES3_EELb0ELb1ELb0ELb0ELb0ELb1ELb1EEEvNS_16Flash_bwd_paramsE,@"STO_CUDA_ENTRY STV_DEFAULT"
_ZN5flash44flash_bwd_dq_dk_dv_loop_seqk_parallel_kernelI23Flash_bwd_kernel_traitsILi96ELi64ELi128ELi8ELi2ELi4ELi4ELb1ELb0EN7cutlass6half_tE19Flash_kernel_traitsILi96ELi64ELi128ELi8ES3_EELb0ELb1ELb0ELb0ELb0ELb1ELb1EEEvNS_16Flash_bwd_paramsE:
.text._ZN5flash44flash_bwd_dq_dk_dv_loop_seqk_parallel_kernelI23Flash_bwd_kernel_traitsILi96ELi64ELi128ELi8ELi2ELi4ELi4ELb1ELb0EN7cutlass6half_tE19Flash_kernel_traitsILi96ELi64ELi128ELi8ES3_EELb0ELb1ELb0ELb0ELb0ELb1ELb1EEEvNS_16Flash_bwd_paramsE:
        /* <DEDUP_REMOVED lines=49> */
.L_x_384:
        /* <DEDUP_REMOVED lines=23> */
[----:B------:R-:W-:Y:S01]  /*0480*/  UMOV UR45, 0xffffffff ;  /* 0xffffffff002d7882 */ /* 0x000fe20000000000 */
[----:B---3--:R-:W-:-:S04]  /*0490*/  @!UP0 UISETP.NE.U32.AND UP1, UPT, UR8, URZ, UPT ;  /* 0x000000ff0800828c */ /* 0x008fc8000bf25070 */
[----:B------:R-:W-:-:S04]  /*04a0*/  @!UP0 UISETP.NE.AND.EX UP1, UPT, UR9, URZ, UPT, UP1 ;  /* 0x000000ff0900828c */ /* 0x000fc8000bf25310 */
        /* <DEDUP_REMOVED lines=26> */
.L_x_348:
        /* <DEDUP_REMOVED lines=34> */
.L_x_350:
[----:B------:R-:W1:Y:S01]  /*0870*/  LDCU.64 UR18, c[0x0][0x3b8] ;  /* 0x00007700ff1277ac */ /* 0x000e620008000a00 */
[----:B------:R-:W-:-:S04]  /*0880*/  UIADD3 UR8, UPT, UPT, UR44, UR45, URZ ;  /* 0x0000002d2c087290 */ /* 0x000fc8000fffe0ff */
[----:B-1----:R-:W-:Y:S02]  /*0890*/  UIMAD.WIDE.U32 UR50, UR8, UR18, URZ ;  /* 0x00000012083272a5 */ /* 0x002fe4000f8e00ff */
[----:B------:R-:W-:-:S04]  /*08a0*/  UIMAD UR8, UR8, UR19, URZ ;  /* 0x00000013080872a4 */ /* 0x000fc8000f8e02ff */
[----:B------:R-:W-:-:S06]  /*08b0*/  UIADD3 UR8, UPT, UPT, UR51, UR8, URZ ;  /* 0x0000000833087290 */ /* 0x000fcc000fffe0ff */
[----:B------:R-:W-:Y:S02]  /*08c0*/  MOV R17, UR8 ;  /* 0x0000000800117c02 */ /* 0x000fe40008000f00 */
.L_x_351:
        /* <DEDUP_REMOVED lines=43> */
.L_x_352:
[----:B------:R-:W1:Y:S01]  /*0b80*/  LDCU.64 UR16, c[0x0][0x3c0] ;  /* 0x00007800ff1077ac */ /* 0x000e620008000a00 */
[----:B------:R-:W-:-:S04]  /*0b90*/  UIADD3 UR8, UPT, UPT, UR44, UR45, URZ ;  /* 0x0000002d2c087290 */ /* 0x000fc8000fffe0ff */
[----:B-1----:R-:W-:Y:S02]  /*0ba0*/  UIMAD.WIDE.U32 UR52, UR8, UR16, URZ ;  /* 0x00000010083472a5 */ /* 0x002fe4000f8e00ff */
[----:B------:R-:W-:-:S04]  /*0bb0*/  UIMAD UR8, UR8, UR17, URZ ;  /* 0x00000011080872a4 */ /* 0x000fc8000f8e02ff */
[----:B------:R-:W-:-:S06]  /*0bc0*/  UIADD3 UR8, UPT, UPT, UR53, UR8, URZ ;  /* 0x0000000835087290 */ /* 0x000fcc000fffe0ff */
[----:B------:R-:W-:-:S07]  /*0bd0*/  MOV R16, UR8 ;  /* 0x0000000800107c02 */ /* 0x000fce0008000f00 */
.L_x_353:
        /* <DEDUP_REMOVED lines=28> */
.L_x_354:
[----:B------:R-:W-:Y:S02]  /*0da0*/  UIMAD.WIDE.U32 UR10, UR58, UR14, URZ ;  /* 0x0000000e3a0a72a5 */ /* 0x000fe4000f8e00ff */
[----:B------:R-:W-:-:S04]  /*0db0*/  UIMAD UR8, UR59, UR14, URZ ;  /* 0x0000000e3b0872a4 */ /* 0x000fc8000f8e02ff */
[----:B------:R-:W-:-:S12]  /*0dc0*/  UIADD3 UR8, UPT, UPT, UR11, UR8, URZ ;  /* 0x000000080b087290 */ /* 0x000fd8000fffe0ff */
.L_x_355:
        /* <DEDUP_REMOVED lines=20> */
.L_x_356:
[----:B------:R-:W1:Y:S01]  /*0f10*/  LDCU UR59, c[0x0][0x434] ;  /* 0x00008680ff3b77ac */ /* 0x000e620008000800 */
[----:B------:R-:W-:-:S04]  /*0f20*/  UIMAD UR9, UR43, UR62, UR28 ;  /* 0x0000003e2b0972a4 */ /* 0x000fc8000f8e021c */
[----:B-1----:R-:W-:Y:S02]  /*0f30*/  UIMAD UR59, UR9, UR59, URZ ;  /* 0x0000003b093b72a4 */ /* 0x002fe4000f8e02ff */
.L_x_357:
        /* <DEDUP_REMOVED lines=11> */
.L_x_358:
[----:B------:R-:W1:Y:S01]  /*0ff0*/  LDCU UR58, c[0x0][0x444] ;  /* 0x00008880ff3a77ac */ /* 0x000e620008000800 */
[----:B------:R-:W-:-:S04]  /*1000*/  UIMAD UR9, UR43, UR62, UR28 ;  /* 0x0000003e2b0972a4 */ /* 0x000fc8000f8e021c */
[----:B-1----:R-:W-:-:S12]  /*1010*/  UIMAD UR58, UR9, UR58, URZ ;  /* 0x0000003a093a72a4 */ /* 0x002fd8000f8e02ff */
.L_x_359:
        /* <DEDUP_REMOVED lines=37> */
[----:B------:R-:W-:Y:S01]  /*1270*/  USEL UR49, URZ, UR49, !UP0 ;  /* 0x00000031ff317287 */ /* 0x000fe2000c000000 */
[----:B------:R-:W4:Y:S01]  /*1280*/  LDCU.64 UR62, c[0x0][0x5e8] ;  /* 0x0000bd00ff3e77ac */ /* 0x000f220008000a00 */
[----:B------:R-:W5:Y:S01]  /*1290*/  LDCU.64 UR60, c[0x0][0x420] ;  /* 0x00008400ff3c77ac */ /* 0x000f620008000a00 */
[----:B-1----:R-:W-:Y:S01]  /*12a0*/  IMAD.U32 R7, RZ, RZ, UR8 ;  /* 0x00000008ff077e24 */ /* 0x002fe2000f8e00ff */
[----:B------:R-:W-:-:S03]  /*12b0*/  UIMAD UR55, UR55, UR8, URZ ;  /* 0x00000008373772a4 */ /* 0x000fc6000f8e02ff */
[----:B------:R-:W-:Y:S01]  /*12c0*/  IMAD.WIDE.U32 R2, R7, UR22, R2 ;  /* 0x0000001607027c25 */ /* 0x000fe2000f8e0002 */
[----:B------:R-:W-:Y:S02]  /*12d0*/  UISETP.GT.AND UP0, UPT, UR47, UR49, UPT ;  /* 0x000000312f00728c */ /* 0x000fe4000bf04270 */
[----:B------:R-:W-:Y:S01]  /*12e0*/  UIMAD UR22, UR22, UR9, UR55 ;  /* 0x00000009161672a4 */ /* 0x000fe2000f8e0237 */
[----:B------:R-:W-:Y:S01]  /*12f0*/  IMAD.WIDE.U32 R6, R6, UR28, R4 ;  /* 0x0000001c06067c25 */ /* 0x000fe2000f8e0004 */
[----:B------:R-:W-:Y:S01]  /*1300*/  SHF.R.U32.HI R5, RZ, 0x5, R230 ;  /* 0x00000005ff057819 */ /* 0x000fe200000116e6 */
[----:B------:R-:W-:Y:S02]  /*1310*/  USHF.L.U32 UR55, UR54, 0x6, URZ ;  /* 0x0000000636377899 */ /* 0x000fe400080006ff */
[----:B------:R-:W-:Y:S01]  /*1320*/  IMAD.U32 R4, RZ, RZ, UR10 ;  /* 0x0000000aff047e24 */ /* 0x000fe2000f8e00ff */
[----:B------:R-:W-:Y:S01]  /*1330*/  IADD3 R3, PT, PT, R3, UR22, RZ ;  /* 0x0000001603037c10 */ /* 0x000fe2000fffe0ff */
[----:B------:R-:W-:-:S02]  /*1340*/  IMAD R12, R5, UR54, R12 ;  /* 0x00000036050c7c24 */ /* 0x000fc4000f8e020c */
[----:B------:R-:W-:Y:S01]  /*1350*/  IMAD R7, R0, UR28, R7 ;  /* 0x0000001c00077c24 */ /* 0x000fe2000f8e0207 */
[----:B------:R-:W-:Y:S01]  /*1360*/  MOV R0, UR11 ;  /* 0x0000000b00007c02 */ /* 0x000fe20008000f00 */
[----:B------:R-:W-:Y:S01]  /*1370*/  IMAD.WIDE.U32 R4, R4, UR28, R2 ;  /* 0x0000001c04047c25 */ /* 0x000fe2000f8e0002 */
[----:B------:R-:W1:Y:S03]  /*1380*/  LDCU.64 UR22, c[0x0][0x380] ;  /* 0x00007000ff1677ac */ /* 0x000e660008000a00 */
[----:B--2---:R-:W-:Y:S01]  /*1390*/  IMAD.WIDE.U32 R2, R14, UR26, RZ ;  /* 0x0000001a0e027c25 */ /* 0x004fe2000f8e00ff */
[----:B------:R-:W2:Y:S02]  /*13a0*/  LDCU.64 UR10, c[0x0][0x570] ;  /* 0x0000ae00ff0a77ac */ /* 0x000ea40008000a00 */
[----:B------:R-:W-:Y:S01]  /*13b0*/  SEL R11, R2, RZ, P4 ;  /* 0x000000ff020b7207 */ /* 0x000fe20002000000 */
[----:B------:R-:W-:Y:S01]  /*13c0*/  IMAD R2, R15, UR26, R3 ;  /* 0x0000001a0f027c24 */ /* 0x000fe2000f8e0203 */
[----:B-----5:R-:W-:Y:S01]  /*13d0*/  UIMAD.WIDE UR60, UR59, 0x4, UR60 ;  /* 0x000000043b3c78a5 */ /* 0x020fe2000f8e023c */
        /* <DEDUP_REMOVED lines=9> */
[----:B------:R-:W-:Y:S01]  /*1470*/  IMAD.WIDE.U32 R4, R21, UR14, R6 ;  /* 0x0000000e15047c25 */ /* 0x000fe2000f8e0006 */
[----:B---3--:R-:W-:Y:S02]  /*1480*/  LEA R26, P1, R2, UR20, 0x1 ;  /* 0x00000014021a7c11 */ /* 0x008fe4000f8208ff */
[----:B------:R-:W-:Y:S01]  /*1490*/  LEA.HI.X.SX32 R7, R11, R12, 0x1, P0 ;  /* 0x0000000c0b077211 */ /* 0x000fe200000f0eff */
[C---:B------:R-:W-:Y:S01]  /*14a0*/  IMAD R6, R21.reuse, UR9, R3 ;  /* 0x0000000915067c24 */ /* 0x040fe2000f8e0203 */
[----:B-1----:R-:W-:Y:S01]  /*14b0*/  LEA R24, P2, R4, UR22, 0x1 ;  /* 0x0000001604187c11 */ /* 0x002fe2000f8408ff */
[----:B------:R-:W-:Y:S01]  /*14c0*/  IMAD R3, R21, UR15, R5 ;  /* 0x0000000f15037c24 */ /* 0x000fe2000f8e0205 */
[----:B--2---:R-:W-:Y:S01]  /*14d0*/  LEA R22, P0, R0, UR10, 0x2 ;  /* 0x0000000a00167c11 */ /* 0x004fe2000f8010ff */
[----:B----4-:R-:W-:Y:S01]  /*14e0*/  UIMAD.WIDE UR14, UR58, 0x4, UR62 ;  /* 0x000000043a0e78a5 */ /* 0x010fe2000f8e023e */
[----:B------:R-:W-:-:S02]  /*14f0*/  LEA.HI.X R27, R2, UR21, R6, 0x1, P1 ;  /* 0x00000015021b7c11 */ /* 0x000fc400088f0c06 */
[----:B------:R-:W-:Y:S02]  /*1500*/  LEA.HI.X R25, R4, UR23, R3, 0x1, P2 ;  /* 0x0000001704197c11 */ /* 0x000fe400090f0c03 */
[----:B------:R-:W-:Y:S02]  /*1510*/  LEA.HI.X R23, R0, UR11, R7, 0x2, P0 ;  /* 0x0000000b00177c11 */ /* 0x000fe400080f1407 */
[C---:B------:R-:W-:Y:S01]  /*1520*/  IADD3 R12, P0, PT, R21.reuse, 0x40, RZ ;  /* 0x00000040150c7810 */ /* 0x040fe20007f1e0ff */
[----:B------:R1:W-:Y:S01]  /*1530*/  STL.64 [R1+0x20], R24 ;  /* 0x0000201801007387 */ /* 0x0003e20000100a00 */
[----:B------:R-:W-:-:S03]  /*1540*/  IADD3 R5, PT, PT, R21, 0x40, RZ ;  /* 0x0000004015057810 */ /* 0x000fc60007ffe0ff */
        /* <DEDUP_REMOVED lines=17> */
.L_x_361:
[----:B------:R-:W2:Y:S01]  /*1660*/  LDCU.64 UR14, c[0x0][0x5c0] ;  /* 0x0000b800ff0e77ac */ /* 0x000ea20008000a00 */
[----:B------:R-:W-:-:S04]  /*1670*/  UIADD3 UR8, UPT, UPT, UR44, UR45, URZ ;  /* 0x0000002d2c087290 */ /* 0x000fc8000fffe0ff */
[----:B--2---:R-:W-:Y:S02]  /*1680*/  UIMAD.WIDE.U32 UR18, UR8, UR14, URZ ;  /* 0x0000000e081272a5 */ /* 0x004fe4000f8e00ff */
[----:B------:R-:W-:-:S04]  /*1690*/  UIMAD UR8, UR8, UR15, URZ ;  /* 0x0000000f080872a4 */ /* 0x000fc8000f8e02ff */
[----:B------:R-:W-:-:S06]  /*16a0*/  UIADD3 UR8, UPT, UPT, UR19, UR8, URZ ;  /* 0x0000000813087290 */ /* 0x000fcc000fffe0ff */
[----:B------:R-:W-:Y:S02]  /*16b0*/  MOV R0, UR8 ;  /* 0x0000000800007c02 */ /* 0x000fe40008000f00 */
.L_x_362:
        /* <DEDUP_REMOVED lines=13> */
.L_x_363:
[----:B------:R-:W2:Y:S01]  /*1790*/  LDCU.64 UR10, c[0x0][0x5c8] ;  /* 0x0000b900ff0a77ac */ /* 0x000ea20008000a00 */
[----:B------:R-:W-:-:S04]  /*17a0*/  UIADD3 UR44, UPT, UPT, UR44, UR45, URZ ;  /* 0x0000002d2c2c7290 */ /* 0x000fc8000fffe0ff */
[----:B--2---:R-:W-:Y:S02]  /*17b0*/  UIMAD.WIDE.U32 UR16, UR44, UR10, URZ ;  /* 0x0000000a2c1072a5 */ /* 0x004fe4000f8e00ff */
[----:B------:R-:W-:-:S04]  /*17c0*/  UIMAD UR44, UR44, UR11, URZ ;  /* 0x0000000b2c2c72a4 */ /* 0x000fc8000f8e02ff */
[----:B------:R-:W-:-:S06]  /*17d0*/  UIADD3 UR44, UPT, UPT, UR17, UR44, URZ ;  /* 0x0000002c112c7290 */ /* 0x000fcc000fffe0ff */
[----:B------:R-:W-:-:S07]  /*17e0*/  MOV R10, UR44 ;  /* 0x0000002c000a7c02 */ /* 0x000fce0008000f00 */
.L_x_364:
        /* <DEDUP_REMOVED lines=23> */
[----:B------:R2:W-:Y:S04]  /*1960*/  STG.E.128 desc[UR36][R2.64], RZ ;  /* 0x000000ff02007986 */ /* 0x0005e8000c101d24 */
[----:B------:R2:W-:Y:S04]  /*1970*/  STG.E.128 desc[UR36][R2.64+0x40], RZ ;  /* 0x000040ff02007986 */ /* 0x0005e8000c101d24 */
[----:B------:R2:W-:Y:S02]  /*1980*/  STG.E.128 desc[UR36][R2.64+0x80], RZ ;  /* 0x000080ff02007986 */ /* 0x0005e4000c101d24 */
.L_x_366:
[----:B------:R-:W-:Y:S05]  /*1990*/  BSYNC.RECONVERGENT B0 ;  /* 0x0000000000007941 */ /* 0x000fea0003800200 */
.L_x_365:
[----:B------:R-:W-:Y:S04]  /*19a0*/  BSSY.RECONVERGENT B0, `(.L_x_367) ;  /* 0x000000d000007945 */ /* 0x000fe80003800200 */
[----:B------:R-:W-:Y:S05]  /*19b0*/  @P1 BRA `(.L_x_368) ;  /* 0x00000000002c1947 */ /* 0x000fea0003800000 */
[----:B------:R-:W3:Y:S01]  /*19c0*/  LDCU.64 UR8, c[0x0][0x560] ;  /* 0x0000ac00ff0877ac */ /* 0x000ee20008000a00 */
[----:B------:R-:W-:Y:S01]  /*19d0*/  MOV R5, R0 ;  /* 0x0000000000057202 */ /* 0x000fe20000000f00 */
[----:B--2---:R-:W-:Y:S02]  /*19e0*/  IMAD R2, R13, UR14, RZ ;  /* 0x0000000e0d027c24 */ /* 0x004fe4000f8e02ff */
[----:B------:R-:W-:-:S04]  /*19f0*/  IMAD.WIDE.U32 R4, R12, UR14, R4 ;  /* 0x0000000e0c047c25 */ /* 0x000fc8000f8e0004 */
[----:B------:R-:W-:-:S05]  /*1a00*/  IMAD R0, R12, UR15, R2 ;  /* 0x0000000f0c007c24 */ /* 0x000fca000f8e0202 */
[----:B------:R-:W-:Y:S02]  /*1a10*/  IADD3 R0, PT, PT, R5, R0, RZ ;  /* 0x0000000005007210 */ /* 0x000fe40007ffe0ff */
[----:B---3--:R-:W-:-:S04]  /*1a20*/  LEA R2, P0, R4, UR8, 0x1 ;  /* 0x0000000804027c11 */ /* 0x008fc8000f8008ff */
[----:B------:R-:W-:-:S05]  /*1a30*/  LEA.HI.X R3, R4, UR9, R0, 0x1, P0 ;  /* 0x0000000904037c11 */ /* 0x000fca00080f0c00 */
[----:B------:R3:W-:Y:S04]  /*1a40*/  STG.E.128 desc[UR36][R2.64], RZ ;  /* 0x000000ff02007986 */ /* 0x0007e8000c101d24 */
[----:B------:R3:W-:Y:S04]  /*1a50*/  STG.E.128 desc[UR36][R2.64+0x40], RZ ;  /* 0x000040ff02007986 */ /* 0x0007e8000c101d24 */
[----:B------:R3:W-:Y:S02]  /*1a60*/  STG.E.128 desc[UR36][R2.64+0x80], RZ ;  /* 0x000080ff02007986 */ /* 0x0007e4000c101d24 */
.L_x_368:
[----:B------:R-:W-:Y:S05]  /*1a70*/  BSYNC.RECONVERGENT B0 ;  /* 0x0000000000007941 */ /* 0x000fea0003800200 */
.L_x_367:
        /* <DEDUP_REMOVED lines=23> */
.L_x_370:
[----:B------:R-:W-:Y:S05]  /*1bf0*/  BSYNC.RECONVERGENT B0 ;  /* 0x0000000000007941 */ /* 0x000fea0003800200 */
.L_x_369:
        /* <DEDUP_REMOVED lines=11> */
[----:B------:R2:W-:Y:S01]  /*1cb0*/  STG.E.128 desc[UR36][R2.64+0x80], RZ ;  /* 0x000080ff02007986 */ /* 0x0005e2000c101d24 */
[----:B------:R-:W-:Y:S05]  /*1cc0*/  BRA `(.L_x_371) ;  /* 0x0000006800387947 */ /* 0x000fea0003800000 */
.L_x_360:
[----:B------:R-:W-:Y:S01]  /*1cd0*/  UIADD3 UR8, UPT, UPT, -UR5, UR38, URZ ;  /* 0x0000002605087290 */ /* 0x000fe2000fffe1ff */
[----:B------:R-:W-:Y:S01]  /*1ce0*/  IMAD.U32 R0, RZ, RZ, UR16 ;  /* 0x00000010ff007e24 */ /* 0x000fe2000f8e00ff */
[----:B------:R-:W2:Y:S01]  /*1cf0*/  LDCU.64 UR10, c[0x0][0x3d8] ;  /* 0x00007b00ff0a77ac */ /* 0x000ea20008000a00 */
[----:B------:R-:W-:Y:S01]  /*1d00*/  SHF.R.U32.HI R223, RZ, 0x1, R230 ;  /* 0x00000001ffdf7819 */ /* 0x000fe200000116e6 */
[----:B------:R-:W-:Y:S01]  /*1d10*/  IMAD.U32 R4, RZ, RZ, UR18 ;  /* 0x00000012ff047e24 */ /* 0x000fe2000f8e00ff */
[----:B------:R-:W-:Y:S01]  /*1d20*/  LOP3.LUT R7, R20, 0xd8, RZ, 0xc0, !PT ;  /* 0x000000d814077812 */ /* 0x000fe200078ec0ff */
[----:B------:R-:W-:Y:S01]  /*1d30*/  UIMAD UR20, UR42, UR16, URZ ;  /* 0x000000102a1472a4 */ /* 0x000fe2000f8e02ff */
[----:B------:R-:W-:Y:S01]  /*1d40*/  ISETP.GE.AND P6, PT, R21, UR8, PT ;  /* 0x0000000815007c0c */ /* 0x000fe2000bfc6270 */
[--C-:B------:R-:W-:Y:S01]  /*1d50*/  IMAD.WIDE.U32 R2, R0, UR5, R8.reuse ;  /* 0x0000000500027c25 */ /* 0x100fe2000f8e0008 */
[----:B------:R-:W-:Y:S01]  /*1d60*/  ISETP.GE.AND P5, PT, R5, UR8, PT ;  /* 0x0000000805007c0c */ /* 0x000fe2000bfa6270 */
[----:B------:R-:W-:Y:S01]  /*1d70*/  UIMAD UR20, UR5, UR17, UR20 ;  /* 0x00000011051472a4 */ /* 0x000fe2000f8e0214 */
[----:B------:R-:W-:Y:S01]  /*1d80*/  LOP3.LUT R0, R223, 0x10, RZ, 0xc0, !PT ;  /* 0x00000010df007812 */ /* 0x000fe200078ec0ff */
[----:B------:R-:W3:Y:S01]  /*1d90*/  LDCU.64 UR8, c[0x0][0x3d0] ;  /* 0x00007a00ff0877ac */ /* 0x000ee20008000a00 */
[----:B------:R-:W-:Y:S01]  /*1da0*/  IMAD.WIDE.U32 R4, R4, UR5, R8 ;  /* 0x0000000504047c25 */ /* 0x000fe2000f8e0008 */
[----:B------:R-:W-:Y:S01]  /*1db0*/  IADD3 R2, P0, PT, R2, UR52, RZ ;  /* 0x0000003402027c10 */ /* 0x000fe2000ff1e0ff */
[----:B------:R-:W-:Y:S01]  /*1dc0*/  UIMAD UR42, UR42, UR18, URZ ;  /* 0x000000122a2a72a4 */ /* 0x000fe2000f8e02ff */
[----:B-1----:R-:W-:-:S02]  /*1dd0*/  LOP3.LUT R22, R0, 0x7, R21, 0xf8, !PT ;  /* 0x0000000700167812 */ /* 0x002fc400078ef815 */
[----:B------:R-:W-:Y:S02]  /*1de0*/  IADD3.X R3, PT, PT, R16, UR20, R3, P0, !PT ;  /* 0x0000001410037c10 */ /* 0x000fe400087fe403 */
[----:B------:R-:W1:Y:S01]  /*1df0*/  @!P6 LDC.64 R14, c[0x0][0x390] ;  /* 0x0000e400ff0eeb82 */ /* 0x000e620000000a00 */
[----:B------:R-:W-:Y:S01]  /*1e00*/  UIMAD UR42, UR5, UR19, UR42 ;  /* 0x00000013052a72a4 */ /* 0x000fe2000f8e022a */
[----:B------:R-:W-:Y:S01]  /*1e10*/  LOP3.LUT R7, R7, 0x18, R230, 0x78, !PT ;  /* 0x0000001807077812 */ /* 0x000fe200078e78e6 */
[----:B------:R-:W-:Y:S01]  /*1e20*/  UIMAD UR20, UR53, -0x40, UR46 ;  /* 0xffffffc0351478a4 */ /* 0x000fe2000f8e022e */
[----:B------:R-:W-:Y:S01]  /*1e30*/  IADD3 R4, P0, PT, R4, UR50, RZ ;  /* 0x0000003204047c10 */ /* 0x000fe2000ff1e0ff */
[----:B--2---:R-:W-:Y:S01]  /*1e40*/  IMAD R0, R18, UR10, RZ ;  /* 0x0000000a12007c24 */ /* 0x004fe2000f8e02ff */
[----:B------:R-:W-:Y:S01]  /*1e50*/  LOP3.LUT R20, R7, 0x1f20, R20, 0xf8, !PT ;  /* 0x00001f2007147812 */ /* 0x000fe200078ef814 */
[----:B------:R-:W-:Y:S01]  /*1e60*/  VIADD R6, R22, 0x8 ;  /* 0x0000000816067836 */ /* 0x000fe20000000000 */
[----:B------:R-:W-:Y:S01]  /*1e70*/  IADD3.X R5, PT, PT, R17, UR42, R5, P0, !PT ;  /* 0x0000002a11057c10 */ /* 0x000fe200087fe405 */
[C---:B------:R-:W-:Y:S01]  /*1e80*/  IMAD R7, R10.reuse, UR11, R0 ;  /* 0x0000000b0a077c24 */ /* 0x040fe2000f8e0200 */
[----:B------:R-:W2:Y:S01]  /*1e90*/  @!P5 LDC.64 R16, c[0x0][0x390] ;  /* 0x0000e400ff10db82 */ /* 0x000ea20000000a00 */
[----:B------:R-:W-:Y:S01]  /*1ea0*/  IMAD.WIDE.U32 R2, R10, UR10, R2 ;  /* 0x0000000a0a027c25 */ /* 0x000fe2000f8e0002 */
[----:B------:R-:W-:-:S06]  /*1eb0*/  ISETP.GE.AND P3, PT, R6, UR20, PT ;  /* 0x0000001406007c0c */ /* 0x000fcc000bf66270 */
[----:B------:R-:W-:Y:S01]  /*1ec0*/  @P4 BAR.SYNC.DEFER_BLOCKING 0x0 ;  /* 0x0000000000004b1d */ /* 0x000fe20000010000 */
[----:B------:R-:W-:Y:S01]  /*1ed0*/  LOP3.LUT R0, R22, 0x20, RZ, 0xfc, !PT ;  /* 0x0000002016007812 */ /* 0x000fe200078efcff */
[----:B---3--:R-:W-:Y:S01]  /*1ee0*/  IMAD R6, R18, UR8, RZ ;  /* 0x0000000812067c24 */ /* 0x008fe2000f8e02ff */
[----:B------:R-:W-:Y:S01]  /*1ef0*/  ULOP3.LUT UR53, UR53, 0x80000001, URZ, 0xc0, !UPT ;  /* 0x8000000135357892 */ /* 0x000fe2000f8ec0ff */
[----:B------:R-:W-:Y:S01]  /*1f00*/  IMAD.IADD R3, R3, 0x1, R7 ;  /* 0x0000000103037824 */ /* 0x000fe200078e0207 */
[----:B------:R-:W-:Y:S01]  /*1f10*/  ISETP.GE.AND P2, PT, R0, UR20, PT ;  /* 0x0000001400007c0c */ /* 0x000fe2000bf46270 */
[----:B------:R-:W-:Y:S02]  /*1f20*/  VIADD R8, R22, 0x28 ;  /* 0x0000002816087836 */ /* 0x000fe40000000000 */
[----:B------:R-:W3:Y:S01]  /*1f30*/  @!P6 LDC.64 R18, c[0x0][0x388] ;  /* 0x0000e200ff12eb82 */ /* 0x000ee20000000a00 */
[----:B------:R-:W-:Y:S01]  /*1f40*/  IMAD R9, R10, UR9, R6 ;  /* 0x000000090a097c24 */ /* 0x000fe2000f8e0206 */
[C---:B------:R-:W-:Y:S01]  /*1f50*/  ISETP.GE.AND P4, PT, R21.reuse, UR20, PT ;  /* 0x0000001415007c0c */ /* 0x040fe2000bf86270 */
[----:B------:R-:W-:Y:S01]  /*1f60*/  @!P6 IMAD.WIDE.U32 R6, R21, UR16, R2 ;  /* 0x000000101506ec25 */ /* 0x000fe2000f8e0002 */
[----:B------:R-:W-:Y:S01]  /*1f70*/  ISETP.GE.AND P1, PT, R8, UR20, PT ;  /* 0x0000001408007c0c */ /* 0x000fe2000bf26270 */
[----:B------:R-:W-:Y:S01]  /*1f80*/  UISETP.NE.AND UP0, UPT, UR53, 0x1, UPT ;  /* 0x000000013500788c */ /* 0x000fe2000bf05270 */
[----:B------:R-:W-:Y:S01]  /*1f90*/  STL [R1+0x2c], R22 ;  /* 0x00002c1601007387 */ /* 0x000fe20000100800 */
[----:B------:R-:W-:Y:S01]  /*1fa0*/  IMAD.WIDE.U32 R10, R10, UR8, R4 ;  /* 0x000000080a0a7c25 */ /* 0x000fe2000f8e0004 */
[----:B-1----:R-:W-:Y:S01]  /*1fb0*/  @!P6 LEA R8, P0, R6, R14, 0x1 ;  /* 0x0000000e0608e211 */ /* 0x002fe200078008ff */
[----:B------:R-:W-:-:S02]  /*1fc0*/  USEL UR5, URZ, 0x3000, UP0 ;  /* 0x00003000ff057887 */ /* 0x000fc40008000000 */
[----:B------:R-:W-:Y:S01]  /*1fd0*/  @!P5 IMAD.MOV.U32 R4, RZ, RZ, R2 ;  /* 0x000000ffff04d224 */ /* 0x000fe200078e0002 */
[----:B------:R-:W1:Y:S01]  /*1fe0*/  LDCU UR11, c[0x0][0x3b0] ;  /* 0x00007600ff0b77ac */ /* 0x000e620008000800 */
[----:B------:R-:W-:Y:S02]  /*1ff0*/  @!P6 IMAD R2, R21, UR17, R7 ;  /* 0x000000111502ec24 */ /* 0x000fe4000f8e0207 */
[----:B------:R-:W-:Y:S02]  /*2000*/  @!P5 IMAD R0, R13, UR16, RZ ;  /* 0x000000100d00dc24 */ /* 0x000fe4000f8e02ff */
[----:B------:R-:W-:Y:S02]  /*2010*/  IMAD.MOV.U32 R227, RZ, RZ, 0x20 ;  /* 0x00000020ffe37424 */ /* 0x000fe400078e00ff */
[----:B------:R-:W-:Y:S01]  /*2020*/  IMAD.MOV.U32 R226, RZ, RZ, 0x20 ;  /* 0x00000020ffe27424 */ /* 0x000fe200078e00ff */
[----:B------:R-:W-:Y:S01]  /*2030*/  CS2R R126, SRZ ;  /* 0x00000000007e7805 */ /* 0x000fe2000001ff00 */
[----:B------:R-:W-:Y:S01]  /*2040*/  @!P5 IMAD.MOV.U32 R5, RZ, RZ, R3 ;  /* 0x000000ffff05d224 */ /* 0x000fe200078e0003 */
[----:B------:R-:W-:Y:S01]  /*2050*/  CS2R R124, SRZ ;  /* 0x00000000007c7805 */ /* 0x000fe2000001ff00 */
[----:B------:R-:W-:Y:S01]  /*2060*/  IMAD.IADD R3, R11, 0x1, R9 ;  /* 0x000000010b037824 */ /* 0x000fe200078e0209 */
[----:B------:R-:W-:Y:S01]  /*2070*/  @!P6 LEA.HI.X R9, R6, R15, R2, 0x1, P0 ;  /* 0x0000000f0609e211 */ /* 0x000fe200000f0c02 */
[C---:B------:R-:W-:Y:S01]  /*2080*/  @!P5 IMAD R7, R12.reuse, UR17, R0 ;  /* 0x000000110c07dc24 */ /* 0x040fe2000f8e0200 */
[----:B------:R-:W4:Y:S01]  /*2090*/  @!P5 LDC.64 R14, c[0x0][0x388] ;  /* 0x0000e200ff0edb82 */ /* 0x000f220000000a00 */
[----:B------:R-:W-:Y:S01]  /*20a0*/  @!P5 IMAD.WIDE.U32 R4, R12, UR16, R4 ;  /* 0x000000100c04dc25 */ /* 0x000fe2000f8e0004 */
[----:B------:R-:W5:Y:S03]  /*20b0*/  LDCU UR16, c[0x0][0x590] ;  /* 0x0000b200ff1077ac */ /* 0x000f660008000800 */
[----:B------:R-:W-:Y:S01]  /*20c0*/  @!P5 IMAD R0, R13, UR18, RZ ;  /* 0x000000120d00dc24 */ /* 0x000fe2000f8e02ff */
[----:B--2---:R-:W-:Y:S01]  /*20d0*/  @!P5 LEA R6, P0, R4, R16, 0x1 ;  /* 0x000000100406d211 */ /* 0x004fe200078008ff */
        /* <DEDUP_REMOVED lines=8> */
[----:B------:R-:W-:Y:S01]  /*2160*/  @!PT LDS RZ, [RZ] ;  /* 0x00000000fffff984 */ /* 0x000fe20000000800 */
[----:B------:R-:W-:Y:S01]  /*2170*/  @!PT LDS RZ, [RZ] ;  /* 0x00000000fffff984 */ /* 0x000fe20000000800 */
[----:B------:R-:W-:Y:S01]  /*2180*/  @!PT LDS RZ, [RZ] ;  /* 0x00000000fffff984 */ /* 0x000fe20000000800 */
[----:B------:R-:W-:Y:S01]  /*2190*/  @!P6 LDGSTS.E.BYPASS.LTC128B.128 [R0+0xf000], desc[UR36][R8.64] ;  /* 0x0f0000000800efae */ /* 0x000fe2000b981a24 */
[----:B------:R-:W-:Y:S01]  /*21a0*/  @!P6 IMAD.WIDE.U32 R2, R21, UR18, R2 ;  /* 0x000000121502ec25 */ /* 0x000fe2000f8e0002 */
[----:B------:R-:W-:-:S02]  /*21b0*/  CS2R R122, SRZ ;  /* 0x00000000007a7805 */ /* 0x000fc4000001ff00 */
[----:B------:R-:W-:Y:S01]  /*21c0*/  CS2R R120, SRZ ;  /* 0x0000000000787805 */ /* 0x000fe2000001ff00 */
[----:B------:R-:W-:Y:S01]  /*21d0*/  @!P6 LDGSTS.E.BYPASS.LTC128B.128 [R0+0x11000], desc[UR36][R8.64+0x40] ;  /* 0x110000400800efae */ /* 0x000fe2000b981a24 */
[----:B------:R-:W-:Y:S01]  /*21e0*/  @!P6 IMAD R3, R21, UR19, R3 ;  /* 0x000000131503ec24 */ /* 0x000fe2000f8e0203 */
[----:B---3--:R-:W-:Y:S01]  /*21f0*/  @!P6 LEA R4, P0, R2, R18, 0x1 ;  /* 0x000000120204e211 */ /* 0x008fe200078008ff */
[----:B------:R-:W-:Y:S01]  /*2200*/  VIADD R23, R0, UR5 ;  /* 0x0000000500177c36 */ /* 0x000fe20008000000 */
[----:B------:R2:W-:Y:S01]  /*2210*/  @!P6 LDGSTS.E.BYPASS.LTC128B.128 [R0+0x13000], desc[UR36][R8.64+0x80] ;  /* 0x130000800800efae */ /* 0x0005e2000b981a24 */
[----:B------:R-:W-:Y:S01]  /*2220*/  @!P5 IMAD.WIDE.U32 R10, R12, UR18, R10 ;  /* 0x000000120c0adc25 */ /* 0x000fe2000f8e000a */
[----:B------:R-:W-:Y:S02]  /*2230*/  @!P6 LEA.HI.X R5, R2, R19, R3, 0x1, P0 ;  /* 0x000000130205e211 */ /* 0x000fe400000f0c03 */
[----:B------:R-:W-:Y:S01]  /*2240*/  CS2R R118, SRZ ;  /* 0x0000000000767805 */ /* 0x000fe2000001ff00 */
[----:B------:R-:W-:Y:S01]  /*2250*/  @P6 STS.128 [R0+0xf000], RZ ;  /* 0x00f000ff00006388 */ /* 0x000fe20000000c00 */
[----:B------:R-:W-:Y:S01]  /*2260*/  @!P5 IMAD.IADD R3, R11, 0x1, R13 ;  /* 0x000000010b03d824 */ /* 0x000fe200078e020d */
[----:B----4-:R-:W-:-:S02]  /*2270*/  @!P5 LEA R2, P0, R10, R14, 0x1 ;  /* 0x0000000e0a02d211 */ /* 0x010fc400078008ff */
[----:B------:R-:W-:Y:S01]  /*2280*/  CS2R R116, SRZ ;  /* 0x0000000000747805 */ /* 0x000fe2000001ff00 */
[----:B------:R-:W-:Y:S01]  /*2290*/  @P6 STS.128 [R0+0x11000], RZ ;  /* 0x011000ff00006388 */ /* 0x000fe20000000c00 */
[----:B------:R-:W-:Y:S02]  /*22a0*/  CS2R R110, SRZ ;  /* 0x00000000006e7805 */ /* 0x000fe4000001ff00 */
[----:B------:R-:W-:Y:S02]  /*22b0*/  @!P5 LEA.HI.X R3, R10, R15, R3, 0x1, P0 ;  /* 0x0000000f0a03d211 */ /* 0x000fe400000f0c03 */
[----:B------:R-:W-:Y:S01]  /*22c0*/  CS2R R108, SRZ ;  /* 0x00000000006c7805 */ /* 0x000fe2000001ff00 */
[----:B------:R-:W-:Y:S01]  /*22d0*/  @P6 STS.128 [R0+0x13000], RZ ;  /* 0x013000ff00006388 */ /* 0x000fe20000000c00 */
[----:B------:R-:W-:Y:S02]  /*22e0*/  ISETP.GE.AND P0, PT, R22, UR20, PT ;  /* 0x0000001416007c0c */ /* 0x000fe4000bf06270 */
[----:B------:R-:W-:-:S02]  /*22f0*/  CS2R R114, SRZ ;  /* 0x0000000000727805 */ /* 0x000fc4000001ff00 */
[----:B------:R-:W-:Y:S01]  /*2300*/  CS2R R112, SRZ ;  /* 0x0000000000707805 */ /* 0x000fe2000001ff00 */
[----:B------:R-:W-:Y:S01]  /*2310*/  @P5 STS.128 [R0+0x10000], RZ ;  /* 0x010000ff00005388 */ /* 0x000fe20000000c00 */
[----:B------:R-:W-:Y:S02]  /*2320*/  CS2R R106, SRZ ;  /* 0x00000000006a7805 */ /* 0x000fe4000001ff00 */
[----:B------:R-:W-:Y:S02]  /*2330*/  CS2R R104, SRZ ;  /* 0x0000000000687805 */ /* 0x000fe4000001ff00 */
[----:B------:R-:W-:Y:S01]  /*2340*/  CS2R R102, SRZ ;  /* 0x0000000000667805 */ /* 0x000fe2000001ff00 */
[----:B------:R-:W-:Y:S01]  /*2350*/  @P5 STS.128 [R0+0x12000], RZ ;  /* 0x012000ff00005388 */ /* 0x000fe20000000c00 */
[----:B------:R-:W-:Y:S02]  /*2360*/  CS2R R100, SRZ ;  /* 0x0000000000647805 */ /* 0x000fe4000001ff00 */
[----:B------:R-:W-:-:S02]  /*2370*/  CS2R R94, SRZ ;  /* 0x00000000005e7805 */ /* 0x000fc4000001ff00 */
[----:B------:R-:W-:Y:S01]  /*2380*/  CS2R R92, SRZ ;  /* 0x00000000005c7805 */ /* 0x000fe2000001ff00 */
[----:B------:R-:W-:Y:S01]  /*2390*/  @P5 STS.128 [R0+0x14000], RZ ;  /* 0x014000ff00005388 */ /* 0x000fe20000000c00 */
[----:B------:R-:W-:Y:S02]  /*23a0*/  CS2R R98, SRZ ;  /* 0x0000000000627805 */ /* 0x000fe4000001ff00 */
[----:B------:R-:W-:Y:S01]  /*23b0*/  CS2R R96, SRZ ;  /* 0x0000000000607805 */ /* 0x000fe2000001ff00 */
[----:B--2---:R-:W-:Y:S01]  /*23c0*/  IMAD.MOV.U32 R8, RZ, RZ, 0x7f800000 ;  /* 0x7f800000ff087424 */ /* 0x004fe200078e00ff */
[----:B------:R-:W-:Y:S01]  /*23d0*/  @!PT LDS RZ, [RZ] ;  /* 0x00000000fffff984 */ /* 0x000fe20000000800 */
[----:B------:R-:W-:Y:S01]  /*23e0*/  @!PT LDS RZ, [RZ] ;  /* 0x00000000fffff984 */ /* 0x000fe20000000800 */
[----:B------:R-:W-:Y:S01]  /*23f0*/  @!PT LDS RZ, [RZ] ;  /* 0x00000000fffff984 */ /* 0x000fe20000000800 */
[----:B------:R-:W-:Y:S01]  /*2400*/  @!P5 LDGSTS.E.BYPASS.LTC128B.128 [R0+0x10000], desc[UR36][R6.64] ;  /* 0x100000000600dfae */ /* 0x000fe2000b981a24 */
[----:B------:R-:W-:Y:S01]  /*2410*/  IMAD.MOV.U32 R9, RZ, RZ, 0x7f800000 ;  /* 0x7f800000ff097424 */ /* 0x000fe200078e00ff */
[----:B------:R-:W-:Y:S02]  /*2420*/  CS2R R90, SRZ ;  /* 0x00000000005a7805 */ /* 0x000fe4000001ff00 */
[----:B------:R-:W-:Y:S01]  /*2430*/  CS2R R88, SRZ ;  /* 0x0000000000587805 */ /* 0x000fe2000001ff00 */
[----:B------:R-:W-:Y:S01]  /*2440*/  @!P5 LDGSTS.E.BYPASS.LTC128B.128 [R0+0x12000], desc[UR36][R6.64+0x40] ;  /* 0x120000400600dfae */ /* 0x000fe2000b981a24 */
[----:B------:R-:W-:-:S02]  /*2450*/  CS2R R86, SRZ ;  /* 0x0000000000567805 */ /* 0x000fc4000001ff00 */
[----:B------:R-:W-:Y:S02]  /*2460*/  CS2R R84, SRZ ;  /* 0x0000000000547805 */ /* 0x000fe4000001ff00 */
[----:B------:R-:W-:Y:S01]  /*2470*/  CS2R R78, SRZ ;  /* 0x00000000004e7805 */ /* 0x000fe2000001ff00 */
[----:B------:R2:W-:Y:S01]  /*2480*/  @!P5 LDGSTS.E.BYPASS.LTC128B.128 [R0+0x14000], desc[UR36][R6.64+0x80] ;  /* 0x140000800600dfae */ /* 0x0005e2000b981a24 */
        /* <DEDUP_REMOVED lines=25> */
[----:B------:R-:W-:Y:S01]  /*2620*/  CS2R R42, SRZ ;  /* 0x00000000002a7805 */ /* 0x000fe2000001ff00 */
[----:B--2---:R-:W-:Y:S01]  /*2630*/  IMAD.MOV.U32 R6, RZ, RZ, 0x7f800000 ;  /* 0x7f800000ff067424 */ /* 0x004fe200078e00ff */
[----:B------:R-:W-:Y:S01]  /*2640*/  @P4 STS.128 [R0+0x8000], RZ ;  /* 0x008000ff00004388 */ /* 0x000fe20000000c00 */
[----:B------:R-:W-:Y:S01]  /*2650*/  IMAD.MOV.U32 R7, RZ, RZ, 0x7f800000 ;  /* 0x7f800000ff077424 */ /* 0x000fe200078e00ff */
[----:B------:R-:W-:-:S02]  /*2660*/  CS2R R40, SRZ ;  /* 0x0000000000287805 */ /* 0x000fc4000001ff00 */
[----:B------:R-:W-:Y:S01]  /*2670*/  CS2R R38, SRZ ;  /* 0x0000000000267805 */ /* 0x000fe2000001ff00 */
[----:B------:R-:W-:Y:S01]  /*2680*/  @!PT LDS RZ, [RZ] ;  /* 0x00000000fffff984 */ /* 0x000fe20000000800 */
[----:B------:R-:W-:Y:S01]  /*2690*/  @!PT LDS RZ, [RZ] ;  /* 0x00000000fffff984 */ /* 0x000fe20000000800 */
[----:B------:R-:W-:Y:S01]  /*26a0*/  @!PT LDS RZ, [RZ] ;  /* 0x00000000fffff984 */ /* 0x000fe20000000800 */
[----:B------:R-:W-:Y:S01]  /*26b0*/  @!P4 LDGSTS.E.BYPASS.LTC128B.128 [R23], desc[UR36][R24.64] ;  /* 0x000000001817cfae */ /* 0x000fe2000b981a24 */
[----:B------:R-:W-:Y:S01]  /*26c0*/  CS2R R36, SRZ ;  /* 0x0000000000247805 */ /* 0x000fe2000001ff00 */
[----:B------:R-:W-:Y:S02]  /*26d0*/  UIADD3 UR51, UPT, UPT, UR51, 0x80, -UR38 ;  /* 0x0000008033337890 */ /* 0x000fe4000fffe826 */
[----:B------:R-:W-:Y:S01]  /*26e0*/  @!P4 LDGSTS.E.BYPASS.LTC128B.128 [R23+0x1000], desc[UR36][R24.64+0x40] ;  /* 0x010000401817cfae */ /* 0x000fe2000b981a24 */
[----:B------:R-:W-:Y:S01]  /*26f0*/  USHF.L.U32 UR54, UR54, 0x3, URZ ;  /* 0x0000000336367899 */ /* 0x000fe200080006ff */
[----:B------:R-:W2:Y:S02]  /*2700*/  LDCU UR8, c[0x0][0x3e0] ;  /* 0x00007c00ff0877ac */ /* 0x000ea40008000800 */
[----:B------:R-:W-:Y:S01]  /*2710*/  @!P4 LDGSTS.E.BYPASS.LTC128B.128 [R23+0x2000], desc[UR36][R24.64+0x80] ;  /* 0x020000801817cfae */ /* 0x000fe2000b981a24 */
[----:B------:R-:W3:Y:S03]  /*2720*/  LDCU UR10, c[0x0][0x50c] ;  /* 0x0000a180ff0a77ac */ /* 0x000ee60008000800 */
[----:B------:R-:W-:Y:S01]  /*2730*/  @P4 STS.128 [R23], RZ ;  /* 0x000000ff17004388 */ /* 0x000fe20000000c00 */
[----:B------:R-:W4:Y:S03]  /*2740*/  LDCU UR9, c[0x0][0x45c] ;  /* 0x00008b80ff0977ac */ /* 0x000f260008000800 */
        /* <DEDUP_REMOVED lines=14> */
[----:B-1----:R-:W-:-:S03]  /*2830*/  IMAD.MOV.U32 R4, RZ, RZ, 0x4 ;  /* 0x00000004ff047424 */ /* 0x002fc600078e00ff */
[----:B------:R-:W-:Y:S01]  /*2840*/  @!PT LDS RZ, [RZ] ;  /* 0x00000000fffff984 */ /* 0x000fe20000000800 */
[----:B------:R-:W-:Y:S01]  /*2850*/  @!PT LDS RZ, [RZ] ;  /* 0x00000000fffff984 */ /* 0x000fe20000000800 */
[----:B------:R-:W-:Y:S01]  /*2860*/  @!PT LDS RZ, [RZ] ;  /* 0x00000000fffff984 */ /* 0x000fe20000000800 */
[----:B------:R-:W-:Y:S04]  /*2870*/  @!P5 LDGSTS.E.BYPASS.LTC128B.128 [R0+0xa000], desc[UR36][R2.64] ;  /* 0x0a0000000200dfae */ /* 0x000fe8000b981a24 */
[----:B------:R-:W-:Y:S04]  /*2880*/  @!P5 LDGSTS.E.BYPASS.LTC128B.128 [R0+0xc000], desc[UR36][R2.64+0x40] ;  /* 0x0c0000400200dfae */ /* 0x000fe8000b981a24 */
[----:B------:R1:W-:Y:S04]  /*2890*/  @!P5 LDGSTS.E.BYPASS.LTC128B.128 [R0+0xe000], desc[UR36][R2.64+0x80] ;  /* 0x0e0000800200dfae */ /* 0x0003e8000b981a24 */
[----:B------:R-:W0:Y:S04]  /*28a0*/  LDGDEPBAR ;  /* 0x00000000000079af */ /* 0x000e280000000000 */
[----:B------:R-:W-:Y:S01]  /*28b0*/  STL [R1+0x28], R23 ;  /* 0x0000281701007387 */ /* 0x000fe20000100800 */
[----:B-1----:R-:W-:Y:S01]  /*28c0*/  IMAD.WIDE.U32 R2, R22, R4, UR60 ;  /* 0x0000003c16027e25 */ /* 0x002fe2000f8e0004 */
[----:B-----5:R-:W-:Y:S01]  /*28d0*/  SHF.R.U32.HI R0, RZ, 0x4, R230 ;  /* 0x00000004ff007819 */ /* 0x020fe200000116e6 */
[----:B------:R-:W-:-:S04]  /*28e0*/  DEPBAR.LE SB0, 0x1 ;  /* 0x000080400000791a */ /* 0x000fc80000000000 */
[----:B------:R-:W5:Y:S04]  /*28f0*/  @!P1 LDG.E R6, desc[UR36][R2.64+0xa0] ;  /* 0x0000a02402069981 */ /* 0x000f68000c1e1900 */
[----:B------:R-:W2:Y:S04]  /*2900*/  @!P2 LDG.E R7, desc[UR36][R2.64+0x80] ;  /* 0x000080240207a981 */ /* 0x000ea8000c1e1900 */
[----:B------:R-:W3:Y:S04]  /*2910*/  @!P3 LDG.E R8, desc[UR36][R2.64+0x20] ;  /* 0x000020240208b981 */ /* 0x000ee8000c1e1900 */
[----:B------:R1:W4:Y:S01]  /*2920*/  @!P0 LDG.E R9, desc[UR36][R2.64] ;  /* 0x0000002402098981 */ /* 0x000322000c1e1900 */
[----:B------:R-:W-:Y:S01]  /*2930*/  LOP3.LUT R0, R0, 0x8, RZ, 0xc0, !PT ;  /* 0x0000000800007812 */ /* 0x000fe200078ec0ff */
[----:B------:R-:W-:-:S03]  /*2940*/  IMAD.SHL.U32 R5, R230, 0x10, RZ ;  /* 0x00000010e6057824 */ /* 0x000fc600078e00ff */
[----:B------:R-:W-:Y:S01]  /*2950*/  LOP3.LUT R0, R0, 0x10, R230, 0xf8, !PT ;  /* 0x0000001000007812 */ /* 0x000fe200078ef8e6 */
[----:B------:R-:W-:Y:S01]  /*2960*/  BAR.SYNC.DEFER_BLOCKING 0x0 ;  /* 0x0000000000007b1d */ /* 0x000fe20000010000 */
[----:B------:R-:W-:-:S04]  /*2970*/  LOP3.LUT P0, RZ, R230, 0x4, RZ, 0xc0, !PT ;  /* 0x00000004e6ff7812 */ /* 0x000fc8000780c0ff */
[----:B------:R-:W-:Y:S01]  /*2980*/  SEL R227, R227, 0xffffffe0, !P0 ;  /* 0xffffffe0e3e37807 */ /* 0x000fe20004000000 */
[----:B------:R-:W-:Y:S02]  /*2990*/  USHF.L.U32 UR11, UR11, 0x6, URZ ;  /* 0x000000060b0b7899 */ /* 0x000fe400080006ff */
[----:B------:R-:W-:Y:S01]  /*29a0*/  USHF.L.U32 UR16, UR16, 0x6, URZ ;  /* 0x0000000610107899 */ /* 0x000fe200080006ff */
[----:B-----5:R5:W-:Y:S04]  /*29b0*/  STL [R1+0x30], R6 ;  /* 0x0000300601007387 */ /* 0x020be80000100800 */
[----:B--2---:R2:W-:Y:S01]  /*29c0*/  STL [R1+0x34], R7 ;  /* 0x0000340701007387 */ /* 0x0045e20000100800 */
[C---:B-----5:R-:W-:Y:S02]  /*29d0*/  IMAD.SHL.U32 R6, R230.reuse, 0x4, RZ ;  /* 0x00000004e6067824 */ /* 0x060fe400078e00ff */
[----:B--2---:R-:W-:-:S03]  /*29e0*/  IMAD.SHL.U32 R7, R230, 0x20, RZ ;  /* 0x00000020e6077824 */ /* 0x004fc600078e00ff */
[----:B------:R-:W-:Y:S02]  /*29f0*/  LOP3.LUT R6, R6, 0x18, RZ, 0xc0, !PT ;  /* 0x0000001806067812 */ /* 0x000fe400078ec0ff */
[----:B-1----:R-:W-:Y:S02]  /*2a00*/  LOP3.LUT R2, R7, 0x20, RZ, 0xc0, !PT ;  /* 0x0000002007027812 */ /* 0x002fe400078ec0ff */
[----:B------:R-:W-:Y:S02]  /*2a10*/  LOP3.LUT R3, R6, 0xc0, R7, 0xf8, !PT ;  /* 0x000000c006037812 */ /* 0x000fe400078ef807 */
[----:B------:R-:W-:Y:S02]  /*2a20*/  LOP3.LUT R2, R2, 0x3c00, R5, 0xf8, !PT ;  /* 0x00003c0002027812 */ /* 0x000fe400078ef805 */
[----:B------:R-:W-:Y:S02]  /*2a30*/  LOP3.LUT R0, R0, 0xc0, R7, 0xf8, !PT ;  /* 0x000000c000007812 */ /* 0x000fe400078ef807 */
[----:B------:R-:W-:-:S02]  /*2a40*/  LOP3.LUT R4, R3, 0x8, R230, 0x78, !PT ;  /* 0x0000000803047812 */ /* 0x000fc400078e78e6 */
[----:B------:R-:W-:Y:S02]  /*2a50*/  LOP3.LUT R2, R2, 0x100, R5, 0xf8, !PT ;  /* 0x0000010002027812 */ /* 0x000fe400078ef805 */
[----:B------:R-:W-:Y:S02]  /*2a60*/  LOP3.LUT R6, R0, R6, RZ, 0x3c, !PT ;  /* 0x0000000600067212 */ /* 0x000fe400078e3cff */
[----:B------:R-:W-:Y:S01]  /*2a70*/  LOP3.LUT R0, R2, R4, RZ, 0xfc, !PT ;  /* 0x0000000402007212 */ /* 0x000fe200078efcff */
[----:B------:R-:W-:Y:S02]  /*2a80*/  IMAD.U32 R2, RZ, RZ, UR48 ;  /* 0x00000030ff027e24 */ /* 0x000fe4000f8e00ff */
[----:B------:R-:W-:-:S03]  /*2a90*/  IMAD.U32 R4, RZ, RZ, UR46 ;  /* 0x0000002eff047e24 */ /* 0x000fc6000f8e00ff */
[----:B------:R-:W-:Y:S02]  /*2aa0*/  IADD3 R2, PT, PT, R2, UR38, R22 ;  /* 0x0000002602027c10 */ /* 0x000fe4000fffe016 */
[----:B------:R-:W-:Y:S02]  /*2ab0*/  LEA R222, R0, UR6, 0x1 ;  /* 0x0000000600de7c11 */ /* 0x000fe4000f8e08ff */
[----:B------:R-:W-:Y:S01]  /*2ac0*/  IADD3 R2, PT, PT, R2, -0x1f, -R4 ;  /* 0xffffffe102027810 */ /* 0x000fe20007ffe804 */
[----:B---3--:R-:W-:Y:S01]  /*2ad0*/  STL [R1+0x38], R8 ;  /* 0x0000380801007387 */ /* 0x008fe20000100800 */
[----:B------:R-:W1:Y:S03]  /*2ae0*/  S2R R230, SR_TID.X ;  /* 0x0000000000e67919 */ /* 0x000e660000002100 */
[----:B----4-:R-:W-:Y:S04]  /*2af0*/  STL [R1+0x3c], R9 ;  /* 0x00003c0901007387 */ /* 0x010fe80000100800 */
[----:B------:R2:W-:Y:S01]  /*2b00*/  STL [R1+0xc], R2 ;  /* 0x00000c0201007387 */ /* 0x0005e20000100800 */
[----:B------:R-:W-:-:S03]  /*2b10*/  VIADD R216, R222, 0xf020 ;  /* 0x0000f020ded87836 */ /* 0x000fc60000000000 */
[----:B------:R3:W4:Y:S04]  /*2b20*/  LDSM.16.M88.4 R172, [R222+0xf000] ;  /* 0x00f00000deac783b */ /* 0x0007280000000200 */
[----:B------:R3:W1:Y:S04]  /*2b30*/  LDSM.16.M88.4 R176, [R222+0xf400] ;  /* 0x00f40000deb0783b */ /* 0x0006680000000200 */
[----:B------:R3:W1:Y:S04]  /*2b40*/  LDSM.16.M88.4 R188, [R222+0x11000] ;  /* 0x01100000debc783b */ /* 0x0006680000000200 */
[----:B------:R3:W1:Y:S04]  /*2b50*/  LDSM.16.M88.4 R192, [R222+0x11400] ;  /* 0x01140000dec0783b */ /* 0x0006680000000200 */
[----:B------:R3:W3:Y:S04]  /*2b60*/  LDSM.16.M88.4 R204, [R222+0x13000] ;  /* 0x01300000decc783b */ /* 0x0006e80000000200 */
[----:B------:R1:W3:Y:S01]  /*2b70*/  LDSM.16.M88.4 R208, [R222+0x13400] ;  /* 0x01340000ded0783b */ /* 0x0002e20000000200 */
[----:B--2---:R-:W-:-:S04]  /*2b80*/  VIADD R2, R222, 0xf000 ;  /* 0x0000f000de027836 */ /* 0x004fc80000000000 */
[----:B------:R-:W-:-:S05]  /*2b90*/  @P0 VIADD R216, R2, 0xffffffe0 ;  /* 0xffffffe002d80836 */ /* 0x000fca0000000000 */
[----:B------:R2:W2:Y:S04]  /*2ba0*/  LDSM.16.M88.4 R180, [R216] ;  /* 0x00000000d8b4783b */ /* 0x0004a80000000200 */
[----:B------:R2:W2:Y:S04]  /*2bb0*/  LDSM.16.M88.4 R184, [R216+0x400] ;  /* 0x00040000d8b8783b */ /* 0x0004a80000000200 */
[----:B------:R2:W2:Y:S04]  /*2bc0*/  LDSM.16.M88.4 R196, [R216+0x2000] ;  /* 0x00200000d8c4783b */ /* 0x0004a80000000200 */
[----:B------:R2:W2:Y:S04]  /*2bd0*/  LDSM.16.M88.4 R200, [R216+0x2400] ;  /* 0x00240000d8c8783b */ /* 0x0004a80000000200 */
[----:B------:R2:W2:Y:S04]  /*2be0*/  LDSM.16.M88.4 R212, [R216+0x4000] ;  /* 0x00400000d8d4783b */ /* 0x0004a80000000200 */
[----:B------:R-:W2:Y:S01]  /*2bf0*/  LDSM.16.M88.4 R216, [R216+0x4400] ;  /* 0x00440000d8d8783b */ /* 0x000ea20000000200 */
[----:B------:R-:W-:-:S02]  /*2c00*/  LOP3.LUT R8, R7, 0x120, RZ, 0xc0, !PT ;  /* 0x0000012007087812 */ /* 0x000fc400078ec0ff */
[----:B-1----:R-:W-:Y:S02]  /*2c10*/  LOP3.LUT P2, R0, R230, 0x4, RZ, 0xc0, !PT ;  /* 0x00000004e6007812 */ /* 0x002fe4000784c0ff */
[----:B------:R-:W-:Y:S02]  /*2c20*/  LOP3.LUT R5, R8, 0x200, R5, 0xf8, !PT ;  /* 0x0000020008057812 */ /* 0x000fe400078ef805 */
[----:B------:R-:W-:Y:S02]  /*2c30*/  LOP3.LUT R3, R3, 0x8, R223, 0x78, !PT ;  /* 0x0000000803037812 */ /* 0x000fe400078e78df */
[----:B------:R-:W-:Y:S01]  /*2c40*/  ISETP.NE.AND P1, PT, R0, RZ, PT ;  /* 0x000000ff0000720c */ /* 0x000fe20003f25270 */
[----:B------:R-:W-:Y:S01]  /*2c50*/  IMAD.MOV.U32 R0, RZ, RZ, 0x10 ;  /* 0x00000010ff007424 */ /* 0x000fe200078e00ff */
[----:B------:R-:W-:Y:S01]  /*2c60*/  LOP3.LUT R3, R5, R3, RZ, 0xfc, !PT ;  /* 0x0000000305037212 */ /* 0x000fe200078efcff */
[----:B------:R-:W-:Y:S01]  /*2c70*/  IMAD.SHL.U32 R231, R230, 0x20, RZ ;  /* 0x00000020e6e77824 */ /* 0x000fe200078e00ff */
[----:B------:R-:W-:Y:S01]  /*2c80*/  LOP3.LUT R6, R6, 0x120, R7, 0xf8, !PT ;  /* 0x0000012006067812 */ /* 0x000fe200078ef807 */
[----:B------:R-:W-:Y:S01]  /*2c90*/  IMAD.SHL.U32 R233, R230, 0x10, RZ ;  /* 0x00000010e6e97824 */ /* 0x000fe200078e00ff */
[----:B------:R-:W-:Y:S01]  /*2ca0*/  SEL R0, R0, 0xfffffff0, !P2 ;  /* 0xfffffff000007807 */ /* 0x000fe20005000000 */
[C---:B------:R-:W-:Y:S01]  /*2cb0*/  IMAD.SHL.U32 R4, R230.reuse, 0x2, RZ ;  /* 0x00000002e6047824 */ /* 0x040fe200078e00ff */
[----:B------:R-:W-:Y:S01]  /*2cc0*/  LEA R221, R3, UR6, 0x1 ;  /* 0x0000000603dd7c11 */ /* 0x000fe2000f8e08ff */
[----:B------:R-:W-:Y:S01]  /*2cd0*/  IMAD.SHL.U32 R232, R230, 0x4, RZ ;  /* 0x00000004e6e87824 */ /* 0x000fe200078e00ff */
[----:B------:R-:W-:-:S02]  /*2ce0*/  LEA R220, R6, UR6, 0x1 ;  /* 0x0000000606dc7c11 */ /* 0x000fc4000f8e08ff */
[C---:B------:R-:W-:Y:S02]  /*2cf0*/  LOP3.LUT R0, R231.reuse, 0x7400, RZ, 0xc0, !PT ;  /* 0x00007400e7007812 */ /* 0x040fe400078ec0ff */
[----:B------:R-:W-:Y:S02]  /*2d00*/  LOP3.LUT P0, RZ, R230, 0x2, RZ, 0xc0, !PT ;  /* 0x00000002e6ff7812 */ /* 0x000fe4000780c0ff */
[C---:B------:R-:W-:Y:S02]  /*2d10*/  LOP3.LUT R229, R231.reuse, 0x120, RZ, 0xc0, !PT ;  /* 0x00000120e7e57812 */ /* 0x040fe400078ec0ff */
[----:B------:R-:W-:Y:S02]  /*2d20*/  LOP3.LUT R228, R231, 0xc0, RZ, 0xc0, !PT ;  /* 0x000000c0e7e47812 */ /* 0x000fe400078ec0ff */
[----:B------:R-:W-:Y:S01]  /*2d30*/  LOP3.LUT R2, R233, 0x1c0, RZ, 0xc0, !PT ;  /* 0x000001c0e9027812 */ /* 0x000fe200078ec0ff */
[----:B------:R-:W-:Y:S01]  /*2d40*/  VIADD R221, R221, UR5 ;  /* 0x00000005dddd7c36 */ /* 0x000fe20008000000 */
[----:B------:R-:W-:Y:S01]  /*2d50*/  LOP3.LUT R3, R0, 0x6, R4, 0xf8, !PT ;  /* 0x0000000600037812 */ /* 0x000fe200078ef804 */
[----:B------:R-:W-:Y:S01]  /*2d60*/  IMAD.IADD R224, R222, 0x1, R227 ;  /* 0x00000001dee07824 */ /* 0x000fe200078e02e3 */
[----:B------:R-:W-:Y:S01]  /*2d70*/  LOP3.LUT P3, R225, R230, 0x8, RZ, 0xc0, !PT ;  /* 0x00000008e6e17812 */ /* 0x000fe2000786c0ff */
[----:B------:R-:W-:Y:S01]  /*2d80*/  VIADD R220, R220, UR5 ;  /* 0x00000005dcdc7c36 */ /* 0x000fe20008000000 */
[----:B------:R-:W-:-:S02]  /*2d90*/  SEL R226, R226, 0xffffffe0, !P0 ;  /* 0xffffffe0e2e27807 */ /* 0x000fc40004000000 */
[----:B------:R-:W-:Y:S02]  /*2da0*/  LOP3.LUT R229, R229, 0x200, R233, 0xf8, !PT ;  /* 0x00000200e5e57812 */ /* 0x000fe400078ef8e9 */
[----:B------:R-:W-:Y:S02]  /*2db0*/  LOP3.LUT R228, R228, 0x18, R232, 0xf8, !PT ;  /* 0x00000018e4e47812 */ /* 0x000fe400078ef8e8 */
[----:B--234-:R-:W-:-:S07]  /*2dc0*/  LOP3.LUT R0, R2, 0x38, R4, 0xf8, !PT ;  /* 0x0000003802007812 */ /* 0x01cfce00078ef804 */
.L_x_374:
[----:B------:R-:W0:Y:S01]  /*2dd0*/  LDGDEPBAR ;  /* 0x00000000000079af */ /* 0x000e220000000000 */
[----:B------:R-:W-:Y:S01]  /*2de0*/  IADD3 R0, PT, PT, R221, R227, RZ ;  /* 0x000000e3dd007210 */ /* 0x000fe20007ffe0ff */
[----:B------:R-:W-:Y:S01]  /*2df0*/  USHF.L.U32 UR17, UR39, 0x7, URZ ;  /* 0x0000000727117899 */ /* 0x000fe200080006ff */
[C---:B------:R-:W-:Y:S05]  /*2e00*/  IMAD.SHL.U32 R234, R230.reuse, 0x2, RZ ;  /* 0x00000002e6ea7824 */ /* 0x040fea00078e00ff */
[----:B------:R-:W2:Y:S01]  /*2e10*/  LDL R233, [R1+0xc] ;  /* 0x00000c0001e97983 */ /* 0x000ea20000100800 */
[----:B------:R-:W-:Y:S02]  /*2e20*/  UIADD3 UR48, UPT, UPT, UR48, -0x40, URZ ;  /* 0xffffffc030307890 */ /* 0x000fe4000fffe0ff */
[----:B------:R-:W-:Y:S01]  /*2e30*/  UIADD3 UR5, UPT, UPT, UR17, 0x80, URZ ;  /* 0x0000008011057890 */ /* 0x000fe2000fffe0ff */
[----:B------:R-:W3:Y:S01]  /*2e40*/  LDL R3, [R1+0x3c] ;  /* 0x00003c0001037983 */ /* 0x000ee20000100800 */
[----:B------:R-:W-:Y:S02]  /*2e50*/  UISETP.GE.AND UP0, UPT, UR48, UR51, UPT ;  /* 0x000000333000728c */ /* 0x000fe4000bf06270 */
[----:B------:R-:W-:Y:S01]  /*2e60*/  UIADD3 UR47, UPT, UPT, UR47, -0x1, URZ ;  /* 0xffffffff2f2f7890 */ /* 0x000fe2000fffe0ff */
[----:B------:R-:W4:Y:S01]  /*2e70*/  LDL R2, [R1+0x38] ;  /* 0x0000380001027983 */ /* 0x000f220000100800 */
        /* <DEDUP_REMOVED lines=17> */
[C---:B-1----:R-:W-:Y:S01]  /*2f90*/  IMAD.SHL.U32 R39, R230.reuse, 0x10, RZ ;  /* 0x00000010e6277824 */ /* 0x042fe200078e00ff */
[----:B------:R-:W-:Y:S04]  /*2fa0*/  SHF.L.U32 R38, R230, 0x5, RZ ;  /* 0x00000005e6267819 */ /* 0x000fe800000006ff */
[----:B------:R-:W-:Y:S02]  /*2fb0*/  LOP3.LUT R39, R39, 0x1c0, RZ, 0xc0, !PT ;  /* 0x000001c027277812 */ /* 0x000fe400078ec0ff */
[----:B------:R-:W-:Y:S02]  /*2fc0*/  LOP3.LUT R38, R38, 0x7400, RZ, 0xc0, !PT ;  /* 0x0000740026267812 */ /* 0x000fe400078ec0ff */
[--C-:B------:R-:W-:Y:S02]  /*2fd0*/  LOP3.LUT R39, R39, 0x38, R234.reuse, 0xf8, !PT ;  /* 0x0000003827277812 */ /* 0x100fe400078ef8ea */
[----:B------:R-:W-:Y:S02]  /*2fe0*/  LOP3.LUT R38, R38, 0x6, R234, 0xf8, !PT ;  /* 0x0000000626267812 */ /* 0x000fe400078ef8ea */
[----:B----4-:R-:W-:Y:S01]  /*2ff0*/  FSETP.NEU.FTZ.AND P4, PT, R2, -INF , PT ;  /* 0xff8000000200780b */ /* 0x010fe20003f9d000 */
[----:B------:R-:W-:Y:S04]  /*3000*/  DEPBAR.LE SB0, 0x0 ;  /* 0x000080000000791a */ /* 0x000fe80000000000 */
[----:B------:R-:W-:Y:S01]  /*3010*/  BAR.SYNC.DEFER_BLOCKING 0x0 ;  /* 0x0000000000007b1d */ /* 0x000fe20000010000 */
[----:B---3--:R-:W-:Y:S05]  /*3020*/  FSETP.NEU.FTZ.AND P5, PT, R3, -INF , PT ;  /* 0xff8000000300780b */ /* 0x008fea0003fbd000 */
[----:B------:R-:W-:Y:S08]  /*3030*/  LDSM.16.M88.4 R32, [R221] ;  /* 0x00000000dd20783b */ /* 0x000ff00000000200 */
[----:B------:R-:W1:Y:S08]  /*3040*/  LDSM.16.M88.4 R16, [R222+0x9000] ;  /* 0x00900000de10783b */ /* 0x000e700000000200 */
[----:B------:R-:W3:Y:S08]  /*3050*/  LDSM.16.M88.4 R28, [R221+0x800] ;  /* 0x00080000dd1c783b */ /* 0x000ef00000000200 */
[----:B------:R-:W4:Y:S08]  /*3060*/  LDSM.16.M88.4 R132, [R222+0x9400] ;  /* 0x00940000de84783b */ /* 0x000f300000000200 */
[----:B------:R-:W-:Y:S08]  /*3070*/  LDSM.16.M88.4 R136, [R0] ;  /* 0x000000000088783b */ /* 0x000ff00000000200 */
[----:B------:R-:W2:Y:S01]  /*3080*/  LDSM.16.M88.4 R140, [R224+0x9000] ;  /* 0x00900000e08c783b */ /* 0x000ea20000000200 */
        /* <DEDUP_REMOVED lines=11> */
[----:B------:R-:W-:Y:S01]  /*3140*/  LDSM.16.M88.4 R164, [R224+0xb000] ;  /* 0x00b00000e0a4783b */ /* 0x000fe20000000200 */
[-C--:B------:R-:W-:Y:S07]  /*3150*/  HMMA.16816.F32 R28, R28, R134.reuse, RZ ;  /* 0x000000861c1c723c */ /* 0x080fee00000018ff */
[----:B------:R-:W-:Y:S01]  /*3160*/  LDSM.16.M88.4 R168, [R222+0xd000] ;  /* 0x00d00000dea8783b */ /* 0x000fe20000000200 */
[----:B------:R-:W-:Y:S07]  /*3170*/  HMMA.16816.F32 R32, R32, R134, RZ ;  /* 0x000000862020723c */ /* 0x000fee00000018ff */
[----:B------:R-:W4:Y:S01]  /*3180*/  LDSM.16.M88.4 R132, [R222+0xb400] ;  /* 0x00b40000de84783b */ /* 0x000f220000000200 */
[-C--:B--2---:R-:W-:Y:S08]  /*3190*/  HMMA.16816.F32 R4, R136, R140.reuse, R4 ;  /* 0x0000008c8804723c */ /* 0x084ff00000001804 */
        /* <DEDUP_REMOVED lines=9> */
[----:B------:R-:W2:Y:S07]  /*3230*/  LDSM.16.M88.4 R136, [R0+0x1800] ;  /* 0x001800000088783b */ /* 0x000eae0000000200 */
[-C--:B------:R-:W-:Y:S01]  /*3240*/  HMMA.16816.F32 R4, R152, R156.reuse, R4 ;  /* 0x0000009c9804723c */ /* 0x080fe20000001804 */
[----:B------:R-:W3:Y:S07]  /*3250*/  LDSM.16.M88.4 R148, [R221+0x2000] ;  /* 0x00200000dd94783b */ /* 0x000eee0000000200 */
[C---:B----4-:R-:W-:Y:S08]  /*3260*/  HMMA.16816.F32 R8, R160.reuse, R156, R8 ;  /* 0x0000009ca008723c */ /* 0x050ff00000001808 */
[-C--:B------:R-:W-:Y:S08]  /*3270*/  HMMA.16816.F32 R12, R160, R158.reuse, R12 ;  /* 0x0000009ea00c723c */ /* 0x080ff0000000180c */
[C---:B------:R-:W-:Y:S01]  /*3280*/  HMMA.16816.F32 R16, R152.reuse, R158, R16 ;  /* 0x0000009e9810723c */ /* 0x040fe20000001810 */
[----:B------:R-:W-:Y:S07]  /*3290*/  LDSM.16.M88.4 R156, [R0+0x2000] ;  /* 0x00200000009c783b */ /* 0x000fee0000000200 */
[-C--:B------:R-:W-:Y:S08]  /*32a0*/  HMMA.16816.F32 R20, R152, R132.reuse, R20 ;  /* 0x000000849814723c */ /* 0x080ff00000001814 */
[C---:B------:R-:W-:Y:S08]  /*32b0*/  HMMA.16816.F32 R24, R160.reuse, R132, R24 ;  /* 0x00000084a018723c */ /* 0x040ff00000001818 */
[-C--:B------:R-:W-:Y:S01]  /*32c0*/  HMMA.16816.F32 R28, R160, R134.reuse, R28 ;  /* 0x00000086a01c723c */ /* 0x080fe2000000181c */
[----:B------:R-:W-:Y:S07]  /*32d0*/  LDSM.16.M88.4 R160, [R224+0xd000] ;  /* 0x00d00000e0a0783b */ /* 0x000fee0000000200 */
[----:B------:R-:W-:Y:S01]  /*32e0*/  HMMA.16816.F32 R32, R152, R134, R32 ;  /* 0x000000869820723c */ /* 0x000fe20000001820 */
[----:B------:R-:W4:Y:S07]  /*32f0*/  LDSM.16.M88.4 R132, [R221+0x2800] ;  /* 0x00280000dd84783b */ /* 0x000f2e0000000200 */
[-C--:B-1----:R-:W-:Y:S01]  /*3300*/  HMMA.16816.F32 R4, R140, R164.reuse, R4 ;  /* 0x000000a48c04723c */ /* 0x082fe20000001804 */
[----:B------:R-:W1:Y:S07]  /*3310*/  LDSM.16.M88.4 R152, [R222+0xd400] ;  /* 0x00d40000de98783b */ /* 0x000e6e0000000200 */
[C---:B--2---:R-:W-:Y:S08]  /*3320*/  HMMA.16816.F32 R8, R136.reuse, R164, R8 ;  /* 0x000000a48808723c */ /* 0x044ff00000001808 */
        /* <DEDUP_REMOVED lines=9> */
[-C--:B---3--:R-:W-:Y:S08]  /*33c0*/  HMMA.16816.F32 R4, R148, R168.reuse, R4 ;  /* 0x000000a89404723c */ /* 0x088ff00000001804 */
[C---:B----4-:R-:W-:Y:S04]  /*33d0*/  HMMA.16816.F32 R8, R132.reuse, R168, R8 ;  /* 0x000000a88408723c */ /* 0x050fe80000001808 */
[----:B--2---:R-:W-:Y:S04]  /*33e0*/  @!P0 SHF.L.U32 R0, R230, 0x1, RZ ;  /* 0x00000001e6008819 */ /* 0x004fe800000006ff */
[-C--:B------:R-:W-:Y:S03]  /*33f0*/  HMMA.16816.F32 R12, R132, R170.reuse, R12 ;  /* 0x000000aa840c723c */ /* 0x080fe6000000180c */
[----:B------:R-:W-:Y:S04]  /*3400*/  @!P0 LOP3.LUT R0, R0, 0x6, RZ, 0xc0, !PT ;  /* 0x0000000600008812 */ /* 0x000fe800078ec0ff */
[----:B------:R-:W-:Y:S01]  /*3410*/  @!P0 LOP3.LUT R0, R0, 0x1e0, R223, 0xf8, !PT ;  /* 0x000001e000008812 */ /* 0x000fe200078ef8df */
[C---:B------:R-:W-:Y:S04]  /*3420*/  HMMA.16816.F32 R16, R148.reuse, R170, R16 ;  /* 0x000000aa9410723c */ /* 0x040fe80000001810 */
[----:B------:R-:W-:Y:S01]  /*3430*/  @!P0 VIADD R0, R0, UR17 ;  /* 0x0000001100008c36 */ /* 0x000fe20008000000 */
[----:B------:R-:W-:Y:S03]  /*3440*/  SHF.R.U32.HI R223, RZ, 0x1, R230 ;  /* 0x00000001ffdf7819 */ /* 0x000fe600000116e6 */
[-C--:B-1----:R-:W-:Y:S03]  /*3450*/  HMMA.16816.F32 R20, R148, R152.reuse, R20 ;  /* 0x000000989414723c */ /* 0x082fe60000001814 */
[C---:B------:R-:W-:Y:S04]  /*3460*/  LOP3.LUT R144, R223.reuse, 0x20, RZ, 0xc0, !PT ;  /* 0x00000020df907812 */ /* 0x040fe800078ec0ff */
[----:B------:R-:W-:Y:S01]  /*3470*/  LOP3.LUT R144, R38, R39, R144, 0xf6, !PT ;  /* 0x0000002726907212 */ /* 0x000fe200078ef690 */
[C---:B------:R-:W-:Y:S04]  /*3480*/  HMMA.16816.F32 R24, R132.reuse, R152, R24 ;  /* 0x000000988418723c */ /* 0x040fe80000001818 */
[----:B------:R-:W-:Y:S04]  /*3490*/  LEA R144, R144, UR4, 0x1 ;  /* 0x0000000490907c11 */ /* 0x000fe8000f8e08ff */
[-C--:B------:R-:W-:Y:S03]  /*34a0*/  HMMA.16816.F32 R28, R132, R154.reuse, R28 ;  /* 0x0000009a841c723c */ /* 0x080fe6000000181c */
[C---:B------:R-:W-:Y:S05]  /*34b0*/  VIADD R147, R144.reuse, 0x13020 ;  /* 0x0001302090937836 */ /* 0x040fea0000000000 */
[----:B------:R-:W-:Y:S04]  /*34c0*/  HMMA.16816.F32 R32, R148, R154, R32 ;  /* 0x0000009a9420723c */ /* 0x000fe80000001820 */
[----:B------:R-:W-:Y:S02]  /*34d0*/  IADD3 R149, PT, PT, R144, 0x13000, RZ ;  /* 0x0001300090957810 */ /* 0x000fe40007ffe0ff */
[----:B------:R-:W-:Y:S02]  /*34e0*/  LOP3.LUT R148, R223, 0x8, RZ, 0xc0, !PT ;  /* 0x00000008df947812 */ /* 0x000fe400078ec0ff */
[-C--:B------:R-:W-:Y:S08]  /*34f0*/  HMMA.16816.F32 R4, R156, R160.reuse, R4 ;  /* 0x000000a09c04723c */ /* 0x080ff00000001804 */
[C---:B------:R-:W-:Y:S08]  /*3500*/  HMMA.16816.F32 R8, R136.reuse, R160, R8 ;  /* 0x000000a08808723c */ /* 0x040ff00000001808 */
        /* <DEDUP_REMOVED lines=22> */
[----:B------:R-:W2:Y:S01]  /*3670*/  MUFU.TANH R232, R6 ;  /* 0x0000000600e87308 */ /* 0x000ea20000002400 */
[----:B---3--:R-:W3:Y:S09]  /*3680*/  LDL R15, [R1+0x34] ;  /* 0x00003400010f7983 */ /* 0x008ef20000100800 */
[----:B------:R1:W2:Y:S01]  /*3690*/  MUFU.TANH R231, R7 ;  /* 0x0000000700e77308 */ /* 0x0002a20000002400 */
[----:B----4-:R-:W4:Y:S09]  /*36a0*/  LDL R14, [R1+0x30] ;  /* 0x00003000010e7983 */ /* 0x010f320000100800 */
[----:B------:R2:W-:Y:S10]  /*36b0*/  MUFU.TANH R166, R9 ;  /* 0x0000000900a67308 */ /* 0x0005f40000002400 */
[----:B------:R2:W2:Y:S01]  /*36c0*/  MUFU.TANH R168, R8 ;  /* 0x0000000800a87308 */ /* 0x0004a20000002400 */
[----:B-1----:R-:W1:Y:S09]  /*36d0*/  LDSM.16.M88.4 R4, [R224+0xd400] ;  /* 0x00d40000e004783b */ /* 0x002e720000000200 */
[----:B------:R1:W-:Y:S01]  /*36e0*/  MUFU.TANH R239, R10 ;  /* 0x0000000a00ef7308 */ /* 0x0003e20000002400 */
[----:B--2---:R-:W-:Y:S01]  /*36f0*/  FMUL.FTZ R9, R3, 1.4426950216293334961 ;  /* 0x3fb8aa3b03097820 */ /* 0x004fe20000410000 */
[----:B------:R-:W-:Y:S04]  /*3700*/  IMAD.MOV.U32 R3, RZ, RZ, 0x20 ;  /* 0x00000020ff037424 */ /* 0x000fe800078e00ff */
[----:B------:R-:W-:Y:S04]  /*3710*/  FSEL R9, R9, RZ, P5 ;  /* 0x000000ff09097208 */ /* 0x000fe80002800000 */
[----:B------:R2:W-:Y:S01]  /*3720*/  MUFU.TANH R238, R11 ;  /* 0x0000000b00ee7308 */ /* 0x0005e20000002400 */
[----:B------:R-:W-:Y:S01]  /*3730*/  FMUL.FTZ R8, R2, 1.4426950216293334961 ;  /* 0x3fb8aa3b02087820 */ /* 0x000fe20000410000 */
[----:B------:R-:W-:Y:S04]  /*3740*/  MOV R2, 0x18 ;  /* 0x0000001800027802 */ /* 0x000fe80000000f00 */
[----:B------:R-:W-:Y:S04]  /*3750*/  FSEL R8, R8, RZ, P4 ;  /* 0x000000ff08087208 */ /* 0x000fe80002000000 */
[----:B------:R-:W-:Y:S01]  /*3760*/  MUFU.TANH R164, R13 ;  /* 0x0000000d00a47308 */ /* 0x000fe20000002400 */
[C---:B-1----:R-:W-:Y:S02]  /*3770*/  @!P0 VIADDMNMX R10, R233.reuse, -R2, UR38, PT ;  /* 0x00000026e90a8e46 */ /* 0x042fe4000b800902 */
[C---:B------:R-:W-:Y:S02]  /*3780*/  @!P0 IADD3 R2, PT, PT, R0.reuse, 0x1, RZ ;  /* 0x0000000100028810 */ /* 0x040fe40007ffe0ff */
[CC--:B------:R-:W-:Y:S05]  /*3790*/  @!P0 ISETP.GE.AND P5, PT, R0.reuse, R10.reuse, PT ;  /* 0x0000000a0000820c */ /* 0x0c0fea0003fa6270 */
[----:B------:R1:W-:Y:S01]  /*37a0*/  MUFU.TANH R46, R16 ;  /* 0x00000010002e7308 */ /* 0x0003e20000002400 */
[----:B--2---:R-:W-:Y:S01]  /*37b0*/  @!P0 VIADDMNMX R11, R233, -R3, UR38, PT ;  /* 0x00000026e90b8e46 */ /* 0x004fe2000b800903 */
[----:B------:R-:W-:Y:S03]  /*37c0*/  IMAD.MOV.U32 R3, RZ, RZ, R143 ;  /* 0x000000ffff037224 */ /* 0x000fe600078e008f */
[-C--:B------:R-:W-:Y:S05]  /*37d0*/  @!P0 ISETP.GE.AND P4, PT, R0, R11.reuse, PT ;  /* 0x0000000b0000820c */ /* 0x080fea0003f86270 */
[----:B------:R-:W-:Y:S01]  /*37e0*/  MUFU.TANH R45, R17 ;  /* 0x00000011002d7308 */ /* 0x000fe20000002400 */
[C---:B------:R-:W-:Y:S01]  /*37f0*/  @!P0 ISETP.GE.AND P6, PT, R2.reuse, R11, PT ;  /* 0x0000000b0200820c */ /* 0x040fe20003fc6270 */
[-C--:B------:R-:W-:Y:S03]  /*3800*/  HMMA.16816.F32 R20, R156, R4.reuse, R20 ;  /* 0x000000049c14723c */ /* 0x080fe60000001814 */
[----:B------:R-:W-:Y:S02]  /*3810*/  @!P0 FSEL R3, R143, -INF , !P4 ;  /* 0xff8000008f038808 */ /* 0x000fe40006000000 */
[----:B------:R-:W-:Y:S03]  /*3820*/  @!P0 ISETP.GE.AND P4, PT, R2, R10, PT ;  /* 0x0000000a0200820c */ /* 0x000fe60003f86270 */
[----:B------:R2:W2:Y:S01]  /*3830*/  MUFU.TANH R165, R12 ;  /* 0x0000000c00a57308 */ /* 0x0004a20000002400 */
[C---:B------:R-:W-:Y:S01]  /*3840*/  HMMA.16816.F32 R24, R136.reuse, R4, R24 ;  /* 0x000000048818723c */ /* 0x040fe20000001818 */
[----:B-1----:R-:W-:Y:S03]  /*3850*/  IMAD.MOV.U32 R16, RZ, RZ, 0x8 ;  /* 0x00000008ff107424 */ /* 0x002fe600078e00ff */
[----:B------:R-:W-:Y:S01]  /*3860*/  MOV R4, R167 ;  /* 0x000000a700047202 */ /* 0x000fe20000000f00 */
[--C-:B------:R-:W-:Y:S01]  /*3870*/  FFMA.FTZ R13, R3, UR9, -R9.reuse ;  /* 0x00000009030d7c23 */ /* 0x100fe20008010809 */
[----:B------:R-:W-:Y:S01]  /*3880*/  @!P0 FSEL R4, R167, -INF , !P6 ;  /* 0xff800000a7048808 */ /* 0x000fe20007000000 */
[----:B------:R-:W-:Y:S01]  /*3890*/  IMAD.MOV.U32 R5, RZ, RZ, R232 ;  /* 0x000000ffff057224 */ /* 0x000fe200078e00e8 */
[-C--:B------:R-:W-:Y:S01]  /*38a0*/  HMMA.16816.F32 R28, R136, R6.reuse, R28 ;  /* 0x00000006881c723c */ /* 0x080fe2000000181c */
[----:B------:R1:W-:Y:S02]  /*38b0*/  MUFU.EX2 R240, R13 ;  /* 0x0000000d00f07308 */ /* 0x0003e40000000800 */
[----:B------:R-:W-:Y:S01]  /*38c0*/  FFMA.FTZ R3, R4, UR9, -R9 ;  /* 0x0000000904037c23 */ /* 0x000fe20008010809 */
[----:B------:R-:W-:Y:S07]  /*38d0*/  @!P0 FSEL R5, R232, -INF , !P5 ;  /* 0xff800000e8058808 */ /* 0x000fee0006800000 */
[----:B------:R1:W-:Y:S01]  /*38e0*/  MUFU.TANH R154, R18 ;  /* 0x00000012009a7308 */ /* 0x0003e20000002400 */
[----:B------:R-:W-:Y:S01]  /*38f0*/  FMUL.FTZ R20, R20, UR10 ;  /* 0x0000000a14147c20 */ /* 0x000fe20008410000 */
[----:B------:R-:W-:Y:S01]  /*3900*/  FMUL.FTZ R21, R21, UR10 ;  /* 0x0000000a15157c20 */ /* 0x000fe20008410000 */
[----:B------:R-:W-:Y:S04]  /*3910*/  HMMA.16816.F32 R32, R156, R6, R32 ;  /* 0x000000069c20723c */ /* 0x000fe80000001820 */
[----:B--2---:R-:W-:Y:S03]  /*3920*/  MOV R12, R231 ;  /* 0x000000e7000c7202 */ /* 0x004fe60000000f00 */
[----:B------:R2:W-:Y:S01]  /*3930*/  MUFU.EX2 R49, R3 ;  /* 0x0000000300317308 */ /* 0x0005e20000000800 */
[----:B------:R-:W-:Y:S01]  /*3940*/  @!P0 FSEL R12, R231, -INF , !P4 ;  /* 0xff800000e70c8808 */ /* 0x000fe20006000000 */
[----:B------:R-:W-:Y:S01]  /*3950*/  FFMA.FTZ R4, R5, UR9, -R8 ;  /* 0x0000000905047c23 */ /* 0x000fe20008010808 */
[----:B------:R-:W-:Y:S01]  /*3960*/  @!P0 VIMNMX R5, PT, PT, R233, UR38, PT ;  /* 0x00000026e9058c48 */ /* 0x000fe2000bfe0100 */
[----:B------:R-:W-:Y:S01]  /*3970*/  FMUL.FTZ R24, R24, UR10 ;  /* 0x0000000a18187c20 */ /* 0x000fe20008410000 */
[----:B-1----:R-:W-:Y:S05]  /*3980*/  MOV R13, R168 ;  /* 0x000000a8000d7202 */ /* 0x002fea0000000f00 */
[----:B------:R1:W-:Y:S01]  /*3990*/  MUFU.EX2 R37, R4 ;  /* 0x0000000400257308 */ /* 0x0003e20000000800 */
[----:B------:R-:W-:Y:S01]  /*39a0*/  @!P0 ISETP.GE.AND P6, PT, R2, R5, PT ;  /* 0x000000050200820c */ /* 0x000fe20003fc6270 */
[----:B------:R-:W-:Y:S01]  /*39b0*/  FMUL.FTZ R25, R25, UR10 ;  /* 0x0000000a19197c20 */ /* 0x000fe20008410000 */
[----:B------:R-:W-:Y:S07]  /*39c0*/  MOV R17, R165 ;  /* 0x000000a500117202 */ /* 0x000fee0000000f00 */
[----:B------:R1:W-:Y:S01]  /*39d0*/  MUFU.TANH R155, R19 ;  /* 0x00000013009b7308 */ /* 0x0003e20000002400 */
[----:B------:R-:W-:Y:S02]  /*39e0*/  IMAD.MOV.U32 R18, RZ, RZ, R164 ;  /* 0x000000ffff127224 */ /* 0x000fe400078e00a4 */
[----:B------:R-:W-:Y:S01]  /*39f0*/  FMUL.FTZ R22, R22, UR10 ;  /* 0x0000000a16167c20 */ /* 0x000fe20008410000 */
[----:B------:R-:W-:Y:S01]  /*3a00*/  FMUL.FTZ R23, R23, UR10 ;  /* 0x0000000a17177c20 */ /* 0x000fe20008410000 */
[----:B--2---:R-:W-:Y:S01]  /*3a10*/  FFMA.FTZ R3, R12, UR9, -R8 ;  /* 0x000000090c037c23 */ /* 0x004fe20008010808 */
[----:B------:R-:W-:Y:S01]  /*3a20*/  IMAD.MOV.U32 R12, RZ, RZ, R166 ;  /* 0x000000ffff0c7224 */ /* 0x000fe200078e00a6 */
[----:B------:R-:W-:Y:S01]  /*3a30*/  @!P0 FSEL R12, R166, -INF , !P6 ;  /* 0xff800000a60c8808 */ /* 0x000fe20007000000 */
[C---:B------:R-:W-:Y:S02]  /*3a40*/  @!P0 VIADD R7, R0.reuse, 0x10 ;  /* 0x0000001000078836 */ /* 0x040fe40000000000 */
[----:B------:R3:W-:Y:S01]  /*3a50*/  MUFU.EX2 R36, R3 ;  /* 0x0000000300247308 */ /* 0x0007e20000000800 */
[----:B------:R-:W-:Y:S01]  /*3a60*/  @!P0 VIADD R6, R0, 0x11 ;  /* 0x0000001100068836 */ /* 0x000fe20000000000 */
[----:B-1----:R-:W-:Y:S01]  /*3a70*/  @!P0 VIADDMNMX R4, R233, R16, UR38, PT ;  /* 0x00000026e9048e46 */ /* 0x002fe2000b800110 */
[----:B------:R-:W-:Y:S07]  /*3a80*/  FMUL.FTZ R28, R28, UR10 ;  /* 0x0000000a1c1c7c20 */ /* 0x000fee0008410000 */
[----:B------:R1:W2:Y:S01]  /*3a90*/  MUFU.TANH R161, R24 ;  /* 0x0000001800a17308 */ /* 0x0002a20000002400 */
[----:B------:R-:W-:Y:S01]  /*3aa0*/  FMUL.FTZ R27, R27, UR10 ;  /* 0x0000000a1b1b7c20 */ /* 0x000fe20008410000 */
[----:B------:R-:W-:Y:S01]  /*3ab0*/  @!P0 ISETP.GE.AND P5, PT, R2, R4, PT ;  /* 0x000000040200820c */ /* 0x000fe20003fa6270 */
[----:B------:R-:W-:Y:S01]  /*3ac0*/  FMUL.FTZ R26, R26, UR10 ;  /* 0x0000000a1a1a7c20 */ /* 0x000fe20008410000 */
[----:B------:R-:W-:Y:S01]  /*3ad0*/  FMUL.FTZ R29, R29, UR10 ;  /* 0x0000000a1d1d7c20 */ /* 0x000fe20008410000 */
[----:B------:R-:W-:Y:S01]  /*3ae0*/  FMUL.FTZ R30, R30, UR10 ;  /* 0x0000000a1e1e7c20 */ /* 0x000fe20008410000 */
[----:B------:R-:W-:Y:S02]  /*3af0*/  IMAD.MOV.U32 R19, RZ, RZ, R235 ;  /* 0x000000ffff137224 */ /* 0x000fe400078e00eb */
[----:B------:R-:W-:Y:S02]  /*3b00*/  FMUL.FTZ R31, R31, UR10 ;  /* 0x0000000a1f1f7c20 */ /* 0x000fe40008410000 */
[----:B------:R-:W-:Y:S01]  /*3b10*/  MUFU.TANH R42, R20 ;  /* 0x00000014002a7308 */ /* 0x000fe20000002400 */
[----:B------:R-:W-:Y:S01]  /*3b20*/  FMUL.FTZ R32, R32, UR10 ;  /* 0x0000000a20207c20 */ /* 0x000fe20008410000 */
[----:B------:R-:W-:Y:S01]  /*3b30*/  FMUL.FTZ R33, R33, UR10 ;  /* 0x0000000a21217c20 */ /* 0x000fe20008410000 */
[----:B------:R-:W-:Y:S01]  /*3b40*/  FMUL.FTZ R34, R34, UR10 ;  /* 0x0000000a22227c20 */ /* 0x000fe20008410000 */
[----:B------:R-:W-:Y:S06]  /*3b50*/  FMUL.FTZ R35, R35, UR10 ;  /* 0x0000000a23237c20 */ /* 0x000fec0008410000 */
        /* <DEDUP_REMOVED lines=19> */
[C---:B---3--:R-:W-:Y:S01]  /*3c90*/  FMUL.FTZ R3, R15.reuse, 1.4426950216293334961 ;  /* 0x3fb8aa3b0f037820 */ /* 0x048fe20000410000 */
[----:B------:R-:W-:Y:S01]  /*3ca0*/  FSETP.NEU.FTZ.AND P4, PT, R15, -INF , PT ;  /* 0xff8000000f00780b */ /* 0x000fe20003f9d000 */
[----:B------:R-:W-:Y:S01]  /*3cb0*/  IMAD.MOV.U32 R15, RZ, RZ, R238 ;  /* 0x000000ffff0f7224 */ /* 0x000fe200078e00ee */
[----:B------:R-:W-:Y:S02]  /*3cc0*/  @!P0 FSEL R15, R238, -INF , !P5 ;  /* 0xff800000ee0f8808 */ /* 0x000fe40006800000 */
[----:B------:R-:W-:Y:S02]  /*3cd0*/  FSEL R3, R3, RZ, P4 ;  /* 0x000000ff03037208 */ /* 0x000fe40002000000 */
[----:B------:R-:W-:Y:S01]  /*3ce0*/  @!P0 ISETP.GE.AND P4, PT, R0, R5, PT ;  /* 0x000000050000820c */ /* 0x000fe20003f86270 */
[----:B----4-:R-:W-:Y:S02]  /*3cf0*/  FMUL.FTZ R2, R14, 1.4426950216293334961 ;  /* 0x3fb8aa3b0e027820 */ /* 0x010fe40000410000 */
[--C-:B------:R-:W-:Y:S01]  /*3d00*/  FFMA.FTZ R12, R12, UR9, -R3.reuse ;  /* 0x000000090c0c7c23 */ /* 0x100fe20008010803 */
[----:B------:R-:W-:Y:S02]  /*3d10*/  @!P0 FSEL R13, R168, -INF , !P4 ;  /* 0xff800000a80d8808 */ /* 0x000fe40006000000 */
[----:B------:R-:W-:Y:S01]  /*3d20*/  FSETP.NEU.FTZ.AND P4, PT, R14, -INF , PT ;  /* 0xff8000000e00780b */ /* 0x000fe20003f9d000 */
[----:B------:R3:W-:Y:S01]  /*3d30*/  MUFU.EX2 R250, R12 ;  /* 0x0000000c00fa7308 */ /* 0x0007e20000000800 */
[----:B------:R-:W-:Y:S01]  /*3d40*/  MOV R14, R239 ;  /* 0x000000ef000e7202 */ /* 0x000fe20000000f00 */
[----:B------:R-:W-:Y:S01]  /*3d50*/  FFMA.FTZ R13, R13, UR9, -R3 ;  /* 0x000000090d0d7c23 */ /* 0x000fe20008010803 */
[----:B------:R-:W-:Y:S02]  /*3d60*/  FSEL R2, R2, RZ, P4 ;  /* 0x000000ff02027208 */ /* 0x000fe40002000000 */
[----:B------:R-:W-:Y:S05]  /*3d70*/  @!P0 ISETP.GE.AND P4, PT, R0, R4, PT ;  /* 0x000000040000820c */ /* 0x000fea0003f86270 */
[----:B------:R4:W-:Y:S01]  /*3d80*/  MUFU.EX2 R251, R13 ;  /* 0x0000000d00fb7308 */ /* 0x0009e20000000800 */
[----:B------:R-:W-:Y:S05]  /*3d90*/  @!P0 FSEL R14, R239, -INF , !P4 ;  /* 0xff800000ef0e8808 */ /* 0x000fea0006000000 */
[--C-:B------:R-:W-:Y:S01]  /*3da0*/  FFMA.FTZ R16, R14, UR9, -R2.reuse ;  /* 0x000000090e107c23 */ /* 0x100fe20008010802 */
[--C-:B------:R-:W-:Y:S01]  /*3db0*/  FFMA.FTZ R14, R15, UR9, -R2.reuse ;  /* 0x000000090f0e7c23 */ /* 0x100fe20008010802 */
[C---:B---3--:R-:W-:Y:S01]  /*3dc0*/  @!P0 VIADD R12, R0.reuse, 0x9 ;  /* 0x00000009000c8836 */ /* 0x048fe20000000000 */
[----:B------:R-:W-:Y:S01]  /*3dd0*/  MOV R15, R154 ;  /* 0x0000009a000f7202 */ /* 0x000fe20000000f00 */
[----:B------:R3:W2:Y:S01]  /*3de0*/  MUFU.EX2 R132, R16 ;  /* 0x0000001000847308 */ /* 0x0006a20000000800 */
[----:B----4-:R-:W-:Y:S09]  /*3df0*/  @!P0 IADD3 R13, PT, PT, R0, 0x8, RZ ;  /* 0x00000008000d8810 */ /* 0x010ff20007ffe0ff */
[----:B------:R4:W1:Y:S01]  /*3e00*/  MUFU.EX2 R133, R14 ;  /* 0x0000000e00857308 */ /* 0x0008620000000800 */
[-C--:B------:R-:W-:Y:S02]  /*3e10*/  @!P0 ISETP.GE.AND P6, PT, R12, R5.reuse, PT ;  /* 0x000000050c00820c */ /* 0x080fe40003fc6270 */
[C---:B------:R-:W-:Y:S02]  /*3e20*/  @!P0 ISETP.GE.AND P4, PT, R13.reuse, R5, PT ;  /* 0x000000050d00820c */ /* 0x040fe40003f86270 */
[-C--:B------:R-:W-:Y:S02]  /*3e30*/  @!P0 ISETP.GE.AND P5, PT, R13, R4.reuse, PT ;  /* 0x000000040d00820c */ /* 0x080fe40003fa6270 */
[----:B------:R-:W-:Y:S02]  /*3e40*/  @!P0 FSEL R17, R165, -INF , !P4 ;  /* 0xff800000a5118808 */ /* 0x000fe40006000000 */
[----:B------:R-:W-:Y:S01]  /*3e50*/  @!P0 FSEL R18, R164, -INF , !P6 ;  /* 0xff800000a4128808 */ /* 0x000fe20007000000 */
[----:B---3--:R-:W-:Y:S01]  /*3e60*/  IMAD.MOV.U32 R16, RZ, RZ, R155 ;  /* 0x000000ffff107224 */ /* 0x008fe200078e009b */
[CC--:B------:R-:W-:Y:S01]  /*3e70*/  @!P0 ISETP.GE.AND P6, PT, R13.reuse, R11.reuse, PT ;  /* 0x0000000b0d00820c */ /* 0x0c0fe20003fc6270 */
[----:B--2---:R-:W-:Y:S01]  /*3e80*/  STL [R1+0x8], R132 ;  /* 0x0000088401007387 */ /* 0x004fe20000100800 */
[----:B------:R-:W-:Y:S01]  /*3e90*/  @!P0 ISETP.GE.AND P4, PT, R12, R4, PT ;  /* 0x000000040c00820c */ /* 0x000fe20003f86270 */
[--C-:B------:R-:W-:Y:S01]  /*3ea0*/  FFMA.FTZ R18, R18, UR9, -R3.reuse ;  /* 0x0000000912127c23 */ /* 0x100fe20008010803 */
[----:B----4-:R-:W-:Y:S01]  /*3eb0*/  MOV R14, R236 ;  /* 0x000000ec000e7202 */ /* 0x010fe20000000f00 */
        /* <DEDUP_REMOVED lines=18> */
[--C-:B--2---:R-:W-:Y:S01]  /*3fe0*/  FFMA.FTZ R13, R19, UR9, -R2.reuse ;  /* 0x00000009130d7c23 */ /* 0x104fe20008010802 */
[----:B------:R-:W-:Y:S02]  /*3ff0*/  MOV R17, R42 ;  /* 0x0000002a00117202 */ /* 0x000fe40000000f00 */
[----:B------:R-:W-:Y:S01]  /*4000*/  @!P0 FSEL R17, R42, -INF , !P4 ;  /* 0xff8000002a118808 */ /* 0x000fe20006000000 */
[----:B------:R1:W-:Y:S01]  /*4010*/  MUFU.EX2 R252, R13 ;  /* 0x0000000d00fc7308 */ /* 0x0003e20000000800 */
[----:B------:R-:W-:Y:S01]  /*4020*/  @!P0 FSEL R18, R41, -INF , !P5 ;  /* 0xff80000029128808 */ /* 0x000fe20006800000 */
[----:B---3--:R-:W-:Y:S01]  /*4030*/  IMAD.MOV.U32 R14, RZ, RZ, R163 ;  /* 0x000000ffff0e7224 */ /* 0x008fe200078e00a3 */
[C---:B------:R-:W-:Y:S01]  /*4040*/  @!P0 ISETP.GE.AND P4, PT, R6.reuse, R10, PT ;  /* 0x0000000a0600820c */ /* 0x040fe20003f86270 */
[----:B----4-:R-:W-:Y:S01]  /*4050*/  STL [R1], R25 ;  /* 0x0000001901007387 */ /* 0x010fe20000100800 */
[-C--:B------:R-:W-:Y:S02]  /*4060*/  @!P0 ISETP.GE.AND P5, PT, R7, R5.reuse, PT ;  /* 0x000000050700820c */ /* 0x080fe40003fa6270 */
[----:B------:R-:W-:Y:S01]  /*4070*/  @!P0 FSEL R23, R153, -INF , !P4 ;  /* 0xff80000099178808 */ /* 0x000fe20006000000 */
[----:B------:R-:W2:Y:S01]  /*4080*/  LDL R142, [R1+0x2c] ;  /* 0x00002c00018e7983 */ /* 0x000ea20000100800 */
[----:B------:R-:W-:Y:S02]  /*4090*/  @!P0 FSEL R22, R161, -INF , !P5 ;  /* 0xff800000a1168808 */ /* 0x000fe40006800000 */
[CC--:B------:R-:W-:Y:S02]  /*40a0*/  @!P0 ISETP.GE.AND P4, PT, R6.reuse, R5.reuse, PT ;  /* 0x000000050600820c */ /* 0x0c0fe40003f86270 */
[----:B------:R-:W-:Y:S01]  /*40b0*/  @!P0 ISETP.GE.AND P5, PT, R6, R4, PT ;  /* 0x000000040600820c */ /* 0x000fe20003fa6270 */
[C---:B------:R-:W-:Y:S01]  /*40c0*/  @!P0 VIADD R6, R0.reuse, 0x18 ;  /* 0x0000001800068836 */ /* 0x040fe20000000000 */
[----:B------:R-:W-:Y:S01]  /*40d0*/  MOV R19, R160 ;  /* 0x000000a000137202 */ /* 0x000fe20000000f00 */
[----:B------:R-:W-:Y:S01]  /*40e0*/  @!P0 VIADD R0, R0, 0x19 ;  /* 0x0000001900008836 */ /* 0x000fe20000000000 */
[----:B------:R-:W-:Y:S02]  /*40f0*/  @!P0 FSEL R16, R155, -INF , !P6 ;  /* 0xff8000009b108808 */ /* 0x000fe40007000000 */
[----:B------:R-:W-:Y:S02]  /*4100*/  @!P0 FSEL R19, R160, -INF , !P4 ;  /* 0xff800000a0138808 */ /* 0x000fe40006000000 */
[----:B------:R-:W-:Y:S02]  /*4110*/  @!P0 ISETP.GE.AND P6, PT, R7, R10, PT ;  /* 0x0000000a0700820c */ /* 0x000fe40003fc6270 */
[-C--:B------:R-:W-:Y:S02]  /*4120*/  @!P0 ISETP.GE.AND P4, PT, R6, R5.reuse, PT ;  /* 0x000000050600820c */ /* 0x080fe40003f86270 */
[----:B-1----:R-:W-:Y:S02]  /*4130*/  MOV R13, R152 ;  /* 0x00000098000d7202 */ /* 0x002fe40000000f00 */
        /* <DEDUP_REMOVED lines=78> */
[----:B------:R1:W2:Y:S01]  /*4620*/  MUFU.EX2 R244, R2 ;  /* 0x0000000200f47308 */ /* 0x0002a20000000800 */
[----:B------:R3:W-:Y:S04]  /*4630*/  STS [R0+0x13400], R4 ;  /* 0x0134000400007388 */ /* 0x0007e80000000800 */
[----:B------:R1:W-:Y:S01]  /*4640*/  STS [R144+0x14000], R6 ;  /* 0x0140000690007388 */ /* 0x0003e20000000800 */
[----:B----4-:R-:W-:Y:S01]  /*4650*/  F2FP.F16.F32.PACK_AB R5, R246, R247 ;  /* 0x000000f7f605723e */ /* 0x010fe200000000ff */
[----:B---3--:R-:W-:Y:S01]  /*4660*/  IMAD.MOV.U32 R4, RZ, RZ, R147 ;  /* 0x000000ffff047224 */ /* 0x008fe200078e0093 */
[----:B------:R-:W-:Y:S02]  /*4670*/  @P3 IADD3 R4, PT, PT, R149, -0x20, RZ ;  /* 0xffffffe095043810 */ /* 0x000fe40007ffe0ff */
[----:B-1----:R-:W-:Y:S03]  /*4680*/  F2FP.F16.F32.PACK_AB R6, R133, R132 ;  /* 0x000000848506723e */ /* 0x002fe600000000ff */
        /* <DEDUP_REMOVED lines=169> */
[----:B------:R-:W-:Y:S02]  /*5120*/  IMAD.SHL.U32 R231, R230, 0x20, RZ ;  /* 0x00000020e6e77824 */ /* 0x000fe400078e00ff */
[----:B------:R-:W-:Y:S01]  /*5130*/  FMUL.FTZ R20, R33, R20 ;  /* 0x0000001421147220 */ /* 0x000fe20000410000 */
[----:B------:R-:W-:Y:S01]  /*5140*/  FMUL.FTZ R17, R6, R17 ;  /* 0x0000001106117220 */ /* 0x000fe20000410000 */
[----:B------:R-:W-:Y:S01]  /*5150*/  FMUL.FTZ R7, R0, R7 ;  /* 0x0000000700077220 */ /* 0x000fe20000410000 */
[----:B------:R-:W-:Y:S06]  /*5160*/  BRA.U !UP0, `(.L_x_372) ;  /* 0x00000001085c7547 */ /* 0x000fec000b800000 */
        /* <DEDUP_REMOVED lines=23> */
.L_x_372:
        /* <DEDUP_REMOVED lines=8> */
[----:B------:R-:W4:Y:S01]  /*5360*/  LDL.LU R132, [R1] ;  /* 0x0000000001847983 */ /* 0x000f220000300800 */
[----:B------:R-:W-:Y:S01]  /*5370*/  FMUL.FTZ R34, R159, R34 ;  /* 0x000000229f227220 */ /* 0x000fe20000410000 */
[----:B------:R-:W-:Y:S01]  /*5380*/  FMUL.FTZ R19, R19, R6 ;  /* 0x0000000613137220 */ /* 0x000fe20000410000 */
[----:B------:R-:W-:Y:S02]  /*5390*/  FFMA.FTZ R6, -R146, R146, 1 ;  /* 0x3f80000092067423 */ /* 0x000fe40000010192 */
[----:B------:R1:W-:Y:S01]  /*53a0*/  STS [R144+0xf000], R5 ;  /* 0x00f0000590007388 */ /* 0x0003e20000000800 */
[----:B------:R-:W-:Y:S01]  /*53b0*/  F2FP.F16.F32.PACK_AB R0, R7, R17 ;  /* 0x000000110700723e */ /* 0x000fe200000000ff */
[----:B------:R-:W-:Y:S01]  /*53c0*/  FADD.FTZ R22, -R142, R22 ;  /* 0x000000168e167221 */ /* 0x000fe20000010100 */
[----:B------:R-:W-:Y:S01]  /*53d0*/  FMUL.FTZ R6, R6, UR10 ;  /* 0x0000000a06067c20 */ /* 0x000fe20008410000 */
[----:B------:R-:W-:Y:S01]  /*53e0*/  SEL R33, R33, 0xfffffff0, !P1 ;  /* 0xfffffff021217807 */ /* 0x000fe20004800000 */
[----:B------:R-:W-:Y:S01]  /*53f0*/  FADD.FTZ R18, -R142, R18 ;  /* 0x000000128e127221 */ /* 0x000fe20000010100 */
[----:B------:R1:W-:Y:S01]  /*5400*/  STS [R144+0xf400], R0 ;  /* 0x00f4000090007388 */ /* 0x0003e20000000800 */
[----:B------:R-:W-:Y:S01]  /*5410*/  FMUL.FTZ R34, R34, R6 ;  /* 0x0000000622227220 */ /* 0x000fe20000410000 */
[----:B------:R-:W-:Y:S01]  /*5420*/  IADD3 R6, PT, PT, R144, R33, RZ ;  /* 0x0000002190067210 */ /* 0x000fe20007ffe0ff */
[----:B------:R-:W-:Y:S01]  /*5430*/  FMUL.FTZ R22, R170, R22 ;  /* 0x00000016aa167220 */ /* 0x000fe20000410000 */
        /* <DEDUP_REMOVED lines=15> */
[----:B-1----:R-:W-:Y:S01]  /*5530*/  FFMA.FTZ R5, -R154, R154, 1 ;  /* 0x3f8000009a057423 */ /* 0x002fe2000001019a */
[----:B------:R-:W-:Y:S01]  /*5540*/  FMUL.FTZ R12, R247, R12 ;  /* 0x0000000cf70c7220 */ /* 0x000fe20000410000 */
[----:B------:R-:W-:Y:S01]  /*5550*/  FMUL.FTZ R13, R246, R13 ;  /* 0x0000000df60d7220 */ /* 0x000fe20000410000 */
[----:B------:R-:W-:Y:S01]  /*5560*/  FMUL.FTZ R29, R237, R29 ;  /* 0x0000001ded1d7220 */ /* 0x000fe20000410000 */
[----:B------:R-:W-:Y:S01]  /*5570*/  FMUL.FTZ R32, R5, UR10 ;  /* 0x0000000a05207c20 */ /* 0x000fe20008410000 */
[----:B------:R-:W-:Y:S01]  /*5580*/  FFMA.FTZ R5, -R150, R150, 1 ;  /* 0x3f80000096057423 */ /* 0x000fe20000010196 */
[----:B------:R-:W-:Y:S01]  /*5590*/  FFMA.FTZ R0, -R164, R164, 1 ;  /* 0x3f800000a4007423 */ /* 0x000fe200000101a4 */
[----:B------:R-:W-:Y:S01]  /*55a0*/  FMUL.FTZ R25, R242, R25 ;  /* 0x00000019f2197220 */ /* 0x000fe20000410000 */
[----:B------:R-:W-:Y:S01]  /*55b0*/  FMUL.FTZ R32, R18, R32 ;  /* 0x0000002012207220 */ /* 0x000fe20000410000 */
[----:B------:R-:W-:Y:S01]  /*55c0*/  FMUL.FTZ R5, R5, UR10 ;  /* 0x0000000a05057c20 */ /* 0x000fe20008410000 */
[----:B------:R-:W-:Y:S01]  /*55d0*/  FMUL.FTZ R18, R23, R7 ;  /* 0x0000000717127220 */ /* 0x000fe20000410000 */
[----:B------:R-:W-:Y:S01]  /*55e0*/  FFMA.FTZ R7, -R165, R165, 1 ;  /* 0x3f800000a5077423 */ /* 0x000fe200000101a5 */
[----:B------:R-:W-:Y:S01]  /*55f0*/  FMUL.FTZ R0, R0, UR10 ;  /* 0x0000000a00007c20 */ /* 0x000fe20008410000 */
[----:B------:R-:W-:Y:S01]  /*5600*/  FMUL.FTZ R22, R22, R5 ;  /* 0x0000000516167220 */ /* 0x000fe20000410000 */
[----:B------:R-:W-:Y:S01]  /*5610*/  FFMA.FTZ R5, -R145, R145, 1 ;  /* 0x3f80000091057423 */ /* 0x000fe20000010191 */
[----:B------:R-:W-:Y:S01]  /*5620*/  FMUL.FTZ R16, R250, R9 ;  /* 0x00000009fa107220 */ /* 0x000fe20000410000 */
[----:B------:R-:W-:Y:S01]  /*5630*/  FFMA.FTZ R9, -R168, R168, 1 ;  /* 0x3f800000a8097423 */ /* 0x000fe200000101a8 */
[----:B------:R-:W-:Y:S01]  /*5640*/  FMUL.FTZ R7, R7, UR10 ;  /* 0x0000000a07077c20 */ /* 0x000fe20008410000 */
[----:B------:R-:W-:Y:S01]  /*5650*/  FMUL.FTZ R5, R5, UR10 ;  /* 0x0000000a05057c20 */ /* 0x000fe20008410000 */
[----:B------:R-:W-:Y:S01]  /*5660*/  F2FP.F16.F32.PACK_AB R18, R18, R22 ;  /* 0x000000161212723e */ /* 0x000fe200000000ff */
[----:B------:R-:W-:Y:S01]  /*5670*/  FMUL.FTZ R9, R9, UR10 ;  /* 0x0000000a09097c20 */ /* 0x000fe20008410000 */
[----:B------:R-:W-:Y:S01]  /*5680*/  FADD.FTZ R15, -R140, R15 ;  /* 0x0000000f8c0f7221 */ /* 0x000fe20000010100 */
[----:B------:R-:W-:Y:S01]  /*5690*/  FMUL.FTZ R17, R35, R5 ;  /* 0x0000000523117220 */ /* 0x000fe20000410000 */
[----:B------:R-:W-:Y:S01]  /*56a0*/  F2FP.F16.F32.PACK_AB R5, R19, R32 ;  /* 0x000000201305723e */ /* 0x000fe200000000ff */
[----:B------:R-:W-:Y:S01]  /*56b0*/  FMUL.FTZ R19, R251, R8 ;  /* 0x00000008fb137220 */ /* 0x000fe20000410000 */
[----:B------:R-:W-:Y:S01]  /*56c0*/  FFMA.FTZ R8, -R166, R166, 1 ;  /* 0x3f800000a6087423 */ /* 0x000fe200000101a6 */
[----:B------:R-:W-:Y:S01]  /*56d0*/  FADD.FTZ R28, -R141, R28 ;  /* 0x0000001c8d1c7221 */ /* 0x000fe20000010100 */
        /* <DEDUP_REMOVED lines=11> */
[----:B------:R-:W-:Y:S01]  /*5790*/  FADD.FTZ R14, -R140, R14 ;  /* 0x0000000e8c0e7221 */ /* 0x000fe20000010100 */
[----:B------:R-:W-:Y:S01]  /*57a0*/  FMUL.FTZ R16, R29, R0 ;  /* 0x000000001d107220 */ /* 0x000fe20000410000 */
[----:B------:R-:W-:Y:S01]  /*57b0*/  FMUL.FTZ R15, R252, R15 ;  /* 0x0000000ffc0f7220 */ /* 0x000fe20000410000 */
[----:B------:R-:W-:Y:S01]  /*57c0*/  F2FP.F16.F32.PACK_AB R0, R22, R23 ;  /* 0x000000171600723e */ /* 0x000fe200000000ff */
[----:B------:R-:W-:Y:S01]  /*57d0*/  FMUL.FTZ R8, R8, UR10 ;  /* 0x0000000a08087c20 */ /* 0x000fe20008410000 */
[----:B------:R-:W-:Y:S01]  /*57e0*/  FMUL.FTZ R28, R241, R28 ;  /* 0x0000001cf11c7220 */ /* 0x000fe20000410000 */
[----:B------:R-:W-:Y:S01]  /*57f0*/  FMUL.FTZ R7, R7, UR10 ;  /* 0x0000000a07077c20 */ /* 0x000fe20008410000 */
[----:B------:R-:W-:Y:S01]  /*5800*/  FADD.FTZ R11, -R140, R11 ;  /* 0x0000000b8c0b7221 */ /* 0x000fe20000010100 */
[----:B------:R1:W-:Y:S01]  /*5810*/  STS [R144+0x10000], R0 ;  /* 0x0100000090007388 */ /* 0x0003e20000000800 */
[----:B------:R-:W-:Y:S01]  /*5820*/  FMUL.FTZ R13, R25, R8 ;  /* 0x00000008190d7220 */ /* 0x000fe20000410000 */
[----:B------:R-:W-:Y:S01]  /*5830*/  FFMA.FTZ R8, -R239, R239, 1 ;  /* 0x3f800000ef087423 */ /* 0x000fe200000101ef */
[----:B------:R-:W-:Y:S01]  /*5840*/  FMUL.FTZ R28, R28, R7 ;  /* 0x000000071c1c7220 */ /* 0x000fe20000410000 */
[----:B------:R-:W-:Y:S01]  /*5850*/  FFMA.FTZ R7, -R238, R238, 1 ;  /* 0x3f800000ee077423 */ /* 0x000fe200000101ee */
[----:B------:R-:W-:Y:S01]  /*5860*/  F2FP.F16.F32.PACK_AB R12, R12, R19 ;  /* 0x000000130c0c723e */ /* 0x000fe200000000ff */
[----:B------:R-:W-:Y:S01]  /*5870*/  FMUL.FTZ R8, R8, UR10 ;  /* 0x0000000a08087c20 */ /* 0x000fe20008410000 */
[----:B------:R-:W-:Y:S01]  /*5880*/  FADD.FTZ R30, -R140, R30 ;  /* 0x0000001e8c1e7221 */ /* 0x000fe20000010100 */
[----:B------:R-:W-:Y:S01]  /*5890*/  FMUL.FTZ R7, R7, UR10 ;  /* 0x0000000a07077c20 */ /* 0x000fe20008410000 */
[----:B------:R-:W-:Y:S01]  /*58a0*/  FADD.FTZ R24, -R141, R24 ;  /* 0x000000188d187221 */ /* 0x000fe20000010100 */
[----:B------:R-:W-:Y:S01]  /*58b0*/  FFMA.FTZ R9, -R161, R161, 1 ;  /* 0x3f800000a1097423 */ /* 0x000fe200000101a1 */
[----:B------:R-:W-:Y:S01]  /*58c0*/  FMUL.FTZ R30, R245, R30 ;  /* 0x0000001ef51e7220 */ /* 0x000fe20000410000 */
[----:B-1----:R-:W-:Y:S01]  /*58d0*/  FFMA.FTZ R5, -R236, R236, 1 ;  /* 0x3f800000ec057423 */ /* 0x002fe200000101ec */
[----:B------:R-:W-:Y:S01]  /*58e0*/  FADD.FTZ R31, -R140, R31 ;  /* 0x0000001f8c1f7221 */ /* 0x000fe20000010100 */
[----:B------:R-:W-:Y:S01]  /*58f0*/  FMUL.FTZ R24, R243, R24 ;  /* 0x00000018f3187220 */ /* 0x000fe20000410000 */
[----:B------:R-:W-:Y:S01]  /*5900*/  FMUL.FTZ R9, R9, UR10 ;  /* 0x0000000a09097c20 */ /* 0x000fe20008410000 */
[----:B------:R-:W-:Y:S01]  /*5910*/  FMUL.FTZ R5, R5, UR10 ;  /* 0x0000000a05057c20 */ /* 0x000fe20008410000 */
[----:B------:R-:W-:Y:S01]  /*5920*/  FMUL.FTZ R31, R244, R31 ;  /* 0x0000001ff41f7220 */ /* 0x000fe20000410000 */
[----:B------:R-:W-:Y:S01]  /*5930*/  FADD.FTZ R27, -R140, R27 ;  /* 0x0000001b8c1b7221 */ /* 0x000fe20000010100 */
[----:B------:R-:W-:Y:S01]  /*5940*/  FMUL.FTZ R24, R24, R9 ;  /* 0x0000000918187220 */ /* 0x000fe20000410000 */
[----:B------:R-:W-:Y:S01]  /*5950*/  F2FP.F16.F32.PACK_AB R17, R17, R34 ;  /* 0x000000221111723e */ /* 0x000fe200000000ff */
[----:B------:R-:W4:Y:S01]  /*5960*/  LDL.LU.64 R150, [R1+0x10] ;  /* 0x0000100001967983 */ /* 0x000f220000300a00 */
[----:B------:R-:W-:Y:S01]  /*5970*/  FMUL.FTZ R27, R248, R27 ;  /* 0x0000001bf81b7220 */ /* 0x000fe20000410000 */
[----:B------:R-:W-:Y:S01]  /*5980*/  F2FP.F16.F32.PACK_AB R16, R16, R28 ;  /* 0x0000001c1010723e */ /* 0x000fe200000000ff */
[----:B------:R-:W1:Y:S01]  /*5990*/  LDC R149, c[0x0][0x44c] ;  /* 0x00011300ff957b82 */ /* 0x000e620000000800 */
[----:B------:R-:W-:Y:S01]  /*59a0*/  FFMA.FTZ R0, -R235, R235, 1 ;  /* 0x3f800000eb007423 */ /* 0x000fe200000101eb */
[----:B------:R-:W-:Y:S03]  /*59b0*/  F2FP.F16.F32.PACK_AB R13, R13, R24 ;  /* 0x000000180d0d723e */ /* 0x000fe600000000ff */
[----:B------:R-:W-:Y:S04]  /*59c0*/  FMUL.FTZ R0, R0, UR10 ;  /* 0x0000000a00007c20 */ /* 0x000fe80008410000 */
[----:B------:R-:W-:Y:S01]  /*59d0*/  FMUL.FTZ R15, R15, R0 ;  /* 0x000000000f0f7220 */ /* 0x000fe20000410000 */
[----:B------:R-:W-:Y:S01]  /*59e0*/  FFMA.FTZ R0, -R162, R162, 1 ;  /* 0x3f800000a2007423 */ /* 0x000fe200000101a2 */
[----:B-1----:R-:W-:Y:S02]  /*59f0*/  IMAD R169, R149, UR8, RZ ;  /* 0x0000000895a97c24 */ /* 0x002fe4000f8e02ff */
[----:B--2---:R-:W-:Y:S04]  /*5a00*/  FMUL.FTZ R10, R134, R10 ;  /* 0x0000000a860a7220 */ /* 0x004fe80000410000 */
[----:B------:R-:W-:Y:S01]  /*5a10*/  FMUL.FTZ R19, R10, R8 ;  /* 0x000000080a137220 */ /* 0x000fe20000410000 */
[----:B------:R-:W-:Y:S01]  /*5a20*/  FMUL.FTZ R10, R0, UR10 ;  /* 0x0000000a000a7c20 */ /* 0x000fe20008410000 */
[----:B---3--:R-:W-:Y:S01]  /*5a30*/  FMUL.FTZ R11, R133, R11 ;  /* 0x0000000b850b7220 */ /* 0x008fe20000410000 */
[----:B------:R-:W-:Y:S01]  /*5a40*/  FFMA.FTZ R0, -R157, R157, 1 ;  /* 0x3f8000009d007423 */ /* 0x000fe2000001019d */
[----:B----4-:R-:W-:Y:S02]  /*5a50*/  FMUL.FTZ R14, R132, R14 ;  /* 0x0000000e840e7220 */ /* 0x010fe40000410000 */
[----:B------:R-:W-:Y:S01]  /*5a60*/  FMUL.FTZ R11, R11, R7 ;  /* 0x000000070b0b7220 */ /* 0x000fe20000410000 */
[----:B------:R-:W-:Y:S01]  /*5a70*/  FADD.FTZ R7, -R140, R26 ;  /* 0x0000001a8c077221 */ /* 0x000fe20000010100 */
[----:B------:R-:W-:Y:S01]  /*5a80*/  FMUL.FTZ R14, R14, R5 ;  /* 0x000000050e0e7220 */ /* 0x000fe20000410000 */
[----:B------:R-:W-:Y:S02]  /*5a90*/  FFMA.FTZ R5, -R163, R163, 1 ;  /* 0x3f800000a3057423 */ /* 0x000fe400000101a3 */
[----:B------:R-:W-:Y:S02]  /*5aa0*/  FMUL.FTZ R7, R249, R7 ;  /* 0x00000007f9077220 */ /* 0x000fe40000410000 */
[----:B------:R-:W-:Y:S01]  /*5ab0*/  FMUL.FTZ R8, R5, UR10 ;  /* 0x0000000a05087c20 */ /* 0x000fe20008410000 */
[----:B------:R-:W-:Y:S01]  /*5ac0*/  FMUL.FTZ R5, R0, UR10 ;  /* 0x0000000a00057c20 */ /* 0x000fe20008410000 */
[----:B------:R-:W-:Y:S01]  /*5ad0*/  FMUL.FTZ R10, R7, R10 ;  /* 0x0000000a070a7220 */ /* 0x000fe20000410000 */
[----:B------:R-:W-:Y:S01]  /*5ae0*/  FFMA.FTZ R7, -R156, R156, 1 ;  /* 0x3f8000009c077423 */ /* 0x000fe2000001019c */
[----:B------:R-:W-:Y:S01]  /*5af0*/  FMUL.FTZ R8, R27, R8 ;  /* 0x000000081b087220 */ /* 0x000fe20000410000 */
[----:B------:R-:W-:Y:S01]  /*5b00*/  FMUL.FTZ R30, R30, R5 ;  /* 0x000000051e1e7220 */ /* 0x000fe20000410000 */
[----:B------:R-:W-:Y:S01]  /*5b10*/  F2FP.F16.F32.PACK_AB R5, R11, R19 ;  /* 0x000000130b05723e */ /* 0x000fe200000000ff */
[----:B------:R-:W-:Y:S01]  /*5b20*/  FMUL.FTZ R7, R7, UR10 ;  /* 0x0000000a07077c20 */ /* 0x000fe20008410000 */
[--C-:B------:R-:W-:Y:S02]  /*5b30*/  SHF.R.U32.HI R0, RZ, 0x4, R230.reuse ;  /* 0x00000004ff007819 */ /* 0x100fe400000116e6 */
[----:B------:R-:W-:Y:S01]  /*5b40*/  F2FP.F16.F32.PACK_AB R8, R8, R10 ;  /* 0x0000000a0808723e */ /* 0x000fe200000000ff */
[----:B------:R1:W-:Y:S01]  /*5b50*/  STS [R144+0x10400], R5 ;  /* 0x0104000590007388 */ /* 0x0003e20000000800 */
[----:B------:R-:W-:Y:S01]  /*5b60*/  FMUL.FTZ R9, R31, R7 ;  /* 0x000000071f097220 */ /* 0x000fe20000410000 */
[----:B------:R-:W-:Y:S03]  /*5b70*/  F2FP.F16.F32.PACK_AB R7, R15, R14 ;  /* 0x0000000e0f07723e */ /* 0x000fe600000000ff */
[----:B------:R-:W-:Y:S01]  /*5b80*/  STS [R6+0x10000], R12 ;  /* 0x0100000c06007388 */ /* 0x000fe20000000800 */
[----:B------:R-:W-:Y:S02]  /*5b90*/  LOP3.LUT R168, R0, 0x8, RZ, 0xc0, !PT ;  /* 0x0000000800a87812 */ /* 0x000fe400078ec0ff */
[----:B------:R-:W-:Y:S02]  /*5ba0*/  F2FP.F16.F32.PACK_AB R9, R9, R30 ;  /* 0x0000001e0909723e */ /* 0x000fe400000000ff */
[----:B------:R-:W-:Y:S01]  /*5bb0*/  STS [R6+0x10400], R7 ;  /* 0x0104000706007388 */ /* 0x000fe20000000800 */
[----:B------:R-:W-:Y:S04]  /*5bc0*/  LOP3.LUT R0, R168, 0x10, R230, 0xf8, !PT ;  /* 0x00000010a8007812 */ /* 0x000fe800078ef8e6 */
[----:B------:R-:W-:Y:S01]  /*5bd0*/  STS [R4+-0x4000], R21 ;  /* 0xffc0001504007388 */ /* 0x000fe20000000800 */
[--C-:B------:R-:W-:Y:S04]  /*5be0*/  LOP3.LUT R0, R0, 0xc0, R231.reuse, 0xf8, !PT ;  /* 0x000000c000007812 */ /* 0x100fe800078ef8e7 */
[----:B------:R-:W-:Y:S01]  /*5bf0*/  STS [R4+-0x3c00], R18 ;  /* 0xffc4001204007388 */ /* 0x000fe20000000800 */
[----:B------:R-:W-:Y:S04]  /*5c00*/  LOP3.LUT R0, R0, 0x18, R232, 0x78, !PT ;  /* 0x0000001800007812 */ /* 0x000fe800078e78e8 */
[----:B------:R-:W-:Y:S02]  /*5c10*/  LOP3.LUT R0, R0, 0x120, R231, 0xf8, !PT ;  /* 0x0000012000007812 */ /* 0x000fe400078ef8e7 */
[----:B-1----:R-:W-:Y:S02]  /*5c20*/  IADD3 R5, PT, PT, R33, R4, RZ ;  /* 0x0000000421057210 */ /* 0x002fe40007ffe0ff */
[----:B------:R-:W-:Y:S03]  /*5c30*/  LEA R0, R0, UR4, 0x1 ;  /* 0x0000000400007c11 */ /* 0x000fe6000f8e08ff */
        /* <DEDUP_REMOVED lines=88> */
[----:B------:R-:W-:Y:S05]  /*61c0*/  IMAD.X R5, RZ, RZ, ~UR16, P0 ;  /* 0x80000010ff057e24 */ /* 0x000fea00080e06ff */
[----:B------:R-:W-:Y:S02]  /*61d0*/  SHF.R.S64 R7, R6, 0x1f, R5 ;  /* 0x0000001f06077819 */ /* 0x000fe40000001005 */
[----:B------:R-:W-:Y:S04]  /*61e0*/  LOP3.LUT R6, R8, 0x18, R230, 0x78, !PT ;  /* 0x0000001808067812 */ /* 0x000fe800078e78e6 */
        /* <DEDUP_REMOVED lines=13> */
.L_x_373:
        /* <DEDUP_REMOVED lines=68> */
[----:B------:R-:W3:Y:S03]  /*6700*/  LDSM.16.M88.4 R152, [R165+0x11000] ;  /* 0x01100000a598783b */ /* 0x000ee60000000200 */
[C---:B------:R-:W-:Y:S08]  /*6710*/  HMMA.16816.F32 R4, R132.reuse, R156, R4 ;  /* 0x0000009c8404723c */ /* 0x040ff00000001804 */
[C---:B------:R-:W-:Y:S08]  /*6720*/  HMMA.16816.F32 R8, R132.reuse, R158, R8 ;  /* 0x0000009e8408723c */ /* 0x040ff00000001808 */
[C---:B-----5:R-:W-:Y:S08]  /*6730*/  HMMA.16816.F32 R12, R132.reuse, R32, R12 ;  /* 0x00000020840c723c */ /* 0x060ff0000000180c */
[C---:B------:R-:W-:Y:S01]  /*6740*/  HMMA.16816.F32 R16, R132.reuse, R34, R16 ;  /* 0x000000228410723c */ /* 0x040fe20000001810 */
[----:B------:R-:W5:Y:S07]  /*6750*/  LDSM.16.MT88.4 R32, [R0+0xc400] ;  /* 0x00c400000020783b */ /* 0x000f6e0000004200 */
[C---:B------:R-:W-:Y:S08]  /*6760*/  HMMA.16816.F32 R20, R132.reuse, R136, R20 ;  /* 0x000000888414723c */ /* 0x040ff00000001814 */
[----:B------:R-:W-:Y:S01]  /*6770*/  HMMA.16816.F32 R24, R132, R138, R24 ;  /* 0x0000008a8418723c */ /* 0x000fe20000001818 */
[----:B------:R-:W-:Y:S04]  /*6780*/  LDSM.16.MT88.4 R136, [R0+0xa800] ;  /* 0x00a800000088783b */ /* 0x000fe80000004200 */
[----:B------:R-:W-:Y:S03]  /*6790*/  LDSM.16.M88.4 R132, [R164+0x2000] ;  /* 0x00200000a484783b */ /* 0x000fe60000000200 */
[C---:B-1----:R-:W-:Y:S08]  /*67a0*/  HMMA.16816.F32 R4, R140.reuse, R148, R4 ;  /* 0x000000948c04723c */ /* 0x042ff00000001804 */
[C---:B------:R-:W-:Y:S08]  /*67b0*/  HMMA.16816.F32 R8, R140.reuse, R150, R8 ;  /* 0x000000968c08723c */ /* 0x040ff00000001808 */
[C---:B---3--:R-:W-:Y:S08]  /*67c0*/  HMMA.16816.F32 R12, R140.reuse, R28, R12 ;  /* 0x0000001c8c0c723c */ /* 0x048ff0000000180c */
[C---:B------:R-:W-:Y:S01]  /*67d0*/  HMMA.16816.F32 R16, R140.reuse, R30, R16 ;  /* 0x0000001e8c10723c */ /* 0x040fe20000001810 */
[----:B------:R-:W1:Y:S07]  /*67e0*/  LDSM.16.MT88.4 R28, [R0+0xe400] ;  /* 0x00e40000001c783b */ /* 0x000e6e0000004200 */
[C---:B------:R-:W-:Y:S08]  /*67f0*/  HMMA.16816.F32 R20, R140.reuse, R144, R20 ;  /* 0x000000908c14723c */ /* 0x040ff00000001814 */
[----:B------:R-:W-:Y:S01]  /*6800*/  HMMA.16816.F32 R24, R140, R146, R24 ;  /* 0x000000928c18723c */ /* 0x000fe20000001818 */
[----:B------:R-:W-:Y:S07]  /*6810*/  LDSM.16.MT88.4 R140, [R0+0xac00] ;  /* 0x00ac0000008c783b */ /* 0x000fee0000004200 */
        /* <DEDUP_REMOVED lines=18> */
[C---:B------:R-:W-:Y:S05]  /*6940*/  HMMA.16816.F32 R4, R132.reuse, R136, R4 ;  /* 0x000000888404723c */ /* 0x040fea0000001804 */
[C---:B------:R-:W-:Y:S03]  /*6950*/  LEA R152, P0, R169.reuse, R150, 0x5 ;  /* 0x00000096a9987211 */ /* 0x040fe600078028ff */
[C---:B------:R-:W-:Y:S01]  /*6960*/  HMMA.16816.F32 R8, R132.reuse, R138, R8 ;  /* 0x0000008a8408723c */ /* 0x040fe20000001808 */
[----:B------:R-:W5:Y:S02]  /*6970*/  LDSM.16.M88.4 R136, [R166+0x2000] ;  /* 0x00200000a688783b */ /* 0x000f640000000200 */
        /* <DEDUP_REMOVED lines=15> */
[C---:B-----5:R-:W-:Y:S05]  /*6a70*/  HMMA.16816.F32 R4, R136.reuse, R140, R4 ;  /* 0x0000008c8804723c */ /* 0x060fea0000001804 */
[C---:B------:R-:W-:Y:S02]  /*6a80*/  LEA.HI.X.SX32 R135, R169.reuse, R145, 0x5, P0 ;  /* 0x00000091a9877211 */ /* 0x040fe400000f2eff */
[C---:B------:R-:W-:Y:S01]  /*6a90*/  LEA R132, P0, R169.reuse, R134, 0x5 ;  /* 0x00000086a9847211 */ /* 0x040fe200078028ff */
[C---:B------:R-:W-:Y:S03]  /*6aa0*/  HMMA.16816.F32 R8, R136.reuse, R142, R8 ;  /* 0x0000008e8808723c */ /* 0x040fe60000001808 */
[C---:B------:R-:W-:Y:S02]  /*6ab0*/  LEA.HI.X.SX32 R133, R169.reuse, R135, 0x5, P0 ;  /* 0x00000087a9857211 */ /* 0x040fe400000f2eff */
[----:B------:R-:W-:Y:S02]  /*6ac0*/  LEA R140, P0, R169, R132, 0x5 ;  /* 0x00000084a98c7211 */ /* 0x000fe400078028ff */
[----:B-1----:R-:W-:Y:S01]  /*6ad0*/  @P5 LOP3.LUT R0, R223, 0x10, RZ, 0xc0, !PT ;  /* 0x00000010df005812 */ /* 0x002fe200078ec0ff */
[C---:B---3--:R-:W-:Y:S03]  /*6ae0*/  HMMA.16816.F32 R12, R136.reuse, R32, R12 ;  /* 0x00000020880c723c */ /* 0x048fe6000000180c */
        /* <DEDUP_REMOVED lines=305> */
.L_x_375:
        /* <DEDUP_REMOVED lines=13> */
.L_x_376:
[----:B------:R-:W1:Y:S01]  /*7ed0*/  LDCU.64 UR8, c[0x0][0x5c8] ;  /* 0x0000b900ff0877ac */ /* 0x000e620008000a00 */
[----:B------:R-:W-:-:S04]  /*7ee0*/  UIADD3 UR5, UPT, UPT, UR44, UR45, URZ ;  /* 0x0000002d2c057290 */ /* 0x000fc8000fffe0ff */
[----:B-1----:R-:W-:Y:S02]  /*7ef0*/  UIMAD.WIDE.U32 UR20, UR5, UR8, URZ ;  /* 0x00000008051472a5 */ /* 0x002fe4000f8e00ff */
[----:B------:R-:W-:-:S04]  /*7f00*/  UIMAD UR5, UR5, UR9, URZ ;  /* 0x00000009050572a4 */ /* 0x000fc8000f8e02ff */
[----:B------:R-:W-:-:S06]  /*7f10*/  UIADD3 UR5, UPT, UPT, UR21, UR5, URZ ;  /* 0x0000000515057290 */ /* 0x000fcc000fffe0ff */
[----:B------:R-:W-:-:S07]  /*7f20*/  MOV R23, UR5 ;  /* 0x0000000500177c02 */ /* 0x000fce0008000f00 */
.L_x_377:
[----:B------:R-:W-:Y:S01]  /*7f30*/  BAR.SYNC.DEFER_BLOCKING 0x0 ;  /* 0x0000000000007b1d */ /* 0x000fe20000010000 */
[--C-:B------:R-:W-:Y:S01]  /*7f40*/  LOP3.LUT R0, R0, 0xd8, R167.reuse, 0x78, !PT ;  /* 0x000000d800007812 */ /* 0x100fe200078e78a7 */
[----:B------:R-:W-:Y:S01]  /*7f50*/  USHF.L.U32 UR5, UR39, 0x7, URZ ;  /* 0x0000000727057899 */ /* 0x000fe200080006ff */
[----:B------:R-:W-:Y:S01]  /*7f60*/  SHF.R.U32.HI R230, RZ, 0x2, R230 ;  /* 0x00000002ffe67819 */ /* 0x000fe200000116e6 */
[----:B------:R-:W-:Y:S01]  /*7f70*/  USHF.L.U32 UR15, UR39, 0x7, URZ ;  /* 0x00000007270f7899 */ /* 0x000fe200080006ff */
[--C-:B------:R-:W-:Y:S01]  /*7f80*/  LOP3.LUT R0, R0, 0x1f20, R167.reuse, 0xf8, !PT ;  /* 0x00001f2000007812 */ /* 0x100fe200078ef8a7 */
[----:B------:R-:W-:Y:S02]  /*7f90*/  UIMAD.WIDE.U32 UR22, UR5, UR10, URZ ;  /* 0x0000000a051672a5 */ /* 0x000fe4000f8e00ff */
[----:B------:R-:W1:Y:S01]  /*7fa0*/  LDC.64 R8, c[0x0][0x5d8] ;  /* 0x00017600ff087b82 */ /* 0x000e620000000a00 */
[----:B------:R-:W-:Y:S01]  /*7fb0*/  USHF.R.S32.HI UR16, URZ, 0x1f, UR5 ;  /* 0x0000001fff107899 */ /* 0x000fe20008011405 */
[----:B------:R-:W-:Y:S01]  /*7fc0*/  LEA R0, R0, UR4, 0x1 ;  /* 0x0000000400007c11 */ /* 0x000fe2000f8e08ff */
[----:B------:R-:W-:Y:S01]  /*7fd0*/  UIADD3 UR38, UPT, UPT, -UR15, UR38, URZ ;  /* 0x000000260f267290 */ /* 0x000fe2000fffe1ff */
[C---:B------:R-:W-:Y:S01]  /*7fe0*/  VIADD R5, R230.reuse, 0x40 ;  /* 0x00000040e6057836 */ /* 0x040fe20000000000 */
[----:B------:R-:W-:Y:S01]  /*7ff0*/  UIMAD UR14, UR16, UR10, URZ ;  /* 0x0000000a100e72a4 */ /* 0x000fe2000f8e02ff */
[----:B------:R-:W-:Y:S01]  /*8000*/  IMAD.U32 R2, RZ, RZ, UR22 ;  /* 0x00000016ff027e24 */ /* 0x000fe2000f8e00ff */
[----:B------:R-:W-:Y:S01]  /*8010*/  BSSY.RECONVERGENT B0, `(.L_x_378) ;  /* 0x0000026000007945 */ /* 0x000fe20003800200 */
[----:B------:R-:W2:Y:S01]  /*8020*/  LDC.64 R58, c[0x0][0x5e0] ;  /* 0x00017800ff3a7b82 */ /* 0x000ea20000000a00 */
[----:B------:R-:W-:Y:S01]  /*8030*/  UIMAD UR14, UR5, UR11, UR14 ;  /* 0x0000000b050e72a4 */ /* 0x000fe2000f8e020e */
[----:B------:R-:W-:Y:S01]  /*8040*/  ISETP.GE.AND P1, PT, R230, UR38, PT ;  /* 0x00000026e6007c0c */ /* 0x000fe2000bf26270 */
[----:B------:R-:W-:Y:S01]  /*8050*/  IMAD.U32 R3, RZ, RZ, UR23 ;  /* 0x00000017ff037e24 */ /* 0x000fe2000f8e00ff */
[----:B------:R-:W-:Y:S01]  /*8060*/  LOP3.LUT R4, R2, 0x18, R167, 0xf8, !PT ;  /* 0x0000001802047812 */ /* 0x000fe200078ef8a7 */
[----:B------:R-:W-:Y:S01]  /*8070*/  IMAD.U32 R56, RZ, RZ, UR8 ;  /* 0x00000008ff387e24 */ /* 0x000fe2000f8e00ff */
[----:B------:R-:W-:-:S02]  /*8080*/  ISETP.GE.AND P2, PT, R5, UR38, PT ;  /* 0x0000002605007c0c */ /* 0x000fc4000bf46270 */
[----:B------:R-:W-:Y:S01]  /*8090*/  IADD3 R2, P0, PT, R4, UR18, RZ ;  /* 0x0000001204027c10 */ /* 0x000fe2000ff1e0ff */
[----:B------:R3:W4:Y:S01]  /*80a0*/  LDS.128 R28, [R0+0xa000] ;  /* 0x00a00000001c7984 */ /* 0x0007220000000c00 */
[----:B------:R-:W-:Y:S01]  /*80b0*/  IMAD.U32 R4, RZ, RZ, UR14 ;  /* 0x0000000eff047e24 */ /* 0x000fe2000f8e00ff */
[----:B------:R-:W-:Y:S02]  /*80c0*/  LOP3.LUT R167, R167, 0x18, RZ, 0xc0, !PT ;  /* 0x00000018a7a77812 */ /* 0x000fe400078ec0ff */
[----:B------:R3:W2:Y:S02]  /*80d0*/  LDS.128 R24, [R0+0xc000] ;  /* 0x00c0000000187984 */ /* 0x0006a40000000c00 */
[----:B------:R-:W-:Y:S02]  /*80e0*/  IADD3.X R3, PT, PT, R3, UR17, R4, P0, !PT ;  /* 0x0000001103037c10 */ /* 0x000fe400087fe404 */
[----:B------:R3:W2:Y:S01]  /*80f0*/  LDS.128 R40, [R0+0xf000] ;  /* 0x00f0000000287984 */ /* 0x0006a20000000c00 */
[----:B------:R-:W-:Y:S01]  /*8100*/  IADD3 R21, P0, PT, R230, 0x40, RZ ;  /* 0x00000040e6157810 */ /* 0x000fe20007f1e0ff */
[----:B-1----:R-:W-:-:S02]  /*8110*/  IMAD.WIDE.U32 R6, R8, UR25, R2 ;  /* 0x0000001908067c25 */ /* 0x002fc4000f8e0002 */
[----:B------:R3:W1:Y:S02]  /*8120*/  LDS.128 R52, [R0+0x10000] ;  /* 0x0100000000347984 */ /* 0x0006640000000c00 */
[----:B------:R-:W-:Y:S02]  /*8130*/  IMAD.X R22, RZ, RZ, RZ, P0 ;  /* 0x000000ffff167224 */ /* 0x000fe400000e06ff */
[----:B------:R3:W1:Y:S01]  /*8140*/  LDS.128 R36, [R0+0x11000] ;  /* 0x0110000000247984 */ /* 0x0006620000000c00 */
[----:B------:R-:W-:-:S03]  /*8150*/  IMAD R20, R9, UR25, R7 ;  /* 0x0000001909147c24 */ /* 0x000fc6000f8e0207 */
[----:B------:R3:W1:Y:S04]  /*8160*/  LDS.128 R48, [R0+0x12000] ;  /* 0x0120000000307984 */ /* 0x0006680000000c00 */
[----:B------:R3:W1:Y:S04]  /*8170*/  LDS.128 R32, [R0+0x13000] ;  /* 0x0130000000207984 */ /* 0x0006680000000c00 */
[----:B------:R3:W1:Y:S01]  /*8180*/  LDS.128 R44, [R0+0x14000] ;  /* 0x01400000002c7984 */ /* 0x0006620000000c00 */
[----:B--2-4-:R-:W-:Y:S05]  /*8190*/  @P1 BRA `(.L_x_379) ;  /* 0x0000000000341947 */ /* 0x014fea0003800000 */
[----:B------:R-:W2:Y:S01]  /*81a0*/  LDS.128 R12, [R0+0xb000] ;  /* 0x00b00000000c7984 */ /* 0x000ea20000000c00 */
[----:B------:R-:W4:Y:S01]  /*81b0*/  LDCU.64 UR14, c[0x0][0x560] ;  /* 0x0000ac00ff0e77ac */ /* 0x000f220008000a00 */
[----:B------:R-:W-:Y:S02]  /*81c0*/  MOV R2, R6 ;  /* 0x0000000600027202 */ /* 0x000fe40000000f00 */
[----:B------:R-:W5:Y:S01]  /*81d0*/  LDS.128 R8, [R0+0x9000] ;  /* 0x0090000000087984 */ /* 0x000f620000000c00 */
[----:B------:R-:W-:-:S03]  /*81e0*/  MOV R3, R20 ;  /* 0x0000001400037202 */ /* 0x000fc60000000f00 */
[----:B------:R-:W3:Y:S01]  /*81f0*/  LDS.128 R16, [R0+0xd000] ;  /* 0x00d0000000107984 */ /* 0x000ee20000000c00 */
[----:B------:R-:W-:-:S04]  /*8200*/  IMAD.WIDE.U32 R4, R230, UR10, R2 ;  /* 0x0000000ae6047c25 */ /* 0x000fc8000f8e0002 */
[----:B------:R-:W-:Y:S01]  /*8210*/  IMAD R3, R230, UR11, R5 ;  /* 0x0000000be6037c24 */ /* 0x000fe2000f8e0205 */
[----:B----4-:R-:W-:-:S04]  /*8220*/  LEA R2, P0, R4, UR14, 0x1 ;  /* 0x0000000e04027c11 */ /* 0x010fc8000f8008ff */
[----:B------:R-:W-:-:S05]  /*8230*/  LEA.HI.X R3, R4, UR15, R3, 0x1, P0 ;  /* 0x0000000f04037c11 */ /* 0x000fca00080f0c03 */
[----:B--2---:R2:W-:Y:S04]  /*8240*/  STG.E.128 desc[UR36][R2.64+0x40], R12 ;  /* 0x0000400c02007986 */ /* 0x0045e8000c101d24 */
[----:B-----5:R2:W-:Y:S04]  /*8250*/  STG.E.128 desc[UR36][R2.64], R8 ;  /* 0x0000000802007986 */ /* 0x0205e8000c101d24 */
[----:B---3--:R2:W-:Y:S02]  /*8260*/  STG.E.128 desc[UR36][R2.64+0x80], R16 ;  /* 0x0000801002007986 */ /* 0x0085e4000c101d24 */
.L_x_379:
[----:B------:R-:W-:Y:S05]  /*8270*/  BSYNC.RECONVERGENT B0 ;  /* 0x0000000000007941 */ /* 0x000fea0003800200 */
.L_x_378:
[----:B--2---:R2:W4:Y:S01]  /*8280*/  LDS.128 R8, [R0+0xe000] ;  /* 0x00e0000000087984 */ /* 0x0045220000000c00 */
[----:B------:R-:W-:Y:S04]  /*8290*/  BSSY.RECONVERGENT B0, `(.L_x_380) ;  /* 0x000000e000007945 */ /* 0x000fe80003800200 */
[----:B------:R-:W-:Y:S05]  /*82a0*/  @P2 BRA `(.L_x_381) ;  /* 0x0000000000302947 */ /* 0x000fea0003800000 */
[----:B------:R-:W5:Y:S01]  /*82b0*/  LDCU.64 UR14, c[0x0][0x560] ;  /* 0x0000ac00ff0e77ac */ /* 0x000f620008000a00 */
[----:B------:R-:W-:Y:S01]  /*82c0*/  MOV R2, R6 ;  /* 0x0000000600027202 */ /* 0x000fe20000000f00 */
[----:B--23--:R-:W-:Y:S01]  /*82d0*/  IMAD R0, R22, UR10, RZ ;  /* 0x0000000a16007c24 */ /* 0x00cfe2000f8e02ff */
[----:B------:R-:W-:-:S03]  /*82e0*/  MOV R3, R20 ;  /* 0x0000001400037202 */ /* 0x000fc60000000f00 */
[C---:B------:R-:W-:Y:S02]  /*82f0*/  IMAD R0, R21.reuse, UR11, R0 ;  /* 0x0000000b15007c24 */ /* 0x040fe4000f8e0200 */
[----:B------:R-:W-:-:S05]  /*8300*/  IMAD.WIDE.U32 R4, R21, UR10, R2 ;  /* 0x0000000a15047c25 */ /* 0x000fca000f8e0002 */
[----:B------:R-:W-:Y:S02]  /*8310*/  IADD3 R0, PT, PT, R0, R5, RZ ;  /* 0x0000000500007210 */ /* 0x000fe40007ffe0ff */
[----:B-----5:R-:W-:-:S04]  /*8320*/  LEA R2, P0, R4, UR14, 0x1 ;  /* 0x0000000e04027c11 */ /* 0x020fc8000f8008ff */
[----:B------:R-:W-:-:S05]  /*8330*/  LEA.HI.X R3, R4, UR15, R0, 0x1, P0 ;  /* 0x0000000f04037c11 */ /* 0x000fca00080f0c00 */
[----:B------:R2:W-:Y:S04]  /*8340*/  STG.E.128 desc[UR36][R2.64], R28 ;  /* 0x0000001c02007986 */ /* 0x0005e8000c101d24 */
[----:B------:R2:W-:Y:S04]  /*8350*/  STG.E.128 desc[UR36][R2.64+0x40], R24 ;  /* 0x0000401802007986 */ /* 0x0005e8000c101d24 */
[----:B----4-:R2:W-:Y:S02]  /*8360*/  STG.E.128 desc[UR36][R2.64+0x80], R8 ;  /* 0x0000800802007986 */ /* 0x0105e4000c101d24 */
.L_x_381:
[----:B------:R-:W-:Y:S05]  /*8370*/  BSYNC.RECONVERGENT B0 ;  /* 0x0000000000007941 */ /* 0x000fea0003800200 */
.L_x_380:
        /* <DEDUP_REMOVED lines=9> */
[----:B---3--:R-:W-:Y:S01]  /*8410*/  IMAD R0, R59, UR25, R5 ;  /* 0x000000193b007c24 */ /* 0x008fe2000f8e0205 */
        /* <DEDUP_REMOVED lines=11> */
.L_x_383:
[----:B------:R-:W-:Y:S05]  /*84d0*/  BSYNC.RECONVERGENT B0 ;  /* 0x0000000000007941 */ /* 0x000fea0003800200 */
.L_x_382:
        /* <DEDUP_REMOVED lines=10> */
[----:B-1----:R3:W-:Y:S04]  /*8580*/  STG.E.128 desc[UR36][R2.64], R52 ;  /* 0x0000003402007986 */ /* 0x0027e8000c101d24 */
[----:B------:R3:W-:Y:S04]  /*8590*/  STG.E.128 desc[UR36][R2.64+0x40], R48 ;  /* 0x0000403002007986 */ /* 0x0007e8000c101d24 */
[----:B------:R3:W-:Y:S02]  /*85a0*/  STG.E.128 desc[UR36][R2.64+0x80], R44 ;  /* 0x0000802c02007986 */ /* 0x0007e4000c101d24 */
.L_x_371:
[----:B------:R-:W-:Y:S05]  /*85b0*/  BSYNC.RECONVERGENT B1 ;  /* 0x0000000000017941 */ /* 0x000fea0003800200 */
.L_x_349:
        /* <DEDUP_REMOVED lines=11> */
.L_x_385:
        /* <DEDUP_REMOVED lines=9> */
.L_x_885:


//--------------------- .text._ZN5flash44flash_bwd_dq_dk_dv_loop_seqk_parallel_kernelI23Flash_bwd_kernel_traitsILi96ELi64ELi128ELi8ELi2ELi4ELi4ELb1ELb0EN7cutlass6half_tE19Flash_kernel_traitsILi96ELi64ELi128ELi8ES3_EELb1ELb1ELb0ELb1ELb0ELb0ELb0EEEvNS_16Flash_bwd_paramsE --------------------------
	.section	.text._ZN5flash44flash_bwd_dq_dk_dv_loop_seqk_parallel_kernelI23Flash_bwd_kernel_traitsILi96ELi64ELi128ELi8ELi2ELi4ELi4ELb1ELb0EN7cutlass6half_tE19Flash_kernel_traitsILi96ELi64ELi128ELi8ES3_EELb1ELb1ELb0ELb1ELb0ELb0ELb0EEEvNS_16Flash_bwd_paramsE,"ax",@progbits
	.align	128
        .global         _ZN5flash44flash_bwd_dq_dk_dv_loop_seqk_parallel_kernelI23Flash_bwd_kernel_traitsILi96ELi64ELi128ELi8ELi2ELi4ELi4ELb1ELb0EN7cutlass6half_tE19Flash_kernel_traitsILi96ELi64ELi128ELi8ES3_EELb1ELb1ELb0ELb1ELb0ELb0ELb0EEEvNS_16Flash_bwd_paramsE
        .type           _ZN5flash44flash_bwd_dq_dk_dv_loop_seqk_parallel_kernelI23Flash_bwd_kernel_traitsILi96ELi64ELi128ELi8ELi2ELi4ELi4ELb1ELb0EN7cutlass6half_tE19Flash_kernel_traitsILi96ELi64ELi128ELi8ES3_EELb1ELb1ELb0ELb1ELb0ELb0ELb0EEEvNS_16Flash_bwd_paramsE,@function
        .size           _ZN5flash44flash_bwd_dq_dk_dv_loop_seqk_parallel_kernelI23Flash_bwd_kernel_traitsILi96ELi64ELi128ELi8ELi2ELi4ELi4ELb1ELb0EN7cutlass6half_tE19Flash_kernel_traitsILi96ELi64ELi128ELi8ES3_EELb1ELb1ELb0ELb1ELb0ELb0ELb0EEEvNS_16Flash_bwd_paramsE,(.L_x_886 - _ZN5flash44flash_bwd_dq_dk_dv_loop_seqk_parallel_kernelI23Flash_bwd_kernel_traitsILi96ELi64ELi128ELi8ELi2ELi4ELi4ELb1ELb0EN7cutlass6half_tE19Flash_kernel_traitsILi96ELi64ELi128ELi8ES3_EELb1ELb1ELb0ELb1ELb0ELb0ELb0EEEvNS_16Flash_bwd_paramsE)
        .other          _ZN5flash44flash_bwd_dq_dk_dv_loop_seqk_parallel_kernelI23Flash_bwd_kernel_traitsILi96ELi64ELi128ELi8ELi2ELi4ELi4ELb1ELb0EN7cutlass6half_tE19Flash_kernel_traitsILi96ELi64ELi128ELi8ES3_EELb1ELb1ELb0ELb1ELb0ELb0ELb0EEEvNS_16Flash_bwd_paramsE,@"STO_CUDA_ENTRY STV_DEFAULT"
_ZN5flash44flash_bwd_dq_dk_dv_loop_seqk_parallel_kernelI23Flash_bwd_kernel_traitsILi96ELi64ELi128ELi8ELi2ELi4ELi4ELb1ELb0EN7cutlass6half_tE19Flash_kernel_traitsILi96ELi64ELi128ELi8ES3_EELb1ELb1ELb0ELb1ELb0ELb0ELb0EEEvNS_16Flash_bwd_paramsE:
.text._ZN5flash44flash_bwd_dq_dk_dv_loop_seqk_parallel_kernelI23Flash_bwd_kernel_traitsILi96ELi64ELi128ELi8ELi2ELi4ELi4ELb1ELb0EN7cutlass6half_tE19Flash_kernel_traitsILi96ELi64ELi128ELi8ES3_EELb1ELb1ELb0ELb1ELb0ELb0ELb0EEEvNS_16Flash_bwd_paramsE:
        /* <DEDUP_REMOVED lines=50> */
.L_x_444:
        /* <DEDUP_REMOVED lines=52> */
.L_x_386:
        /* <DEDUP_REMOVED lines=34> */
.L_x_388:
[----:B------:R-:W1:Y:S01]  /*0880*/  LDCU.64 UR16, c[0x0][0x3b8] ;  /* 0x00007700ff1077ac */ /* 0x000e620008000a00 */
[----:B------:R-:W-:-:S04]  /*0890*/  UIADD3 UR8, UPT, UPT, UR45, UR47, URZ ;  /* 0x0000002f2d087290 */ /* 0x000fc8000fffe0ff */
[----:B-1----:R-:W-:Y:S02]  /*08a0*/  UIMAD.WIDE.U32 UR56, UR8, UR16, URZ ;  /* 0x00000010083872a5 */ /* 0x002fe4000f8e00ff */
[----:B------:R-:W-:-:S04]  /*08b0*/  UIMAD UR8, UR8, UR17, URZ ;  /* 0x00000011080872a4 */ /* 0x000fc8000f8e02ff */
[----:B------:R-:W-:-:S06]  /*08c0*/  UIADD3 UR8, UPT, UPT, UR57, UR8, URZ ;  /* 0x0000000839087290 */ /* 0x000fcc000fffe0ff */
[----:B------:R-:W-:Y:S02]  /*08d0*/  MOV R18, UR8 ;  /* 0x0000000800127c02 */ /* 0x000fe40008000f00 */
.L_x_389:
        /* <DEDUP_REMOVED lines=43> */
.L_x_390:
[----:B------:R-:W1:Y:S01]  /*0b90*/  LDCU.64 UR14, c[0x0][0x3c0] ;  /* 0x00007800ff0e77ac */ /* 0x000e620008000a00 */
[----:B------:R-:W-:-:S04]  /*0ba0*/  UIADD3 UR8, UPT, UPT, UR45, UR47, URZ ;  /* 0x0000002f2d087290 */ /* 0x000fc8000fffe0ff */
[----:B-1----:R-:W-:Y:S02]  /*0bb0*/  UIMAD.WIDE.U32 UR58, UR8, UR14, URZ ;  /* 0x0000000e083a72a5 */ /* 0x002fe4000f8e00ff */
[----:B------:R-:W-:-:S04]  /*0bc0*/  UIMAD UR8, UR8, UR15, URZ ;  /* 0x0000000f080872a4 */ /* 0x000fc8000f8e02ff */
[----:B------:R-:W-:-:S06]  /*0bd0*/  UIADD3 UR8, UPT, UPT, UR59, UR8, URZ ;  /* 0x000000083b087290 */ /* 0x000fcc000fffe0ff */
[----:B------:R-:W-:-:S07]  /*0be0*/  MOV R16, UR8 ;  /* 0x0000000800107c02 */ /* 0x000fce0008000f00 */
.L_x_391:
        /* <DEDUP_REMOVED lines=27> */
.L_x_392:
[----:B------:R-:W-:Y:S02]  /*0da0*/  UIMAD.WIDE.U32 UR60, UR52, UR12, URZ ;  /* 0x0000000c343c72a5 */ /* 0x000fe4000f8e00ff */
[----:B------:R-:W-:-:S04]  /*0db0*/  UIMAD UR8, UR53, UR12, URZ ;  /* 0x0000000c350872a4 */ /* 0x000fc8000f8e02ff */
[----:B------:R-:W-:Y:S02]  /*0dc0*/  UIADD3 UR8, UPT, UPT, UR61, UR8, URZ ;  /* 0x000000083d087290 */ /* 0x000fe4000fffe0ff */
.L_x_393:
        /* <DEDUP_REMOVED lines=20> */
.L_x_394:
[----:B------:R-:W1:Y:S01]  /*0f10*/  LDCU UR62, c[0x0][0x434] ;  /* 0x00008680ff3e77ac */ /* 0x000e620008000800 */
[----:B------:R-:W-:-:S04]  /*0f20*/  UIMAD UR10, UR30, UR49, UR29 ;  /* 0x000000311e0a72a4 */ /* 0x000fc8000f8e021d */
[----:B-1----:R-:W-:Y:S02]  /*0f30*/  UIMAD UR62, UR10, UR62, URZ ;  /* 0x0000003e0a3e72a4 */ /* 0x002fe4000f8e02ff */
.L_x_395:
        /* <DEDUP_REMOVED lines=11> */
.L_x_396:
[----:B------:R-:W1:Y:S01]  /*0ff0*/  LDCU UR61, c[0x0][0x444] ;  /* 0x00008880ff3d77ac */ /* 0x000e620008000800 */
[----:B------:R-:W-:-:S04]  /*1000*/  UIMAD UR10, UR30, UR49, UR29 ;  /* 0x000000311e0a72a4 */ /* 0x000fc8000f8e021d */
[----:B-1----:R-:W-:-:S12]  /*1010*/  UIMAD UR61, UR10, UR61, URZ ;  /* 0x0000003d0a3d72a4 */ /* 0x002fd8000f8e02ff */
.L_x_397:
        /* <DEDUP_REMOVED lines=99> */
.L_x_399:
[----:B------:R-:W1:Y:S01]  /*1650*/  LDCU.64 UR10, c[0x0][0x5c0] ;  /* 0x0000b800ff0a77ac */ /* 0x000e620008000a00 */
[----:B------:R-:W-:-:S04]  /*1660*/  UIADD3 UR8, UPT, UPT, UR45, UR47, URZ ;  /* 0x0000002f2d087290 */ /* 0x000fc8000fffe0ff */
[----:B-1----:R-:W-:Y:S02]  /*1670*/  UIMAD.WIDE.U32 UR16, UR8, UR10, URZ ;  /* 0x0000000a081072a5 */ /* 0x002fe4000f8e00ff */
[----:B------:R-:W-:-:S04]  /*1680*/  UIMAD UR8, UR8, UR11, URZ ;  /* 0x0000000b080872a4 */ /* 0x000fc8000f8e02ff */
[----:B------:R-:W-:-:S06]  /*1690*/  UIADD3 UR8, UPT, UPT, UR17, UR8, URZ ;  /* 0x0000000811087290 */ /* 0x000fcc000fffe0ff */
[----:B------:R-:W-:Y:S02]  /*16a0*/  MOV R0, UR8 ;  /* 0x0000000800007c02 */ /* 0x000fe40008000f00 */
.L_x_400:
        /* <DEDUP_REMOVED lines=13> */
.L_x_401:
[----:B------:R-:W1:Y:S01]  /*1780*/  LDCU.64 UR8, c[0x0][0x5c8] ;  /* 0x0000b900ff0877ac */ /* 0x000e620008000a00 */
[----:B------:R-:W-:-:S04]  /*1790*/  UIADD3 UR45, UPT, UPT, UR45, UR47, URZ ;  /* 0x0000002f2d2d7290 */ /* 0x000fc8000fffe0ff */
[----:B-1----:R-:W-:Y:S02]  /*17a0*/  UIMAD.WIDE.U32 UR14, UR45, UR8, URZ ;  /* 0x000000082d0e72a5 */ /* 0x002fe4000f8e00ff */
[----:B------:R-:W-:-:S04]  /*17b0*/  UIMAD UR45, UR45, UR9, URZ ;  /* 0x000000092d2d72a4 */ /* 0x000fc8000f8e02ff */
[----:B------:R-:W-:-:S06]  /*17c0*/  UIADD3 UR45, UPT, UPT, UR15, UR45, URZ ;  /* 0x0000002d0f2d7290 */ /* 0x000fcc000fffe0ff */
[----:B------:R-:W-:-:S07]  /*17d0*/  MOV R10, UR45 ;  /* 0x0000002d000a7c02 */ /* 0x000fce0008000f00 */
.L_x_402:
        /* <DEDUP_REMOVED lines=30> */
.L_x_404:
[----:B------:R-:W-:Y:S05]  /*19c0*/  BSYNC.RECONVERGENT B0 ;  /* 0x0000000000007941 */ /* 0x000fea0003800200 */
.L_x_403:
        /* <DEDUP_REMOVED lines=17> */
.L_x_406:
[----:B------:R-:W-:Y:S05]  /*1ae0*/  BSYNC.RECONVERGENT B0 ;  /* 0x0000000000007941 */ /* 0x000fea0003800200 */
.L_x_405:
        /* <DEDUP_REMOVED lines=27> */
.L_x_408:
[----:B------:R-:W-:Y:S05]  /*1ca0*/  BSYNC.RECONVERGENT B0 ;  /* 0x0000000000007941 */ /* 0x000fea0003800200 */
.L_x_407:
        /* <DEDUP_REMOVED lines=18> */
.L_x_398:
        /* <DEDUP_REMOVED lines=50> */
.L_x_412:
[----:B------:R2:W-:Y:S01]  /*20f0*/  STS.128 [R0+0x13000], RZ ;  /* 0x013000ff00007388 */ /* 0x0005e20000000c00 */
[----:B------:R-:W-:Y:S05]  /*2100*/  BRA `(.L_x_413) ;  /* 0x00000000000c7947 */ /* 0x000fea0003800000 */
.L_x_411:
[----:B------:R1:W-:Y:S04]  /*2110*/  STS.128 [R0+0xf000], RZ ;  /* 0x00f000ff00007388 */ /* 0x0003e80000000c00 */
[----:B------:R1:W-:Y:S04]  /*2120*/  STS.128 [R0+0x11000], RZ ;  /* 0x011000ff00007388 */ /* 0x0003e80000000c00 */
[----:B------:R1:W-:Y:S02]  /*2130*/  STS.128 [R0+0x13000], RZ ;  /* 0x013000ff00007388 */ /* 0x0003e40000000c00 */
.L_x_413:
[----:B------:R-:W-:Y:S05]  /*2140*/  BSYNC.RECONVERGENT B0 ;  /* 0x0000000000007941 */ /* 0x000fea0003800200 */
.L_x_410:
        /* <DEDUP_REMOVED lines=34> */
.L_x_416:
[----:B------:R3:W-:Y:S02]  /*2370*/  STS.128 [R0+0x14000], RZ ;  /* 0x014000ff00007388 */ /* 0x0007e40000000c00 */
.L_x_415:
[----:B------:R-:W-:Y:S05]  /*2380*/  BSYNC.RECONVERGENT B0 ;  /* 0x0000000000007941 */ /* 0x000fea0003800200 */
.L_x_414:
        /* <DEDUP_REMOVED lines=25> */
.L_x_419:
[----:B------:R1:W-:Y:S01]  /*2520*/  STS.128 [R0+0x8000], RZ ;  /* 0x008000ff00007388 */ /* 0x0003e20000000c00 */
[----:B------:R-:W-:Y:S05]  /*2530*/  BRA `(.L_x_420) ;  /* 0x00000000000c7947 */ /* 0x000fea0003800000 */
.L_x_418:
[----:B------:R1:W-:Y:S04]  /*2540*/  STS.128 [R0+0x6000], RZ ;  /* 0x006000ff00007388 */ /* 0x0003e80000000c00 */
[----:B------:R1:W-:Y:S04]  /*2550*/  STS.128 [R0+0x7000], RZ ;  /* 0x007000ff00007388 */ /* 0x0003e80000000c00 */
[----:B------:R1:W-:Y:S02]  /*2560*/  STS.128 [R0+0x8000], RZ ;  /* 0x008000ff00007388 */ /* 0x0003e40000000c00 */
.L_x_420:
[----:B------:R-:W-:Y:S05]  /*2570*/  BSYNC.RECONVERGENT B0 ;  /* 0x0000000000007941 */ /* 0x000fea0003800200 */
.L_x_417:
        /* <DEDUP_REMOVED lines=23> */
.L_x_423:
[----:B------:R1:W-:Y:S01]  /*26f0*/  STS.128 [R236+0x2000], RZ ;  /* 0x002000ffec007388 */ /* 0x0003e20000000c00 */
[----:B------:R-:W-:Y:S05]  /*2700*/  BRA `(.L_x_424) ;  /* 0x00000000000c7947 */ /* 0x000fea0003800000 */
.L_x_422:
[----:B------:R1:W-:Y:S04]  /*2710*/  STS.128 [R236], RZ ;  /* 0x000000ffec007388 */ /* 0x0003e80000000c00 */
[----:B------:R1:W-:Y:S04]  /*2720*/  STS.128 [R236+0x1000], RZ ;  /* 0x001000ffec007388 */ /* 0x0003e80000000c00 */
[----:B------:R1:W-:Y:S02]  /*2730*/  STS.128 [R236+0x2000], RZ ;  /* 0x002000ffec007388 */ /* 0x0003e40000000c00 */
.L_x_424:
[----:B------:R-:W-:Y:S05]  /*2740*/  BSYNC.RECONVERGENT B0 ;  /* 0x0000000000007941 */ /* 0x000fea0003800200 */
.L_x_421:
        /* <DEDUP_REMOVED lines=30> */
[----:B--2---:R2:W-:Y:S04]  /*2930*/  STL [R1+0xc], R5 ;  /* 0x00000c0501007387 */ /* 0x0045e80000100800 */
        /* <DEDUP_REMOVED lines=33> */
.L_x_427:
[----:B------:R4:W-:Y:S01]  /*2b50*/  STS.128 [R0+0xd000], RZ ;  /* 0x00d000ff00007388 */ /* 0x0009e20000000c00 */
[----:B------:R-:W-:Y:S05]  /*2b60*/  BRA `(.L_x_428) ;  /* 0x00000000000c7947 */ /* 0x000fea0003800000 */
.L_x_426:
[----:B------:R1:W-:Y:S04]  /*2b70*/  STS.128 [R0+0x9000], RZ ;  /* 0x009000ff00007388 */ /* 0x0003e80000000c00 */
[----:B------:R1:W-:Y:S04]  /*2b80*/  STS.128 [R0+0xb000], RZ ;  /* 0x00b000ff00007388 */ /* 0x0003e80000000c00 */
[----:B------:R1:W-:Y:S02]  /*2b90*/  STS.128 [R0+0xd000], RZ ;  /* 0x00d000ff00007388 */ /* 0x0003e40000000c00 */
.L_x_428:
[----:B------:R-:W-:Y:S05]  /*2ba0*/  BSYNC.RECONVERGENT B0 ;  /* 0x0000000000007941 */ /* 0x000fea0003800200 */
.L_x_425:
        /* <DEDUP_REMOVED lines=33> */
.L_x_431:
[----:B------:R2:W-:Y:S02]  /*2dc0*/  STS.128 [R0+0xe000], RZ ;  /* 0x00e000ff00007388 */ /* 0x0005e40000000c00 */
.L_x_430:
[----:B------:R-:W-:Y:S05]  /*2dd0*/  BSYNC.RECONVERGENT B0 ;  /* 0x0000000000007941 */ /* 0x000fea0003800200 */
.L_x_429:
[----:B------:R-:W5:Y:S01]  /*2de0*/  LDCU.64 UR8, c[0x0][0x538] ;  /* 0x0000a700ff0877ac */ /* 0x000f620008000a00 */
[----:B------:R-:W0:Y:S01]  /*2df0*/  LDGDEPBAR ;  /* 0x00000000000079af */ /* 0x000e220000000000 */
[----:B-12---:R-:W-:Y:S01]  /*2e00*/  IMAD.U32 R2, RZ, RZ, UR29 ;  /* 0x0000001dff027e24 */ /* 0x006fe2000f8e00ff */
[----:B------:R-:W1:Y:S01]  /*2e10*/  LDC.64 R16, c[0x0][0x528] ;  /* 0x00014a00ff107b82 */ /* 0x000e620000000a00 */
[----:B------:R-:W2:Y:S01]  /*2e20*/  S2R R231, SR_TID.X ;  /* 0x0000000000e77919 */ /* 0x000ea20000002100 */
[----:B----4-:R-:W-:Y:S02]  /*2e30*/  IMAD.U32 R0, RZ, RZ, UR42 ;  /* 0x0000002aff007e24 */ /* 0x010fe4000f8e00ff */
[C---:B------:R-:W-:Y:S02]  /*2e40*/  IMAD.SHL.U32 R10, R22.reuse, 0x20, RZ ;  /* 0x00000020160a7824 */ /* 0x040fe400078e00ff */
[C---:B------:R-:W-:Y:S02]  /*2e50*/  IMAD.SHL.U32 R11, R22.reuse, 0x4, RZ ;  /* 0x00000004160b7824 */ /* 0x040fe400078e00ff */
[----:B---3--:R-:W-:Y:S01]  /*2e60*/  IMAD.SHL.U32 R6, R22, 0x10, RZ ;  /* 0x0000001016067824 */ /* 0x008fe200078e00ff */
[----:B------:R-:W-:Y:S01]  /*2e70*/  LOP3.LUT R246, R246, 0x1, RZ, 0xc0, !PT ;  /* 0x00000001f6f67812 */ /* 0x000fe200078ec0ff */
[----:B------:R-:W-:Y:S01]  /*2e80*/  IMAD.SHL.U32 R7, R22, 0x2, RZ ;  /* 0x0000000216077824 */ /* 0x000fe200078e00ff */
[----:B------:R-:W-:Y:S01]  /*2e90*/  UIMAD UR49, UR30, UR49, UR29 ;  /* 0x000000311e3172a4 */ /* 0x000fe2000f8e021d */
[----:B------:R-:W3:Y:S01]  /*2ea0*/  LDCU UR15, c[0x0][0x3b0] ;  /* 0x00007600ff0f77ac */ /* 0x000ee20008000800 */
[----:B-----5:R-:W-:Y:S01]  /*2eb0*/  ISETP.NE.U32.AND P1, PT, RZ, UR8, PT ;  /* 0x00000008ff007c0c */ /* 0x020fe2000bf25070 */
[----:B------:R-:W-:-:S03]  /*2ec0*/  UIADD3 UR53, UPT, UPT, UR53, 0x80, -UR44 ;  /* 0x0000008035357890 */ /* 0x000fc6000fffe82c */
[----:B------:R-:W-:Y:S01]  /*2ed0*/  ISETP.NE.AND.EX P1, PT, RZ, UR9, PT, P1 ;  /* 0x00000009ff007c0c */ /* 0x000fe2000bf25310 */
[----:B------:R-:W-:Y:S01]  /*2ee0*/  USHF.L.U32 UR55, UR55, 0x3, URZ ;  /* 0x0000000337377899 */ /* 0x000fe200080006ff */
[----:B------:R-:W-:-:S04]  /*2ef0*/  DEPBAR.LE SB0, 0x1 ;  /* 0x000080400000791a */ /* 0x000fc80000000000 */
[----:B------:R-:W-:Y:S08]  /*2f00*/  BAR.SYNC.DEFER_BLOCKING 0x0 ;  /* 0x0000000000007b1d */ /* 0x000ff00000010000 */
[----:B------:R-:W4:Y:S01]  /*2f10*/  @P1 LDC.64 R4, c[0x0][0x540] ;  /* 0x00015000ff041b82 */ /* 0x000f220000000a00 */
[----:B------:R-:W-:Y:S01]  /*2f20*/  @P1 IMAD.MOV.U32 R3, RZ, RZ, RZ ;  /* 0x000000ffff031224 */ /* 0x000fe200078e00ff */
[----:B------:R-:W-:Y:S01]  /*2f30*/  IADD3 R0, PT, PT, R0, UR44, R245 ;  /* 0x0000002c00007c10 */ /* 0x000fe2000fffe0f5 */
[----:B------:R-:W2:Y:S01]  /*2f40*/  LDCU UR14, c[0x0][0x45c] ;  /* 0x00008b80ff0e77ac */ /* 0x000ea20008000800 */
[----:B------:R-:W2:Y:S04]  /*2f50*/  LDCU.U8 UR13, c[0x0][0x4f8] ;  /* 0x00009f00ff0d77ac */ /* 0x000ea80008000000 */
[----:B------:R-:W5:Y:S01]  /*2f60*/  @P1 LDC R9, c[0x0][0x458] ;  /* 0x00011600ff091b82 */ /* 0x000f620000000800 */
[----:B-1----:R-:W3:Y:S01]  /*2f70*/  LDG.E.64 R12, desc[UR40][R16.64+0x8] ;  /* 0x00000828100c7981 */ /* 0x002ee2000c1e1b00 */
[----:B----4-:R-:W-:-:S04]  /*2f80*/  @P1 IMAD.WIDE.U32 R2, R4, UR30, R2 ;  /* 0x0000001e04021c25 */ /* 0x010fc8000f8e0002 */
[----:B------:R-:W-:Y:S01]  /*2f90*/  @P1 IMAD R5, R5, UR30, R3 ;  /* 0x0000001e05051c24 */ /* 0x000fe2000f8e0203 */
[C---:B------:R-:W-:Y:S01]  /*2fa0*/  @P1 LEA R4, P0, R2.reuse, UR8, 0x2 ;  /* 0x0000000802041c11 */ /* 0x040fe2000f8010ff */
[----:B------:R-:W4:Y:S03]  /*2fb0*/  LDG.E.64 R16, desc[UR40][R16.64] ;  /* 0x0000002810107981 */ /* 0x000f26000c1e1b00 */
[----:B------:R-:W-:Y:S02]  /*2fc0*/  @P1 LEA.HI.X R5, R2, UR9, R5, 0x2, P0 ;  /* 0x0000000902051c11 */ /* 0x000fe400080f1405 */
[----:B------:R-:W-:Y:S01]  /*2fd0*/  LOP3.LUT R11, R11, 0x18, RZ, 0xc0, !PT ;  /* 0x000000180b0b7812 */ /* 0x000fe200078ec0ff */
[----:B------:R-:W-:Y:S01]  /*2fe0*/  IMAD.U32 R3, RZ, RZ, UR43 ;  /* 0x0000002bff037e24 */ /* 0x000fe2000f8e00ff */
[----:B------:R-:W-:Y:S01]  /*2ff0*/  LOP3.LUT R2, R10, 0x20, RZ, 0xc0, !PT ;  /* 0x000000200a027812 */ /* 0x000fe200078ec0ff */
[----:B------:R1:W4:Y:S01]  /*3000*/  @P1 LDG.E R8, desc[UR40][R4.64] ;  /* 0x0000002804081981 */ /* 0x000322000c1e1900 */
[----:B--2---:R-:W-:-:S02]  /*3010*/  IMAD.SHL.U32 R233, R231, 0x20, RZ ;  /* 0x00000020e7e97824 */ /* 0x004fc400078e00ff */
[----:B------:R-:W-:Y:S01]  /*3020*/  IMAD.SHL.U32 R14, R231, 0x4, RZ ;  /* 0x00000004e70e7824 */ /* 0x000fe200078e00ff */
[----:B------:R-:W-:Y:S01]  /*3030*/  LOP3.LUT R2, R2, 0x3c00, R6, 0xf8, !PT ;  /* 0x00003c0002027812 */ /* 0x000fe200078ef806 */
[----:B------:R-:W-:Y:S01]  /*3040*/  IMAD R246, R3, 0x4, R246 ;  /* 0x0000000403f67824 */ /* 0x000fe200078e02f6 */
[----:B------:R-:W-:Y:S01]  /*3050*/  SHF.R.U32.HI R232, RZ, 0x1, R231 ;  /* 0x00000001ffe87819 */ /* 0x000fe200000116e7 */
[C---:B------:R-:W-:Y:S02]  /*3060*/  IMAD.SHL.U32 R18, R231.reuse, 0x10, RZ ;  /* 0x00000010e7127824 */ /* 0x040fe400078e00ff */
[----:B------:R-:W-:Y:S01]  /*3070*/  IMAD.SHL.U32 R15, R231, 0x2, RZ ;  /* 0x00000002e70f7824 */ /* 0x000fe200078e00ff */
[----:B------:R-:W-:Y:S01]  /*3080*/  LOP3.LUT R7, R7, 0x6, RZ, 0xc0, !PT ;  /* 0x0000000607077812 */ /* 0x000fe200078ec0ff */
[----:B------:R-:W-:Y:S01]  /*3090*/  USHF.L.U32 UR49, UR49, 0x5, URZ ;  /* 0x0000000531317899 */ /* 0x000fe200080006ff */
[----:B------:R-:W-:Y:S02]  /*30a0*/  IMAD.MOV.U32 R229, RZ, RZ, 0x20 ;  /* 0x00000020ffe57424 */ /* 0x000fe400078e00ff */
[----:B------:R-:W-:Y:S01]  /*30b0*/  IMAD.MOV.U32 R228, RZ, RZ, 0x20 ;  /* 0x00000020ffe47424 */ /* 0x000fe200078e00ff */
[----:B------:R-:W-:Y:S01]  /*30c0*/  CS2R R126, SRZ ;  /* 0x00000000007e7805 */ /* 0x000fe2000001ff00 */
        /* <DEDUP_REMOVED lines=9> */
[----:B-1----:R-:W-:Y:S01]  /*3160*/  IMAD.U32 R4, RZ, RZ, UR46 ;  /* 0x0000002eff047e24 */ /* 0x002fe2000f8e00ff */
[----:B------:R-:W-:Y:S02]  /*3170*/  CS2R R108, SRZ ;  /* 0x00000000006c7805 */ /* 0x000fe4000001ff00 */
[----:B------:R-:W-:Y:S02]  /*3180*/  CS2R R114, SRZ ;  /* 0x0000000000727805 */ /* 0x000fe4000001ff00 */
[----:B------:R-:W-:Y:S02]  /*3190*/  CS2R R112, SRZ ;  /* 0x0000000000707805 */ /* 0x000fe4000001ff00 */
[----:B------:R-:W-:Y:S02]  /*31a0*/  CS2R R106, SRZ ;  /* 0x00000000006a7805 */ /* 0x000fe4000001ff00 */
[----:B------:R-:W-:-:S02]  /*31b0*/  IADD3 R237, PT, PT, R0, -0x1f, -R4 ;  /* 0xffffffe100ed7810 */ /* 0x000fc40007ffe804 */
[----:B------:R-:W-:Y:S02]  /*31c0*/  CS2R R104, SRZ ;  /* 0x0000000000687805 */ /* 0x000fe4000001ff00 */
[----:B------:R-:W-:Y:S02]  /*31d0*/  SHF.R.U32.HI R0, RZ, 0x4, R22 ;  /* 0x00000004ff007819 */ /* 0x000fe40000011616 */
[----:B------:R-:W-:Y:S02]  /*31e0*/  CS2R R102, SRZ ;  /* 0x0000000000667805 */ /* 0x000fe4000001ff00 */
[----:B------:R-:W-:Y:S02]  /*31f0*/  CS2R R100, SRZ ;  /* 0x0000000000647805 */ /* 0x000fe4000001ff00 */
[----:B------:R-:W-:Y:S02]  /*3200*/  CS2R R94, SRZ ;  /* 0x00000000005e7805 */ /* 0x000fe4000001ff00 */
[----:B------:R-:W-:-:S02]  /*3210*/  LOP3.LUT R0, R0, 0x8, RZ, 0xc0, !PT ;  /* 0x0000000800007812 */ /* 0x000fc400078ec0ff */
[----:B------:R-:W-:Y:S02]  /*3220*/  CS2R R92, SRZ ;  /* 0x00000000005c7805 */ /* 0x000fe4000001ff00 */
[----:B------:R-:W-:Y:S02]  /*3230*/  LOP3.LUT R5, R10, 0x120, RZ, 0xc0, !PT ;  /* 0x000001200a057812 */ /* 0x000fe400078ec0ff */
[----:B------:R-:W-:Y:S02]  /*3240*/  CS2R R98, SRZ ;  /* 0x0000000000627805 */ /* 0x000fe4000001ff00 */
[----:B------:R-:W-:Y:S02]  /*3250*/  LOP3.LUT R4, R11, 0xc0, R10, 0xf8, !PT ;  /* 0x000000c00b047812 */ /* 0x000fe400078ef80a */
[----:B------:R-:W-:Y:S02]  /*3260*/  CS2R R96, SRZ ;  /* 0x0000000000607805 */ /* 0x000fe4000001ff00 */
[----:B------:R-:W-:-:S02]  /*3270*/  LOP3.LUT R0, R0, 0x10, R22, 0xf8, !PT ;  /* 0x0000001000007812 */ /* 0x000fc400078ef816 */
[----:B------:R-:W-:Y:S02]  /*3280*/  CS2R R90, SRZ ;  /* 0x00000000005a7805 */ /* 0x000fe4000001ff00 */
[--C-:B------:R-:W-:Y:S02]  /*3290*/  LOP3.LUT R5, R5, 0x200, R6.reuse, 0xf8, !PT ;  /* 0x0000020005057812 */ /* 0x100fe400078ef806 */
[----:B------:R-:W-:Y:S02]  /*32a0*/  CS2R R88, SRZ ;  /* 0x0000000000587805 */ /* 0x000fe4000001ff00 */
[----:B------:R-:W-:Y:S02]  /*32b0*/  LOP3.LUT R2, R2, 0x100, R6, 0xf8, !PT ;  /* 0x0000010002027812 */ /* 0x000fe400078ef806 */
[----:B------:R-:W-:Y:S02]  /*32c0*/  CS2R R86, SRZ ;  /* 0x0000000000567805 */ /* 0x000fe4000001ff00 */
[----:B------:R-:W-:-:S02]  /*32d0*/  LOP3.LUT R3, R4, 0x8, R22, 0x78, !PT ;  /* 0x0000000804037812 */ /* 0x000fc400078e7816 */
[----:B------:R-:W-:Y:S02]  /*32e0*/  CS2R R84, SRZ ;  /* 0x0000000000547805 */ /* 0x000fe4000001ff00 */
[----:B------:R-:W-:Y:S02]  /*32f0*/  LOP3.LUT R0, R0, 0xc0, R10, 0xf8, !PT ;  /* 0x000000c000007812 */ /* 0x000fe400078ef80a */
[----:B------:R-:W-:Y:S02]  /*3300*/  CS2R R78, SRZ ;  /* 0x00000000004e7805 */ /* 0x000fe4000001ff00 */
[----:B------:R-:W-:Y:S02]  /*3310*/  LOP3.LUT R6, R233, 0xc0, RZ, 0xc0, !PT ;  /* 0x000000c0e9067812 */ /* 0x000fe400078ec0ff */
[----:B------:R-:W-:Y:S02]  /*3320*/  CS2R R76, SRZ ;  /* 0x00000000004c7805 */ /* 0x000fe4000001ff00 */
[----:B------:R-:W-:-:S02]  /*3330*/  LOP3.LUT R3, R2, R3, RZ, 0xfc, !PT ;  /* 0x0000000302037212 */ /* 0x000fc400078efcff */
[----:B------:R-:W-:Y:S02]  /*3340*/  CS2R R82, SRZ ;  /* 0x0000000000527805 */ /* 0x000fe4000001ff00 */
[----:B------:R-:W-:Y:S02]  /*3350*/  LOP3.LUT R0, R0, R11, RZ, 0x3c, !PT ;  /* 0x0000000b00007212 */ /* 0x000fe400078e3cff */
[----:B------:R-:W-:Y:S02]  /*3360*/  CS2R R80, SRZ ;  /* 0x0000000000507805 */ /* 0x000fe4000001ff00 */
[----:B------:R-:W-:Y:S02]  /*3370*/  LOP3.LUT R4, R4, 0x8, R20, 0x78, !PT ;  /* 0x0000000804047812 */ /* 0x000fe400078e7814 */
[----:B------:R-:W-:Y:S02]  /*3380*/  CS2R R74, SRZ ;  /* 0x00000000004a7805 */ /* 0x000fe4000001ff00 */
[----:B------:R-:W-:-:S02]  /*3390*/  LOP3.LUT R6, R6, 0x18, R14, 0xf8, !PT ;  /* 0x0000001806067812 */ /* 0x000fc400078ef80e */
[----:B------:R-:W-:Y:S02]  /*33a0*/  CS2R R72, SRZ ;  /* 0x0000000000487805 */ /* 0x000fe4000001ff00 */
[----:B------:R-:W-:Y:S02]  /*33b0*/  LOP3.LUT R2, R233, 0x120, RZ, 0xc0, !PT ;  /* 0x00000120e9027812 */ /* 0x000fe400078ec0ff */
[----:B------:R-:W-:Y:S02]  /*33c0*/  CS2R R70, SRZ ;  /* 0x0000000000467805 */ /* 0x000fe4000001ff00 */
[----:B------:R-:W-:Y:S02]  /*33d0*/  LOP3.LUT R224, R0, 0x120, R10, 0xf8, !PT ;  /* 0x0000012000e07812 */ /* 0x000fe400078ef80a */
[----:B------:R-:W-:Y:S02]  /*33e0*/  CS2R R68, SRZ ;  /* 0x0000000000447805 */ /* 0x000fe4000001ff00 */
[----:B------:R-:W-:-:S02]  /*33f0*/  LOP3.LUT R225, R5, R4, RZ, 0xfc, !PT ;  /* 0x0000000405e17212 */ /* 0x000fc400078efcff */
[----:B------:R-:W-:Y:S02]  /*3400*/  CS2R R62, SRZ ;  /* 0x00000000003e7805 */ /* 0x000fe4000001ff00 */
[----:B------:R-:W-:Y:S01]  /*3410*/  LOP3.LUT R2, R2, 0x200, R18, 0xf8, !PT ;  /* 0x0000020002027812 */ /* 0x000fe200078ef812 */
[----:B-----5:R1:W4:Y:S01]  /*3420*/  @P1 MUFU.RCP R5, R9 ;  /* 0x0000000900051308 */ /* 0x0203220000001000 */
[----:B------:R-:W-:Y:S02]  /*3430*/  LOP3.LUT R0, R6, 0x8, R232, 0x78, !PT ;  /* 0x0000000806007812 */ /* 0x000fe400078e78e8 */
[----:B------:R-:W-:Y:S02]  /*3440*/  CS2R R60, SRZ ;  /* 0x00000000003c7805 */ /* 0x000fe4000001ff00 */
[----:B------:R-:W-:Y:S02]  /*3450*/  LOP3.LUT R4, R18, 0x1c0, RZ, 0xc0, !PT ;  /* 0x000001c012047812 */ /* 0x000fe400078ec0ff */
[----:B------:R-:W-:-:S02]  /*3460*/  CS2R R66, SRZ ;  /* 0x0000000000427805 */ /* 0x000fc4000001ff00 */
[----:B------:R-:W-:Y:S02]  /*3470*/  LOP3.LUT P0, RZ, R22, 0x4, RZ, 0xc0, !PT ;  /* 0x0000000416ff7812 */ /* 0x000fe4000780c0ff */
[----:B------:R-:W-:Y:S02]  /*3480*/  CS2R R64, SRZ ;  /* 0x0000000000407805 */ /* 0x000fe4000001ff00 */
[----:B------:R-:W-:Y:S02]  /*3490*/  LOP3.LUT R230, R2, R0, RZ, 0xfc, !PT ;  /* 0x0000000002e67212 */ /* 0x000fe400078efcff */
[----:B------:R-:W-:Y:S02]  /*34a0*/  CS2R R58, SRZ ;  /* 0x00000000003a7805 */ /* 0x000fe4000001ff00 */
[----:B------:R-:W-:Y:S02]  /*34b0*/  LOP3.LUT R2, R233, 0x7400, RZ, 0xc0, !PT ;  /* 0x00007400e9027812 */ /* 0x000fe400078ec0ff */
[----:B------:R-:W-:-:S02]  /*34c0*/  CS2R R56, SRZ ;  /* 0x0000000000387805 */ /* 0x000fc4000001ff00 */
[--C-:B------:R-:W-:Y:S02]  /*34d0*/  LOP3.LUT R0, R4, 0x38, R15.reuse, 0xf8, !PT ;  /* 0x0000003804007812 */ /* 0x100fe400078ef80f */
[----:B------:R-:W-:Y:S02]  /*34e0*/  CS2R R54, SRZ ;  /* 0x0000000000367805 */ /* 0x000fe4000001ff00 */
[----:B------:R-:W-:Y:S02]  /*34f0*/  LEA R226, R3, UR5, 0x1 ;  /* 0x0000000503e27c11 */ /* 0x000fe4000f8e08ff */
[----:B------:R-:W-:Y:S02]  /*3500*/  CS2R R52, SRZ ;  /* 0x0000000000347805 */ /* 0x000fe4000001ff00 */
[----:B------:R-:W-:Y:S02]  /*3510*/  LOP3.LUT R4, R2, 0x6, R15, 0xf8, !PT ;  /* 0x0000000602047812 */ /* 0x000fe400078ef80f */
[----:B------:R-:W-:-:S02]  /*3520*/  CS2R R46, SRZ ;  /* 0x00000000002e7805 */ /* 0x000fc4000001ff00 */
[----:B------:R-:W-:Y:S01]  /*3530*/  LOP3.LUT R7, R7, 0x1e0, R20, 0xf8, !PT ;  /* 0x000001e007077812 */ /* 0x000fe200078ef814 */
[----:B------:R-:W2:Y:S01]  /*3540*/  LDSM.16.M88.4 R176, [R226+0xf000] ;  /* 0x00f00000e2b0783b */ /* 0x000ea20000000200 */
[----:B------:R-:W-:Y:S01]  /*3550*/  LOP3.LUT R2, R0, 0x20, R232, 0x78, !PT ;  /* 0x0000002000027812 */ /* 0x000fe200078e78e8 */
[C---:B------:R-:W-:Y:S01]  /*3560*/  VIADD R3, R226.reuse, 0xf000 ;  /* 0x0000f000e2037836 */ /* 0x040fe20000000000 */
[----:B------:R-:W-:Y:S01]  /*3570*/  CS2R R44, SRZ ;  /* 0x00000000002c7805 */ /* 0x000fe2000001ff00 */
[----:B------:R-:W-:Y:S01]  /*3580*/  VIADD R220, R226, 0xf020 ;  /* 0x0000f020e2dc7836 */ /* 0x000fe20000000000 */
[----:B------:R-:W-:Y:S01]  /*3590*/  LOP3.LUT R4, R4, R2, RZ, 0xfc, !PT ;  /* 0x0000000204047212 */ /* 0x000fe200078efcff */
[----:B------:R-:W-:Y:S01]  /*35a0*/  VIADD R2, R7, UR33 ;  /* 0x0000002107027c36 */ /* 0x000fe20008000000 */
[----:B------:R-:W2:Y:S01]  /*35b0*/  LDSM.16.M88.4 R180, [R226+0xf400] ;  /* 0x00f40000e2b4783b */ /* 0x000ea20000000200 */
[----:B------:R-:W-:Y:S01]  /*35c0*/  @P0 VIADD R220, R3, 0xffffffe0 ;  /* 0xffffffe003dc0836 */ /* 0x000fe20000000000 */
[----:B------:R-:W-:Y:S01]  /*35d0*/  CS2R R50, SRZ ;  /* 0x0000000000327805 */ /* 0x000fe2000001ff00 */
[----:B------:R-:W-:Y:S01]  /*35e0*/  IMAD.MOV.U32 R0, RZ, RZ, RZ ;  /* 0x000000ffff007224 */ /* 0x000fe200078e00ff */
[----:B------:R5:W-:Y:S01]  /*35f0*/  STL [R1+0x28], R4 ;  /* 0x0000280401007387 */ /* 0x000be20000100800 */
[C---:B------:R-:W-:Y:S01]  /*3600*/  VIADD R3, R2.reuse, 0x9 ;  /* 0x0000000902037836 */ /* 0x040fe20000000000 */
[----:B------:R-:W-:Y:S01]  /*3610*/  I2FP.F32.S32 R14, R2 ;  /* 0x00000002000e7245 */ /* 0x000fe20000201400 */
[C---:B------:R-:W-:Y:S01]  /*3620*/  VIADD R7, R2.reuse, 0x10 ;  /* 0x0000001002077836 */ /* 0x040fe20000000000 */
[----:B------:R-:W2:Y:S01]  /*3630*/  LDSM.16.M88.4 R184, [R220] ;  /* 0x00000000dcb8783b */ /* 0x000ea20000000200 */
[C---:B-1----:R-:W-:Y:S01]  /*3640*/  VIADD R9, R2.reuse, 0x11 ;  /* 0x0000001102097836 */ /* 0x042fe20000000000 */
[----:B------:R-:W-:Y:S01]  /*3650*/  CS2R R48, SRZ ;  /* 0x0000000000307805 */ /* 0x000fe2000001ff00 */
[----:B------:R-:W-:Y:S01]  /*3660*/  VIADD R11, R2, 0x18 ;  /* 0x00000018020b7836 */ /* 0x000fe20000000000 */
[----:B------:R-:W1:Y:S01]  /*3670*/  LDSM.16.M88.4 R188, [R220+0x400] ;  /* 0x00040000dcbc783b */ /* 0x000e620000000200 */
[----:B------:R-:W-:-:S02]  /*3680*/  CS2R R42, SRZ ;  /* 0x00000000002a7805 */ /* 0x000fc4000001ff00 */
[----:B------:R-:W-:Y:S02]  /*3690*/  CS2R R40, SRZ ;  /* 0x0000000000287805 */ /* 0x000fe4000001ff00 */
[----:B------:R-:W-:Y:S01]  /*36a0*/  CS2R R38, SRZ ;  /* 0x0000000000267805 */ /* 0x000fe2000001ff00 */
[----:B------:R-:W1:Y:S01]  /*36b0*/  LDSM.16.M88.4 R200, [R220+0x2000] ;  /* 0x00200000dcc8783b */ /* 0x000e620000000200 */
[----:B------:R-:W-:Y:S01]  /*36c0*/  CS2R R36, SRZ ;  /* 0x0000000000247805 */ /* 0x000fe2000001ff00 */
[----:B------:R-:W1:Y:S02]  /*36d0*/  LDCU UR8, c[0x0][0x440] ;  /* 0x00008800ff0877ac */ /* 0x000e640008000800 */
[----:B------:R-:W1:Y:S01]  /*36e0*/  LDSM.16.M88.4 R204, [R220+0x2400] ;  /* 0x00240000dccc783b */ /* 0x000e620000000200 */
[----:B------:R-:W1:Y:S03]  /*36f0*/  LDCU UR9, c[0x0][0x3e0] ;  /* 0x00007c00ff0977ac */ /* 0x000e660008000800 */
[----:B------:R-:W1:Y:S04]  /*3700*/  LDSM.16.M88.4 R216, [R220+0x4000] ;  /* 0x00400000dcd8783b */ /* 0x000e680000000200 */
[----:B------:R-:W1:Y:S01]  /*3710*/  LDSM.16.M88.4 R192, [R226+0x11000] ;  /* 0x01100000e2c0783b */ /* 0x000e620000000200 */
[----:B-----5:R-:W-:-:S03]  /*3720*/  VIADD R4, R2, 0x8 ;  /* 0x0000000802047836 */ /* 0x020fc60000000000 */
[----:B------:R-:W1:Y:S01]  /*3730*/  LDSM.16.M88.4 R196, [R226+0x11400] ;  /* 0x01140000e2c4783b */ /* 0x000e620000000200 */
[----:B------:R-:W-:-:S03]  /*3740*/  I2FP.F32.S32 R6, R3 ;  /* 0x0000000300067245 */ /* 0x000fc60000201400 */
[----:B------:R-:W1:Y:S04]  /*3750*/  LDSM.16.M88.4 R208, [R226+0x13000] ;  /* 0x01300000e2d0783b */ /* 0x000e680000000200 */
[----:B------:R-:W1:Y:S04]  /*3760*/  LDSM.16.M88.4 R212, [R226+0x13400] ;  /* 0x01340000e2d4783b */ /* 0x000e680000000200 */
[----:B------:R-:W1:Y:S01]  /*3770*/  LDSM.16.M88.4 R220, [R220+0x4400] ;  /* 0x00440000dcdc783b */ /* 0x000e620000000200 */
[----:B------:R-:W-:Y:S01]  /*3780*/  USHF.R.S32.HI UR16, URZ, 0x1f, UR49 ;  /* 0x0000001fff107899 */ /* 0x000fe20008011431 */
[----:B------:R-:W-:-:S02]  /*3790*/  I2FP.F32.S32 R3, R11 ;  /* 0x0000000b00037245 */ /* 0x000fc40000201400 */
[----:B------:R-:W-:Y:S02]  /*37a0*/  SEL R229, R229, 0xffffffe0, !P0 ;  /* 0xffffffe0e5e57807 */ /* 0x000fe40004000000 */
[----:B------:R-:W-:Y:S02]  /*37b0*/  LEA R225, R225, UR5, 0x1 ;  /* 0x00000005e1e17c11 */ /* 0x000fe4000f8e08ff */
[----:B------:R-:W-:Y:S02]  /*37c0*/  LEA R224, R224, UR5, 0x1 ;  /* 0x00000005e0e07c11 */ /* 0x000fe4000f8e08ff */
[----:B------:R-:W-:Y:S01]  /*37d0*/  LOP3.LUT P0, RZ, R231, 0x2, RZ, 0xc0, !PT ;  /* 0x00000002e7ff7812 */ /* 0x000fe2000780c0ff */
[----:B------:R-:W-:Y:S02]  /*37e0*/  VIADD R246, R246, 0xfffffffc ;  /* 0xfffffffcf6f67836 */ /* 0x000fe40000000000 */
[----:B------:R-:W-:Y:S01]  /*37f0*/  VIADD R225, R225, UR12 ;  /* 0x0000000ce1e17c36 */ /* 0x000fe20008000000 */
[----:B------:R-:W-:Y:S01]  /*3800*/  SEL R228, R228, 0xffffffe0, !P0 ;  /* 0xffffffe0e4e47807 */ /* 0x000fe20004000000 */
[----:B------:R-:W-:-:S02]  /*3810*/  VIADD R224, R224, UR12 ;  /* 0x0000000ce0e07c36 */ /* 0x000fc40008000000 */
[----:B------:R-:W-:Y:S01]  /*3820*/  IMAD.IADD R227, R226, 0x1, R229 ;  /* 0x00000001e2e37824 */ /* 0x000fe200078e02e5 */
[----:B---3--:R-:W-:Y:S01]  /*3830*/  USHF.L.U32 UR15, UR15, 0x6, URZ ;  /* 0x000000060f0f7899 */ /* 0x008fe200080006ff */
[----:B----4-:R-:W-:Y:S01]  /*3840*/  @P1 FMUL.FTZ R0, R8, R5 ;  /* 0x0000000508001220 */ /* 0x010fe20000410000 */
[C---:B------:R-:W-:Y:S02]  /*3850*/  VIADD R5, R2.reuse, 0x1 ;  /* 0x0000000102057836 */ /* 0x040fe40000000000 */
[----:B------:R-:W-:Y:S01]  /*3860*/  VIADD R2, R2, 0x19 ;  /* 0x0000001902027836 */ /* 0x000fe20000000000 */
[----:B------:R-:W-:Y:S02]  /*3870*/  I2FP.F32.S32 R8, R4 ;  /* 0x0000000400087245 */ /* 0x000fe40000201400 */
[----:B------:R-:W-:Y:S02]  /*3880*/  I2FP.F32.S32 R10, R5 ;  /* 0x00000005000a7245 */ /* 0x000fe40000201400 */
[----:B------:R-:W-:-:S02]  /*3890*/  I2FP.F32.S32 R5, R7 ;  /* 0x0000000700057245 */ /* 0x000fc40000201400 */
[----:B------:R-:W-:Y:S02]  /*38a0*/  I2FP.F32.S32 R4, R9 ;  /* 0x0000000900047245 */ /* 0x000fe40000201400 */
[----:B------:R-:W-:Y:S02]  /*38b0*/  I2FP.F32.S32 R2, R2 ;  /* 0x0000000200027245 */ /* 0x000fe40000201400 */
[----:B------:R-:W-:Y:S01]  /*38c0*/  IADD3 R12, P2, P1, R12, UR49, R23 ;  /* 0x000000310c0c7c10 */ /* 0x000fe2000f95e017 */
[-C--:B------:R-:W-:Y:S01]  /*38d0*/  FMUL.FTZ R9, R10, R0.reuse ;  /* 0x000000000a097220 */ /* 0x080fe20000410000 */
[-C--:B------:R-:W-:Y:S01]  /*38e0*/  FMUL.FTZ R7, R8, R0.reuse ;  /* 0x0000000008077220 */ /* 0x080fe20000410000 */
[-C--:B------:R-:W-:Y:S01]  /*38f0*/  FMUL.FTZ R252, R6, R0.reuse ;  /* 0x0000000006fc7220 */ /* 0x080fe20000410000 */
[-C--:B------:R-:W-:Y:S01]  /*3900*/  FMUL.FTZ R251, R5, R0.reuse ;  /* 0x0000000005fb7220 */ /* 0x080fe20000410000 */
[-C--:B------:R-:W-:Y:S01]  /*3910*/  FMUL.FTZ R250, R4, R0.reuse ;  /* 0x0000000004fa7220 */ /* 0x080fe20000410000 */
[-C--:B------:R-:W-:Y:S01]  /*3920*/  FMUL.FTZ R249, R3, R0.reuse ;  /* 0x0000000003f97220 */ /* 0x080fe20000410000 */
[-C--:B------:R-:W-:Y:S01]  /*3930*/  FMUL.FTZ R248, R14, R0.reuse ;  /* 0x000000000ef87220 */ /* 0x080fe20000410000 */
[----:B------:R-:W-:Y:S01]  /*3940*/  FMUL.FTZ R247, R2, R0 ;  /* 0x0000000002f77220 */ /* 0x000fe20000410000 */
[----:B------:R-:W-:Y:S01]  /*3950*/  IADD3.X R0, PT, PT, R13, UR16, RZ, P2, P1 ;  /* 0x000000100d007c10 */ /* 0x000fe200097e24ff */
[----:B------:R-:W-:Y:S01]  /*3960*/  IMAD.WIDE.U32 R2, R12, -0x2daee0ad, RZ ;  /* 0xd2511f530c027825 */ /* 0x000fe200078e00ff */
[----:B------:R-:W-:Y:S01]  /*3970*/  STL [R1+0x4], R9 ;  /* 0x0000040901007387 */ /* 0x000fe20000100800 */
[----:B------:R-:W3:Y:S03]  /*3980*/  LDCU UR16, c[0x0][0x590] ;  /* 0x0000b200ff1077ac */ /* 0x000ee60008000800 */
[----:B------:R-:W-:Y:S04]  /*3990*/  STL [R1], R7 ;  /* 0x0000000701007387 */ /* 0x000fe80000100800 */
[----:B------:R4:W-:Y:S04]  /*39a0*/  STL [R1+0x24], R0 ;  /* 0x0000240001007387 */ /* 0x0009e80000100800 */
[----:B------:R1:W-:Y:S01]  /*39b0*/  STL.64 [R1+0x10], R2 ;  /* 0x0000100201007387 */ /* 0x0003e20000100a00 */
[----:B------:R-:W-:-:S02]  /*39c0*/  R2UR UR60, R16 ;  /* 0x00000000103c72ca */ /* 0x000fc400000e0000 */
[----:B------:R-:W-:Y:S02]  /*39d0*/  R2UR UR61, R17 ;  /* 0x00000000113d72ca */ /* 0x000fe400000e0000 */
[C---:B------:R-:W-:Y:S02]  /*39e0*/  LOP3.LUT P1, RZ, R231.reuse, 0x4, RZ, 0xc0, !PT ;  /* 0x00000004e7ff7812 */ /* 0x040fe4000782c0ff */
[----:B------:R-:W-:Y:S01]  /*39f0*/  LOP3.LUT P2, RZ, R231, 0x8, RZ, 0xc0, !PT ;  /* 0x00000008e7ff7812 */ /* 0x000fe2000784c0ff */
[----:B---3--:R-:W-:Y:S01]  /*3a00*/  USHF.L.U32 UR16, UR16, 0x6, URZ ;  /* 0x0000000610107899 */ /* 0x008fe200080006ff */
[----:B----4-:R-:W-:-:S05]  /*3a10*/  IMAD.MOV.U32 R0, RZ, RZ, 0x10 ;  /* 0x00000010ff007424 */ /* 0x010fca00078e00ff */
        /* <DEDUP_REMOVED lines=12> */
[----:B-12---:R-:W-:-:S12]  /*3ae0*/  UIADD3 UR17, UPT, UPT, UR61, 0x646e171e, URZ ;  /* 0x646e171e3d117890 */ /* 0x006fd8000fffe0ff */
.L_x_434:
[----:B------:R-:W0:Y:S01]  /*3af0*/  LDGDEPBAR ;  /* 0x00000000000079af */ /* 0x000e220000000000 */
[----:B------:R-:W-:Y:S01]  /*3b00*/  IMAD.IADD R0, R225, 0x1, R229 ;  /* 0x00000001e1007824 */ /* 0x000fe200078e02e5 */
[----:B------:R-:W-:Y:S01]  /*3b10*/  USHF.L.U32 UR12, UR48, 0x7, URZ ;  /* 0x00000007300c7899 */ /* 0x000fe200080006ff */
[----:B------:R-:W-:Y:S05]  /*3b20*/  SHF.R.U32.HI R3, RZ, 0x6, R231 ;  /* 0x00000006ff037819 */ /* 0x000fea00000116e7 */
[----:B------:R-:W2:Y:S01]  /*3b30*/  LDL.64 R234, [R1+0x10] ;  /* 0x0000100001ea7983 */ /* 0x000ea20000100a00 */
[----:B------:R-:W-:Y:S02]  /*3b40*/  UIADD3 UR42, UPT, UPT, UR42, -0x40, URZ ;  /* 0xffffffc02a2a7890 */ /* 0x000fe4000fffe0ff */
[----:B------:R-:W-:Y:S02]  /*3b50*/  UIADD3 UR12, UPT, UPT, UR12, 0x80, URZ ;  /* 0x000000800c0c7890 */ /* 0x000fe4000fffe0ff */
[----:B------:R-:W-:Y:S01]  /*3b60*/  UISETP.GE.AND UP0, UPT, UR42, UR53, UPT ;  /* 0x000000352a00728c */ /* 0x000fe2000bf06270 */
[----:B------:R-:W3:Y:S01]  /*3b70*/  LDL R2, [R1+0x24] ;  /* 0x0000240001027983 */ /* 0x000ee20000100800 */
[----:B------:R-:W-:Y:S02]  /*3b80*/  UIADD3 UR43, UPT, UPT, UR43, -0x1, URZ ;  /* 0xffffffff2b2b7890 */ /* 0x000fe4000fffe0ff */
[----:B------:R-:W-:Y:S06]  /*3b90*/  UISETP.LT.AND UP0, UPT, UR12, UR44, UP0 ;  /* 0x0000002c0c00728c */ /* 0x000fec0008701270 */
        /* <DEDUP_REMOVED lines=35> */
[----:B------:R-:W4:Y:S07]  /*3dd0*/  LDSM.16.M88.4 R144, [R227+0xb400] ;  /* 0x00b40000e390783b */ /* 0x000f2e0000000200 */
[----:B------:R-:W-:Y:S01]  /*3de0*/  HMMA.16816.F32 R32, R136, R150, R32 ;  /* 0x000000968820723c */ /* 0x000fe20000001820 */
[----:B------:R-:W-:Y:S07]  /*3df0*/  LDSM.16.M88.4 R136, [R225+0x2000] ;  /* 0x00200000e188783b */ /* 0x000fee0000000200 */
[-C--:B------:R-:W-:Y:S01]  /*3e00*/  HMMA.16816.F32 R4, R152, R156.reuse, R4 ;  /* 0x0000009c9804723c */ /* 0x080fe20000001804 */
[----:B------:R-:W2:Y:S07]  /*3e10*/  LDSM.16.M88.4 R148, [R226+0xd000] ;  /* 0x00d00000e294783b */ /* 0x000eae0000000200 */
[C---:B------:R-:W-:Y:S08]  /*3e20*/  HMMA.16816.F32 R8, R160.reuse, R156, R8 ;  /* 0x0000009ca008723c */ /* 0x040ff00000001808 */
[-C--:B------:R-:W-:Y:S08]  /*3e30*/  HMMA.16816.F32 R12, R160, R158.reuse, R12 ;  /* 0x0000009ea00c723c */ /* 0x080ff0000000180c */
[C---:B------:R-:W-:Y:S01]  /*3e40*/  HMMA.16816.F32 R16, R152.reuse, R158, R16 ;  /* 0x0000009e9810723c */ /* 0x040fe20000001810 */
[----:B------:R-:W2:Y:S07]  /*3e50*/  LDSM.16.M88.4 R156, [R225+0x2800] ;  /* 0x00280000e19c783b */ /* 0x000eae0000000200 */
[-C--:B------:R-:W-:Y:S08]  /*3e60*/  HMMA.16816.F32 R20, R152, R164.reuse, R20 ;  /* 0x000000a49814723c */ /* 0x080ff00000001814 */
[C---:B------:R-:W-:Y:S01]  /*3e70*/  HMMA.16816.F32 R24, R160.reuse, R164, R24 ;  /* 0x000000a4a018723c */ /* 0x040fe20000001818 */
[----:B------:R-:W2:Y:S07]  /*3e80*/  LDL R165, [R1+0x28] ;  /* 0x0000280001a57983 */ /* 0x000eae0000100800 */
[-C--:B------:R-:W-:Y:S03]  /*3e90*/  HMMA.16816.F32 R28, R160, R166.reuse, R28 ;  /* 0x000000a6a01c723c */ /* 0x080fe6000000181c */
[C---:B------:R-:W-:Y:S05]  /*3ea0*/  IMAD.WIDE.U32 R160, R246.reuse, -0x326172a9, RZ ;  /* 0xcd9e8d57f6a07825 */ /* 0x040fea00078e00ff */
[----:B------:R-:W-:Y:S01]  /*3eb0*/  HMMA.16816.F32 R32, R152, R166, R32 ;  /* 0x000000a69820723c */ /* 0x000fe20000001820 */
[----:B------:R-:W2:Y:S03]  /*3ec0*/  LDL R167, [R1+0x4] ;  /* 0x0000040001a77983 */ /* 0x000ea60000100800 */
[----:B------:R-:W-:Y:S01]  /*3ed0*/  VIADD R152, R246, 0x2 ;  /* 0x00000002f6987836 */ /* 0x000fe20000000000 */
[----:B------:R-:W2:Y:S03]  /*3ee0*/  LDL R166, [R1] ;  /* 0x0000000001a67983 */ /* 0x000ea60000100800 */
[-C--:B-1----:R-:W-:Y:S05]  /*3ef0*/  HMMA.16816.F32 R4, R132, R140.reuse, R4 ;  /* 0x0000008c8404723c */ /* 0x082fea0000001804 */
[----:B------:R-:W-:Y:S03]  /*3f00*/  IMAD.WIDE.U32 R152, R152, -0x326172a9, RZ ;  /* 0xcd9e8d5798987825 */ /* 0x000fe600078e00ff */
[C---:B------:R-:W-:Y:S08]  /*3f10*/  HMMA.16816.F32 R8, R168.reuse, R140, R8 ;  /* 0x0000008ca808723c */ /* 0x040ff00000001808 */
[-C--:B------:R-:W-:Y:S03]  /*3f20*/  HMMA.16816.F32 R12, R168, R142.reuse, R12 ;  /* 0x0000008ea80c723c */ /* 0x080fe6000000180c */
[----:B---3--:R-:W-:Y:S05]  /*3f30*/  LOP3.LUT R154, R2, UR60, R161, 0x96, !PT ;  /* 0x0000003c029a7c12 */ /* 0x008fea000f8e96a1 */
[C---:B------:R-:W-:Y:S01]  /*3f40*/  HMMA.16816.F32 R16, R132.reuse, R142, R16 ;  /* 0x0000008e8410723c */ /* 0x040fe20000001810 */
[----:B------:R-:W-:Y:S03]  /*3f50*/  LDSM.16.M88.4 R140, [R227+0xd000] ;  /* 0x00d00000e38c783b */ /* 0x000fe60000000200 */
[----:B------:R-:W-:Y:S04]  /*3f60*/  IMAD.WIDE.U32 R154, R154, -0x2daee0ad, RZ ;  /* 0xd2511f539a9a7825 */ /* 0x000fe800078e00ff */
[-C--:B----4-:R-:W-:Y:S03]  /*3f70*/  HMMA.16816.F32 R20, R132, R144.reuse, R20 ;  /* 0x000000908414723c */ /* 0x090fe60000001814 */
[----:B--2---:R-:W-:Y:S05]  /*3f80*/  LOP3.LUT R162, R234, UR56, R155, 0x96, !PT ;  /* 0x00000038eaa27c12 */ /* 0x004fea000f8e969b */
[C---:B------:R-:W-:Y:S04]  /*3f90*/  HMMA.16816.F32 R24, R168.reuse, R144, R24 ;  /* 0x00000090a818723c */ /* 0x040fe80000001818 */
[----:B------:R-:W-:Y:S04]  /*3fa0*/  IMAD.WIDE.U32 R162, R162, -0x326172a9, RZ ;  /* 0xcd9e8d57a2a27825 */ /* 0x000fe800078e00ff */
[-C--:B------:R-:W-:Y:S01]  /*3fb0*/  HMMA.16816.F32 R28, R168, R146.reuse, R28 ;  /* 0x00000092a81c723c */ /* 0x080fe2000000181c */
[----:B------:R-:W2:Y:S04]  /*3fc0*/  LDL R169, [R1+0x20] ;  /* 0x0000200001a97983 */ /* 0x000ea80000100800 */
[----:B------:R-:W3:Y:S03]  /*3fd0*/  LDL R168, [R1+0x1c] ;  /* 0x00001c0001a87983 */ /* 0x000ee60000100800 */
[----:B------:R-:W-:Y:S01]  /*3fe0*/  HMMA.16816.F32 R32, R132, R146, R32 ;  /* 0x000000928420723c */ /* 0x000fe20000001820 */
[----:B------:R-:W1:Y:S07]  /*3ff0*/  LDSM.16.M88.4 R132, [R0+0x2000] ;  /* 0x002000000084783b */ /* 0x000e6e0000000200 */
[-C--:B------:R-:W-:Y:S01]  /*4000*/  HMMA.16816.F32 R4, R136, R148.reuse, R4 ;  /* 0x000000948804723c */ /* 0x080fe20000001804 */
[----:B------:R4:W1:Y:S07]  /*4010*/  LDSM.16.M88.4 R144, [R0+0x2800] ;  /* 0x002800000090783b */ /* 0x00086e0000000200 */
[C---:B------:R-:W-:Y:S08]  /*4020*/  HMMA.16816.F32 R8, R156.reuse, R148, R8 ;  /* 0x000000949c08723c */ /* 0x040ff00000001808 */
[-C--:B------:R-:W-:Y:S08]  /*4030*/  HMMA.16816.F32 R12, R156, R150.reuse, R12 ;  /* 0x000000969c0c723c */ /* 0x080ff0000000180c */
[C---:B------:R-:W-:Y:S01]  /*4040*/  HMMA.16816.F32 R16, R136.reuse, R150, R16 ;  /* 0x000000968810723c */ /* 0x040fe20000001810 */
[----:B----4-:R-:W-:Y:S03]  /*4050*/  IMAD.U32 R0, RZ, RZ, UR48 ;  /* 0x00000030ff007e24 */ /* 0x010fe6000f8e00ff */
[----:B------:R-:W-:Y:S01]  /*4060*/  LOP3.LUT R151, R2, UR60, R153, 0x96, !PT ;  /* 0x0000003c02977c12 */ /* 0x000fe2000f8e9699 */
[----:B------:R-:W-:Y:S03]  /*4070*/  IMAD R0, R0, 0x4, R3 ;  /* 0x0000000400007824 */ /* 0x000fe600078e0203 */
[-C--:B------:R-:W-:Y:S03]  /*4080*/  HMMA.16816.F32 R20, R136, R172.reuse, R20 ;  /* 0x000000ac8814723c */ /* 0x080fe60000001814 */
[----:B------:R-:W-:Y:S05]  /*4090*/  LOP3.LUT R0, R0, UR61, R235, 0x96, !PT ;  /* 0x0000003d00007c12 */ /* 0x000fea000f8e96eb */
[C---:B------:R-:W-:Y:S04]  /*40a0*/  HMMA.16816.F32 R24, R156.reuse, R172, R24 ;  /* 0x000000ac9c18723c */ /* 0x040fe80000001818 */
[----:B------:R-:W-:Y:S04]  /*40b0*/  IMAD.WIDE.U32 R2, R0, -0x326172a9, RZ ;  /* 0xcd9e8d5700027825 */ /* 0x000fe800078e00ff */
[-C--:B------:R-:W-:Y:S01]  /*40c0*/  HMMA.16816.F32 R28, R156, R174.reuse, R28 ;  /* 0x000000ae9c1c723c */ /* 0x080fe2000000181c */
[----:B------:R-:W-:Y:S02]  /*40d0*/  IMAD.MOV.U32 R156, RZ, RZ, 0x18 ;  /* 0x00000018ff9c7424 */ /* 0x000fe400078e00ff */
[----:B------:R-:W-:Y:S01]  /*40e0*/  LOP3.LUT R158, R152, UR57, R3, 0x96, !PT ;  /* 0x00000039989e7c12 */ /* 0x000fe2000f8e9603 */
[----:B------:R-:W-:Y:S01]  /*40f0*/  IMAD.MOV.U32 R157, RZ, RZ, 0x20 ;  /* 0x00000020ff9d7424 */ /* 0x000fe200078e00ff */
[----:B------:R-:W-:Y:S03]  /*4100*/  LOP3.LUT R164, R2, UR54, R163, 0x96, !PT ;  /* 0x0000003602a47c12 */ /* 0x000fe6000f8e96a3 */
[----:B------:R-:W-:Y:S04]  /*4110*/  HMMA.16816.F32 R32, R136, R174, R32 ;  /* 0x000000ae8820723c */ /* 0x000fe80000001820 */
[----:B------:R-:W-:Y:S01]  /*4120*/  IMAD.WIDE.U32 R138, R151, -0x2daee0ad, RZ ;  /* 0xd2511f53978a7825 */ /* 0x000fe200078e00ff */
[----:B------:R-:W-:Y:S03]  /*4130*/  LOP3.LUT R136, R160, UR57, R3, 0x96, !PT ;  /* 0x00000039a0887c12 */ /* 0x000fe6000f8e9603 */
[-C--:B-1----:R-:W-:Y:S01]  /*4140*/  HMMA.16816.F32 R4, R132, R140.reuse, R4 ;  /* 0x0000008c8404723c */ /* 0x082fe20000001804 */
[----:B------:R-:W-:Y:S04]  /*4150*/  IMAD.U32 R3, RZ, RZ, UR48 ;  /* 0x00000030ff037e24 */ /* 0x000fe8000f8e00ff */
[----:B------:R-:W-:Y:S01]  /*4160*/  LOP3.LUT R160, R234, UR56, R139, 0x96, !PT ;  /* 0x00000038eaa07c12 */ /* 0x000fe2000f8e968b */
[----:B------:R-:W-:Y:S02]  /*4170*/  IMAD.WIDE.U32 R136, R136, -0x2daee0ad, RZ ;  /* 0xd2511f5388887825 */ /* 0x000fe400078e00ff */
[C---:B------:R-:W-:Y:S04]  /*4180*/  HMMA.16816.F32 R8, R144.reuse, R140, R8 ;  /* 0x0000008c9008723c */ /* 0x040fe80000001808 */
[C---:B------:R-:W-:Y:S01]  /*4190*/  @!P0 VIADDMNMX R141, R237.reuse, -R156, UR44, PT ;  /* 0x0000002ced8d8e46 */ /* 0x040fe2000b80099c */
[----:B------:R-:W-:Y:S01]  /*41a0*/  IMAD.WIDE.U32 R158, R158, -0x2daee0ad, RZ ;  /* 0xd2511f539e9e7825 */ /* 0x000fe200078e00ff */
[----:B------:R-:W-:Y:S02]  /*41b0*/  LOP3.LUT R163, R154, UR49, R137, 0x96, !PT ;  /* 0x000000319aa37c12 */ /* 0x000fe4000f8e9689 */
[C---:B------:R-:W-:Y:S01]  /*41c0*/  @!P0 VIADDMNMX R140, R237.reuse, -R157, UR44, PT ;  /* 0x0000002ced8c8e46 */ /* 0x040fe2000b80099d */
[-C--:B------:R-:W-:Y:S01]  /*41d0*/  HMMA.16816.F32 R12, R144, R142.reuse, R12 ;  /* 0x0000008e900c723c */ /* 0x080fe2000000180c */
[----:B------:R-:W-:Y:S02]  /*41e0*/  IMAD.MOV.U32 R156, RZ, RZ, 0x8 ;  /* 0x00000008ff9c7424 */ /* 0x000fe400078e00ff */
[----:B------:R-:W-:Y:S01]  /*41f0*/  LOP3.LUT R159, R138, UR49, R159, 0x96, !PT ;  /* 0x000000318a9f7c12 */ /* 0x000fe2000f8e969f */
[----:B------:R-:W-:Y:S01]  /*4200*/  FADD.FTZ R157, R248, R4 ;  /* 0x00000004f89d7221 */ /* 0x000fe20000010000 */
[----:B------:R-:W-:Y:S03]  /*4210*/  IMAD.WIDE.U32 R160, R160, -0x326172a9, RZ ;  /* 0xcd9e8d57a0a07825 */ /* 0x000fe600078e00ff */
[C---:B------:R-:W-:Y:S04]  /*4220*/  HMMA.16816.F32 R16, R132.reuse, R142, R16 ;  /* 0x0000008e8410723c */ /* 0x040fe80000001810 */
[----:B------:R-:W-:Y:S01]  /*4230*/  LOP3.LUT R161, R2, UR54, R161, 0x96, !PT ;  /* 0x0000003602a17c12 */ /* 0x000fe2000f8e96a1 */
[C---:B------:R-:W-:Y:S01]  /*4240*/  FADD.FTZ R151, R248.reuse, R10 ;  /* 0x0000000af8977221 */ /* 0x040fe20000010000 */
[----:B------:R-:W-:Y:S01]  /*4250*/  @!P0 VIADDMNMX R2, R237, R156, UR44, PT ;  /* 0x0000002ced028e46 */ /* 0x000fe2000b80019c */
[C---:B------:R-:W-:Y:S01]  /*4260*/  FADD.FTZ R156, R248.reuse, R6 ;  /* 0x00000006f89c7221 */ /* 0x040fe20000010000 */
[----:B------:R-:W-:Y:S01]  /*4270*/  FADD.FTZ R153, R248, R8 ;  /* 0x00000008f8997221 */ /* 0x000fe20000010000 */
[----:B------:R-:W-:Y:S04]  /*4280*/  IMAD.WIDE.U32 R142, R161, -0x2daee0ad, RZ ;  /* 0xd2511f53a18e7825 */ /* 0x000fe800078e00ff */
[C---:B------:R-:W-:Y:S01]  /*4290*/  FADD.FTZ R13, R252.reuse, R13 ;  /* 0x0000000dfc0d7221 */ /* 0x040fe20000010000 */
[----:B------:R-:W-:Y:S01]  /*42a0*/  FADD.FTZ R15, R252, R15 ;  /* 0x0000000ffc0f7221 */ /* 0x000fe20000010000 */
[----:B------:R-:W-:Y:S04]  /*42b0*/  LOP3.LUT R10, R158, UR33, R143, 0x96, !PT ;  /* 0x000000219e0a7c12 */ /* 0x000fe8000f8e968f */
[C---:B------:R-:W-:Y:S01]  /*42c0*/  FADD.FTZ R19, R252.reuse, R19 ;  /* 0x00000013fc137221 */ /* 0x040fe20000010000 */
[----:B------:R-:W-:Y:S01]  /*42d0*/  FADD.FTZ R17, R252, R17 ;  /* 0x00000011fc117221 */ /* 0x000fe20000010000 */
[----:B------:R-:W-:Y:S01]  /*42e0*/  LEA R150, R165, UR4, 0x1 ;  /* 0x00000004a5967c11 */ /* 0x000fe2000f8e08ff */
[----:B------:R-:W-:Y:S04]  /*42f0*/  IMAD.SHL.U32 R165, R231, 0x2, RZ ;  /* 0x00000002e7a57824 */ /* 0x000fe800078e00ff */
[C---:B------:R-:W-:Y:S01]  /*4300*/  VIADD R149, R150.reuse, 0x13000 ;  /* 0x0001300096957836 */ /* 0x040fe20000000000 */
[----:B------:R-:W-:Y:S01]  /*4310*/  @!P0 LOP3.LUT R0, R165, 0x6, RZ, 0xc0, !PT ;  /* 0x00000006a5008812 */ /* 0x000fe200078ec0ff */
[----:B------:R-:W-:Y:S02]  /*4320*/  VIADD R148, R150, 0x13020 ;  /* 0x0001302096947836 */ /* 0x000fe40000000000 */
[----:B------:R-:W-:Y:S01]  /*4330*/  @P2 VIADD R148, R149, 0xffffffe0 ;  /* 0xffffffe095942836 */ /* 0x000fe20000000000 */
[----:B------:R-:W-:Y:S01]  /*4340*/  @!P0 LOP3.LUT R0, R0, 0x1e0, R232, 0xf8, !PT ;  /* 0x000001e000008812 */ /* 0x000fe200078ef8e8 */
[----:B------:R-:W-:Y:S04]  /*4350*/  IMAD.WIDE.U32 R164, R164, -0x2daee0ad, RZ ;  /* 0xd2511f53a4a47825 */ /* 0x000fe800078e00ff */
[----:B------:R-:W-:Y:S01]  /*4360*/  @!P0 IMAD R0, R3, 0x80, R0 ;  /* 0x0000008003008824 */ /* 0x000fe200078e0200 */
[----:B------:R-:W-:Y:S01]  /*4370*/  @!P0 VIMNMX R3, PT, PT, R237, UR44, PT ;  /* 0x0000002ced038c48 */ /* 0x000fe2000bfe0100 */
[C---:B------:R-:W-:Y:S01]  /*4380*/  FADD.FTZ R154, R167.reuse, R7 ;  /* 0x00000007a79a7221 */ /* 0x040fe20000010000 */
[----:B------:R-:W-:Y:S01]  /*4390*/  LOP3.LUT R165, R136, UR33, R165, 0x96, !PT ;  /* 0x0000002188a57c12 */ /* 0x000fe2000f8e96a5 */
[C---:B------:R-:W-:Y:S01]  /*43a0*/  FADD.FTZ R155, R167.reuse, R5 ;  /* 0x00000005a79b7221 */ /* 0x040fe20000010000 */
[CC--:B------:R-:W-:Y:S01]  /*43b0*/  @!P0 ISETP.GE.AND P5, PT, R0.reuse, R140.reuse, PT ;  /* 0x0000008c0000820c */ /* 0x0c0fe20003fa6270 */
[----:B------:R-:W-:Y:S02]  /*43c0*/  @!P0 VIADD R149, R0, 0x1 ;  /* 0x0000000100958836 */ /* 0x000fe40000000000 */
[----:B------:R-:W-:Y:S01]  /*43d0*/  FADD.FTZ R152, R167, R9 ;  /* 0x00000009a7987221 */ /* 0x000fe20000010000 */
[C---:B------:R-:W-:Y:S01]  /*43e0*/  FADD.FTZ R12, R166.reuse, R12 ;  /* 0x0000000ca60c7221 */ /* 0x040fe20000010000 */
[----:B------:R-:W-:Y:S01]  /*43f0*/  @!P0 FSEL R157, R157, -INF , !P5 ;  /* 0xff8000009d9d8808 */ /* 0x000fe20006800000 */
[C---:B------:R-:W-:Y:S01]  /*4400*/  FADD.FTZ R18, R166.reuse, R18 ;  /* 0x00000012a6127221 */ /* 0x040fe20000010000 */
[C---:B------:R-:W-:Y:S01]  /*4410*/  @!P0 ISETP.GE.AND P4, PT, R149.reuse, R140, PT ;  /* 0x0000008c9500820c */ /* 0x040fe20003f86270 */
[C---:B------:R-:W-:Y:S01]  /*4420*/  FADD.FTZ R14, R166.reuse, R14 ;  /* 0x0000000ea60e7221 */ /* 0x040fe20000010000 */
[C---:B------:R-:W-:Y:S01]  /*4430*/  @!P0 ISETP.GE.AND P6, PT, R149.reuse, R3, PT ;  /* 0x000000039500820c */ /* 0x040fe20003fc6270 */
[----:B------:R-:W-:Y:S01]  /*4440*/  FADD.FTZ R16, R166, R16 ;  /* 0x00000010a6107221 */ /* 0x000fe20000010000 */
[CC--:B------:R-:W-:Y:S01]  /*4450*/  @!P0 ISETP.GE.AND P3, PT, R149.reuse, R141.reuse, PT ;  /* 0x0000008d9500820c */ /* 0x0c0fe20003f66270 */
[----:B------:R-:W4:Y:S01]  /*4460*/  LDL R166, [R1+0xc] ;  /* 0x00000c0001a67983 */ /* 0x000f220000100800 */
[-C--:B------:R-:W-:Y:S01]  /*4470*/  @!P0 ISETP.GE.AND P5, PT, R149, R2.reuse, PT ;  /* 0x000000029500820c */ /* 0x080fe20003fa6270 */
[----:B------:R-:W-:Y:S01]  /*4480*/  FADD.FTZ R149, R167, R11 ;  /* 0x0000000ba7957221 */ /* 0x000fe20000010000 */
[----:B------:R-:W-:Y:S01]  /*4490*/  @!P0 FSEL R155, R155, -INF , !P4 ;  /* 0xff8000009b9b8808 */ /* 0x000fe20006000000 */
[----:B------:R-:W4:Y:S01]  /*44a0*/  LDL R167, [R1+0x18] ;  /* 0x0000180001a77983 */ /* 0x000f220000100800 */
[C---:B------:R-:W-:Y:S01]  /*44b0*/  @!P0 ISETP.GE.AND P4, PT, R0.reuse, R141, PT ;  /* 0x0000008d0000820c */ /* 0x040fe20003f86270 */
[----:B------:R-:W-:Y:S01]  /*44c0*/  @!P0 VIADD R5, R0, 0x8 ;  /* 0x0000000800058836 */ /* 0x000fe20000000000 */
[----:B------:R-:W-:Y:S01]  /*44d0*/  @!P0 FSEL R154, R154, -INF , !P3 ;  /* 0xff8000009a9a8808 */ /* 0x000fe20005800000 */
[----:B------:R-:W1:Y:S01]  /*44e0*/  LDSM.16.M88.4 R136, [R227+0xd400] ;  /* 0x00d40000e388783b */ /* 0x000e620000000200 */
[----:B------:R-:W-:Y:S01]  /*44f0*/  IMAD.WIDE.U32 R10, R10, -0x326172a9, RZ ;  /* 0xcd9e8d570a0a7825 */ /* 0x000fe200078e00ff */
[----:B------:R-:W-:Y:S02]  /*4500*/  @!P0 FSEL R156, R156, -INF , !P4 ;  /* 0xff8000009c9c8808 */ /* 0x000fe40006000000 */
[CC--:B------:R-:W-:Y:S01]  /*4510*/  @!P0 ISETP.GE.AND P4, PT, R0.reuse, R3.reuse, PT ;  /* 0x000000030000820c */ /* 0x0c0fe20003f86270 */
[----:B------:R-:W-:Y:S01]  /*4520*/  @!P0 VIADD R4, R0, 0x9 ;  /* 0x0000000900048836 */ /* 0x000fe20000000000 */
[----:B------:R-:W-:Y:S01]  /*4530*/  @!P0 FSEL R152, R152, -INF , !P6 ;  /* 0xff80000098988808 */ /* 0x000fe20007000000 */
[----:B------:R-:W-:Y:S01]  /*4540*/  IMAD.WIDE.U32 R8, R163, -0x326172a9, RZ ;  /* 0xcd9e8d57a3087825 */ /* 0x000fe200078e00ff */
[----:B------:R-:W-:Y:S02]  /*4550*/  @!P0 FSEL R153, R153, -INF , !P4 ;  /* 0xff80000099998808 */ /* 0x000fe40006000000 */
[-C--:B------:R-:W-:Y:S01]  /*4560*/  @!P0 ISETP.GE.AND P4, PT, R5, R3.reuse, PT ;  /* 0x000000030500820c */ /* 0x080fe20003f86270 */
[----:B------:R-:W-:Y:S01]  /*4570*/  IMAD.WIDE.U32 R6, R159, -0x326172a9, RZ ;  /* 0xcd9e8d579f067825 */ /* 0x000fe200078e00ff */
[----:B------:R-:W-:Y:S02]  /*4580*/  @!P0 ISETP.GE.AND P3, PT, R0, R2, PT ;  /* 0x000000020000820c */ /* 0x000fe40003f66270 */
[----:B------:R-:W-:Y:S02]  /*4590*/  @!P0 ISETP.GE.AND P6, PT, R4, R3, PT ;  /* 0x000000030400820c */ /* 0x000fe40003fc6270 */
[----:B------:R-:W-:Y:S02]  /*45a0*/  @!P0 FSEL R151, R151, -INF , !P3 ;  /* 0xff80000097978808 */ /* 0x000fe40005800000 */
[----:B------:R-:W-:Y:S02]  /*45b0*/  @!P0 FSEL R12, R12, -INF , !P4 ;  /* 0xff8000000c0c8808 */ /* 0x000fe40006000000 */
[----:B------:R-:W-:Y:S02]  /*45c0*/  @!P0 ISETP.GE.AND P4, PT, R5, R140, PT ;  /* 0x0000008c0500820c */ /* 0x000fe40003f86270 */
[----:B------:R-:W-:Y:S02]  /*45d0*/  @!P0 FSEL R149, R149, -INF , !P5 ;  /* 0xff80000095958808 */ /* 0x000fe40006800000 */
[----:B------:R-:W-:Y:S02]  /*45e0*/  @!P0 FSEL R13, R13, -INF , !P6 ;  /* 0xff8000000d0d8808 */ /* 0x000fe40007000000 */
[C---:B------:R-:W-:Y:S02]  /*45f0*/  @!P0 ISETP.GE.AND P6, PT, R5.reuse, R141, PT ;  /* 0x0000008d0500820c */ /* 0x040fe40003fc6270 */
[----:B------:R-:W-:Y:S02]  /*4600*/  LOP3.LUT R162, R162, UR46, R9, 0x96, !PT ;  /* 0x0000002ea2a27c12 */ /* 0x000fe4000f8e9609 */
[-C--:B------:R-:W-:Y:S01]  /*4610*/  @!P0 ISETP.GE.AND P3, PT, R5, R2.reuse, PT ;  /* 0x000000020500820c */ /* 0x080fe20003f66270 */
[----:B------:R-:W-:Y:S01]  /*4620*/  @!P0 VIADD R5, R0, 0x10 ;  /* 0x0000001000058836 */ /* 0x000fe20000000000 */
[----:B------:R-:W-:Y:S02]  /*4630*/  @!P0 FSEL R18, R18, -INF , !P6 ;  /* 0xff80000012128808 */ /* 0x000fe40007000000 */
[----:B------:R-:W-:Y:S02]  /*4640*/  @!P0 ISETP.GE.AND P5, PT, R4, R2, PT ;  /* 0x000000020400820c */ /* 0x000fe40003fa6270 */
[----:B------:R-:W-:Y:S02]  /*4650*/  @!P0 ISETP.GE.AND P6, PT, R5, R3, PT ;  /* 0x000000030500820c */ /* 0x000fe40003fc6270 */
[----:B------:R-:W-:Y:S01]  /*4660*/  @!P0 FSEL R14, R14, -INF , !P3 ;  /* 0xff8000000e0e8808 */ /* 0x000fe20005800000 */
[-C--:B-1----:R-:W-:Y:S03]  /*4670*/  HMMA.16816.F32 R20, R132, R136.reuse, R20 ;  /* 0x000000888414723c */ /* 0x082fe60000001814 */
[CC--:B------:R-:W-:Y:S02]  /*4680*/  @!P0 ISETP.GE.AND P3, PT, R4.reuse, R140.reuse, PT ;  /* 0x0000008c0400820c */ /* 0x0c0fe40003f66270 */
[----:B------:R-:W-:Y:S02]  /*4690*/  @!P0 FSEL R15, R15, -INF , !P5 ;  /* 0xff8000000f0f8808 */ /* 0x000fe40006800000 */
[-C--:B------:R-:W-:Y:S01]  /*46a0*/  @!P0 ISETP.GE.AND P5, PT, R4, R141.reuse, PT ;  /* 0x0000008d0400820c */ /* 0x080fe20003fa6270 */
[C---:B------:R-:W-:Y:S04]  /*46b0*/  HMMA.16816.F32 R24, R144.reuse, R136, R24 ;  /* 0x000000889018723c */ /* 0x040fe80000001818 */
[----:B------:R-:W-:Y:S01]  /*46c0*/  @!P0 FSEL R16, R16, -INF , !P4 ;  /* 0xff80000010108808 */ /* 0x000fe20006000000 */
[----:B------:R-:W-:Y:S01]  /*46d0*/  @!P0 VIADD R4, R0, 0x11 ;  /* 0x0000001100048836 */ /* 0x000fe20000000000 */
[-C--:B------:R-:W-:Y:S01]  /*46e0*/  @!P0 ISETP.GE.AND P4, PT, R5, R140.reuse, PT ;  /* 0x0000008c0500820c */ /* 0x080fe20003f86270 */
[----:B------:R-:W-:Y:S01]  /*46f0*/  IMAD.WIDE.U32 R136, R165, -0x326172a9, RZ ;  /* 0xcd9e8d57a5887825 */ /* 0x000fe200078e00ff */
[-C--:B------:R-:W-:Y:S03]  /*4700*/  HMMA.16816.F32 R28, R144, R138.reuse, R28 ;  /* 0x0000008a901c723c */ /* 0x080fe6000000181c */
[----:B------:R-:W-:Y:S01]  /*4710*/  FADD.FTZ R20, R251, R20 ;  /* 0x00000014fb147221 */ /* 0x000fe20000010000 */
[C---:B------:R-:W-:Y:S01]  /*4720*/  FADD.FTZ R21, R250.reuse, R21 ;  /* 0x00000015fa157221 */ /* 0x040fe20000010000 */
[----:B------:R-:W-:Y:S01]  /*4730*/  @!P0 FSEL R17, R17, -INF , !P3 ;  /* 0xff80000011118808 */ /* 0x000fe20005800000 */
[C---:B------:R-:W-:Y:S01]  /*4740*/  FADD.FTZ R22, R251.reuse, R22 ;  /* 0x00000016fb167221 */ /* 0x040fe20000010000 */
[----:B------:R-:W-:Y:S01]  /*4750*/  FADD.FTZ R23, R250, R23 ;  /* 0x00000017fa177221 */ /* 0x000fe20000010000 */
[----:B------:R-:W-:Y:S01]  /*4760*/  HMMA.16816.F32 R32, R132, R138, R32 ;  /* 0x0000008a8420723c */ /* 0x000fe20000001820 */
[----:B------:R-:W-:Y:S03]  /*4770*/  IMAD.MOV.U32 R138, RZ, RZ, 0x10 ;  /* 0x00000010ff8a7424 */ /* 0x000fe600078e00ff */
[----:B------:R-:W-:Y:S01]  /*4780*/  @!P0 FSEL R20, R20, -INF , !P4 ;  /* 0xff80000014148808 */ /* 0x000fe20006000000 */
[----:B------:R-:W-:Y:S01]  /*4790*/  FADD.FTZ R24, R251, R24 ;  /* 0x00000018fb187221 */ /* 0x000fe20000010000 */
[----:B------:R-:W-:Y:S01]  /*47a0*/  @!P0 ISETP.GE.AND P4, PT, R4, R140, PT ;  /* 0x0000008c0400820c */ /* 0x000fe20003f86270 */
[----:B------:R-:W-:Y:S01]  /*47b0*/  FADD.FTZ R25, R250, R25 ;  /* 0x00000019fa197221 */ /* 0x000fe20000010000 */
[-C--:B------:R-:W-:Y:S01]  /*47c0*/  @!P0 ISETP.GE.AND P3, PT, R5, R141.reuse, PT ;  /* 0x0000008d0500820c */ /* 0x080fe20003f66270 */
[----:B------:R-:W-:Y:S01]  /*47d0*/  FADD.FTZ R26, R251, R26 ;  /* 0x0000001afb1a7221 */ /* 0x000fe20000010000 */
[----:B------:R-:W-:Y:S01]  /*47e0*/  @!P0 FSEL R21, R21, -INF , !P4 ;  /* 0xff80000015158808 */ /* 0x000fe20006000000 */
[C---:B------:R-:W-:Y:S01]  /*47f0*/  FADD.FTZ R28, R249.reuse, R28 ;  /* 0x0000001cf91c7221 */ /* 0x040fe20000010000 */
[----:B------:R-:W-:Y:S01]  /*4800*/  @!P0 ISETP.GE.AND P4, PT, R4, R141, PT ;  /* 0x0000008d0400820c */ /* 0x000fe20003f86270 */
[----:B------:R-:W-:Y:S01]  /*4810*/  FADD.FTZ R30, R249, R30 ;  /* 0x0000001ef91e7221 */ /* 0x000fe20000010000 */
[----:B------:R-:W-:Y:S01]  /*4820*/  @!P0 FSEL R22, R22, -INF , !P3 ;  /* 0xff80000016168808 */ /* 0x000fe20005800000 */
[----:B------:R-:W-:Y:S01]  /*4830*/  FADD.FTZ R27, R250, R27 ;  /* 0x0000001bfa1b7221 */ /* 0x000fe20000010000 */
[----:B------:R-:W-:Y:S01]  /*4840*/  @!P0 FSEL R23, R23, -INF , !P4 ;  /* 0xff80000017178808 */ /* 0x000fe20006000000 */
[C---:B------:R-:W-:Y:S01]  /*4850*/  FADD.FTZ R29, R247.reuse, R29 ;  /* 0x0000001df71d7221 */ /* 0x040fe20000010000 */
[CC--:B------:R-:W-:Y:S01]  /*4860*/  @!P0 ISETP.GE.AND P3, PT, R4.reuse, R3.reuse, PT ;  /* 0x000000030400820c */ /* 0x0c0fe20003f66270 */
[----:B------:R-:W-:Y:S01]  /*4870*/  FADD.FTZ R31, R247, R31 ;  /* 0x0000001ff71f7221 */ /* 0x000fe20000010000 */
[-C--:B------:R-:W-:Y:S01]  /*4880*/  @!P0 ISETP.GE.AND P4, PT, R4, R2.reuse, PT ;  /* 0x000000020400820c */ /* 0x080fe20003f86270 */
[C---:B------:R-:W-:Y:S01]  /*4890*/  @!P0 VIADD R4, R0.reuse, 0x18 ;  /* 0x0000001800048836 */ /* 0x040fe20000000000 */
[----:B------:R-:W-:Y:S01]  /*48a0*/  @!P0 FSEL R19, R19, -INF , !P5 ;  /* 0xff80000013138808 */ /* 0x000fe20006800000 */
[----:B------:R-:W-:Y:S01]  /*48b0*/  @!P0 VIADD R0, R0, 0x19 ;  /* 0x0000001900008836 */ /* 0x000fe20000000000 */
[-C--:B------:R-:W-:Y:S01]  /*48c0*/  @!P0 ISETP.GE.AND P5, PT, R5, R2.reuse, PT ;  /* 0x000000020500820c */ /* 0x080fe20003fa6270 */
[----:B------:R-:W-:Y:S01]  /*48d0*/  FADD.FTZ R34, R249, R34 ;  /* 0x00000022f9227221 */ /* 0x000fe20000010000 */
[----:B------:R-:W-:Y:S01]  /*48e0*/  LOP3.LUT R146, R8, UR30, R137, 0x96, !PT ;  /* 0x0000001e08927c12 */ /* 0x000fe2000f8e9689 */
[----:B------:R-:W-:Y:S01]  /*48f0*/  FADD.FTZ R33, R247, R33 ;  /* 0x00000021f7217221 */ /* 0x000fe20000010000 */
[----:B------:R-:W-:Y:S01]  /*4900*/  @!P0 FSEL R24, R24, -INF , !P6 ;  /* 0xff80000018188808 */ /* 0x000fe20007000000 */
[----:B------:R-:W-:Y:S01]  /*4910*/  FADD.FTZ R32, R249, R32 ;  /* 0x00000020f9207221 */ /* 0x000fe20000010000 */
[----:B------:R-:W-:Y:S01]  /*4920*/  @!P0 FSEL R25, R25, -INF , !P3 ;  /* 0xff80000019198808 */ /* 0x000fe20005800000 */
[----:B------:R-:W-:Y:S01]  /*4930*/  IMAD.WIDE.U32 R146, R146, -0x2daee0ad, RZ ;  /* 0xd2511f5392927825 */ /* 0x000fe200078e00ff */
[-C--:B------:R-:W-:Y:S02]  /*4940*/  @!P0 ISETP.GE.AND P3, PT, R0, R3.reuse, PT ;  /* 0x000000030000820c */ /* 0x080fe40003f66270 */
[----:B------:R-:W-:Y:S01]  /*4950*/  @!P0 ISETP.GE.AND P6, PT, R4, R3, PT ;  /* 0x000000030400820c */ /* 0x000fe20003fc6270 */
[----:B------:R-:W-:Y:S01]  /*4960*/  FADD.FTZ R35, R247, R35 ;  /* 0x00000023f7237221 */ /* 0x000fe20000010000 */
[----:B------:R-:W-:Y:S02]  /*4970*/  @!P0 FSEL R26, R26, -INF , !P5 ;  /* 0xff8000001a1a8808 */ /* 0x000fe40006800000 */
[----:B------:R-:W-:Y:S02]  /*4980*/  @!P0 ISETP.GE.AND P5, PT, R4, R2, PT ;  /* 0x000000020400820c */ /* 0x000fe40003fa6270 */
[----:B------:R-:W-:Y:S02]  /*4990*/  LOP3.LUT R3, R160, UR46, R7, 0x96, !PT ;  /* 0x0000002ea0037c12 */ /* 0x000fe4000f8e9607 */
[----:B------:R-:W-:Y:S01]  /*49a0*/  LOP3.LUT R158, R6, UR30, R11, 0x96, !PT ;  /* 0x0000001e069e7c12 */ /* 0x000fe2000f8e960b */
[----:B------:R-:W-:Y:S01]  /*49b0*/  IMAD.WIDE.U32 R6, R162, -0x2daee0ad, RZ ;  /* 0xd2511f53a2067825 */ /* 0x000fe200078e00ff */
[----:B------:R-:W-:Y:S02]  /*49c0*/  @!P0 FSEL R28, R28, -INF , !P6 ;  /* 0xff8000001c1c8808 */ /* 0x000fe40007000000 */
[----:B------:R-:W-:Y:S01]  /*49d0*/  @!P0 FSEL R30, R30, -INF , !P5 ;  /* 0xff8000001e1e8808 */ /* 0x000fe20006800000 */
[----:B------:R-:W-:Y:S01]  /*49e0*/  IMAD.WIDE.U32 R158, R158, -0x2daee0ad, RZ ;  /* 0xd2511f539e9e7825 */ /* 0x000fe200078e00ff */
[----:B------:R-:W-:Y:S02]  /*49f0*/  @!P0 FSEL R27, R27, -INF , !P4 ;  /* 0xff8000001b1b8808 */ /* 0x000fe40006000000 */
[----:B------:R-:W-:Y:S02]  /*4a00*/  @!P0 ISETP.GE.AND P6, PT, R4, R140, PT ;  /* 0x0000008c0400820c */ /* 0x000fe40003fc6270 */
[----:B------:R-:W-:Y:S01]  /*4a10*/  @!P0 ISETP.GE.AND P4, PT, R0, R2, PT ;  /* 0x000000020000820c */ /* 0x000fe20003f86270 */
[----:B------:R-:W-:Y:S01]  /*4a20*/  IMAD.WIDE.U32 R2, R3, -0x2daee0ad, RZ ;  /* 0xd2511f5303027825 */ /* 0x000fe200078e00ff */
[-C--:B------:R-:W-:Y:S02]  /*4a30*/  @!P0 ISETP.GE.AND P5, PT, R4, R141.reuse, PT ;  /* 0x0000008d0400820c */ /* 0x080fe40003fa6270 */
[----:B------:R-:W-:Y:S02]  /*4a40*/  LOP3.LUT R4, R6, UR21, R147, 0x96, !PT ;  /* 0x0000001506047c12 */ /* 0x000fe4000f8e9693 */
[----:B------:R-:W-:Y:S02]  /*4a50*/  LOP3.LUT R164, R164, UR23, R7, 0x96, !PT ;  /* 0x00000017a4a47c12 */ /* 0x000fe4000f8e9607 */
[----:B------:R-:W-:Y:S01]  /*4a60*/  LOP3.LUT R7, R142, UR23, R3, 0x96, !PT ;  /* 0x000000178e077c12 */ /* 0x000fe2000f8e9603 */
[----:B------:R-:W-:Y:S01]  /*4a70*/  IMAD.WIDE.U32 R4, R4, -0x326172a9, RZ ;  /* 0xcd9e8d5704047825 */ /* 0x000fe200078e00ff */
[----:B------:R-:W-:Y:S02]  /*4a80*/  LOP3.LUT R8, R2, UR21, R159, 0x96, !PT ;  /* 0x0000001502087c12 */ /* 0x000fe4000f8e969f */
[----:B------:R-:W-:Y:S01]  /*4a90*/  @!P0 FSEL R29, R29, -INF , !P3 ;  /* 0xff8000001d1d8808 */ /* 0x000fe20005800000 */
[----:B------:R-:W-:Y:S01]  /*4aa0*/  IMAD.WIDE.U32 R2, R164, -0x326172a9, RZ ;  /* 0xcd9e8d57a4027825 */ /* 0x000fe200078e00ff */
[----:B------:R-:W-:Y:S02]  /*4ab0*/  @!P0 FSEL R31, R31, -INF , !P4 ;  /* 0xff8000001f1f8808 */ /* 0x000fe40006000000 */
[C---:B------:R-:W-:Y:S01]  /*4ac0*/  PRMT R132, R4.reuse, 0x7770, RZ ;  /* 0x0000777004847816 */ /* 0x040fe200000000ff */
[----:B------:R-:W-:Y:S01]  /*4ad0*/  IMAD.WIDE.U32 R6, R7, -0x326172a9, RZ ;  /* 0xcd9e8d5707067825 */ /* 0x000fe200078e00ff */
[C---:B------:R-:W-:Y:S02]  /*4ae0*/  PRMT R133, R4.reuse, 0x7771, RZ ;  /* 0x0000777104857816 */ /* 0x040fe400000000ff */
[C---:B------:R-:W-:Y:S02]  /*4af0*/  PRMT R134, R4.reuse, 0x7772, RZ ;  /* 0x0000777204867816 */ /* 0x040fe400000000ff */
[----:B------:R-:W-:Y:S01]  /*4b00*/  PRMT R135, R4, 0x7773, RZ ;  /* 0x0000777304877816 */ /* 0x000fe200000000ff */
[C---:B--2---:R-:W-:Y:S01]  /*4b10*/  FMUL.FTZ R4, R169.reuse, 1.4426950216293334961 ;  /* 0x3fb8aa3ba9047820 */ /* 0x044fe20000410000 */
[C---:B------:R-:W-:Y:S01]  /*4b20*/  @!P0 ISETP.GE.AND P3, PT, R0.reuse, R140, PT ;  /* 0x0000008c0000820c */ /* 0x040fe20003f66270 */
[----:B------:R-:W-:Y:S01]  /*4b30*/  IMAD.U32 R140, RZ, RZ, UR10 ;  /* 0x0000000aff8c7e24 */ /* 0x000fe2000f8e00ff */
[----:B------:R-:W-:Y:S01]  /*4b40*/  @!P0 ISETP.GE.AND P4, PT, R0, R141, PT ;  /* 0x0000008d0000820c */ /* 0x000fe20003f86270 */
[----:B------:R-:W-:Y:S01]  /*4b50*/  IMAD.U32 R141, RZ, RZ, UR11 ;  /* 0x0000000bff8d7e24 */ /* 0x000fe2000f8e00ff */
[----:B------:R-:W-:Y:S02]  /*4b60*/  LOP3.LUT R136, R136, UR22, R3, 0x96, !PT ;  /* 0x0000001688887c12 */ /* 0x000fe4000f8e9603 */
[----:B------:R-:W-:Y:S02]  /*4b70*/  @!P0 FSEL R34, R34, -INF , !P5 ;  /* 0xff80000022228808 */ /* 0x000fe40006800000 */
[----:B------:R-:W-:Y:S01]  /*4b80*/  LOP3.LUT R0, R2, UR20, R5, 0x96, !PT ;  /* 0x0000001402007c12 */ /* 0x000fe2000f8e9605 */
[----:B------:R-:W-:Y:S01]  /*4b90*/  IMAD.WIDE.U32 R2, R8, -0x326172a9, RZ ;  /* 0xcd9e8d5708027825 */ /* 0x000fe200078e00ff */
[----:B------:R-:W-:Y:S02]  /*4ba0*/  FSETP.NEU.FTZ.AND P5, PT, R169, -INF , PT ;  /* 0xff800000a900780b */ /* 0x000fe40003fbd000 */
[----:B------:R-:W-:Y:S02]  /*4bb0*/  LOP3.LUT R137, R10, UR22, R7, 0x96, !PT ;  /* 0x000000160a897c12 */ /* 0x000fe4000f8e9607 */
[----:B------:R-:W-:Y:S02]  /*4bc0*/  FSEL R4, R4, RZ, P5 ;  /* 0x000000ff04047208 */ /* 0x000fe40002800000 */
[----:B------:R-:W-:Y:S02]  /*4bd0*/  LOP3.LUT R5, R6, UR20, R3, 0x96, !PT ;  /* 0x0000001406057c12 */ /* 0x000fe4000f8e9603 */
[C---:B------:R-:W-:Y:S01]  /*4be0*/  PRMT R9, R2.reuse, 0x7771, RZ ;  /* 0x0000777102097816 */ /* 0x040fe200000000ff */
[--C-:B------:R-:W-:Y:S01]  /*4bf0*/  FFMA.FTZ R144, R157, UR14, -R4.reuse ;  /* 0x0000000e9d907c23 */ /* 0x100fe20008010804 */
[C---:B------:R-:W-:Y:S01]  /*4c00*/  PRMT R6, R2.reuse, 0x7770, RZ ;  /* 0x0000777002067816 */ /* 0x040fe200000000ff */
[--C-:B------:R-:W-:Y:S01]  /*4c10*/  FFMA.FTZ R155, R155, UR14, -R4.reuse ;  /* 0x0000000e9b9b7c23 */ /* 0x100fe20008010804 */
[----:B------:R-:W-:Y:S01]  /*4c20*/  PRMT R10, R2, 0x7772, RZ ;  /* 0x00007772020a7816 */ /* 0x000fe200000000ff */
[----:B------:R-:W-:Y:S01]  /*4c30*/  FFMA.FTZ R16, R16, UR14, -R4 ;  /* 0x0000000e10107c23 */ /* 0x000fe20008010804 */
[----:B------:R-:W-:Y:S01]  /*4c40*/  PRMT R11, R2, 0x7773, RZ ;  /* 0x00007773020b7816 */ /* 0x000fe200000000ff */
[----:B------:R-:W1:Y:S01]  /*4c50*/  MUFU.EX2 R144, R144 ;  /* 0x0000009000907308 */ /* 0x000e620000000800 */
[----:B------:R-:W-:Y:S01]  /*4c60*/  SHF.R.U32.HI R2, RZ, 0x18, R0 ;  /* 0x00000018ff027819 */ /* 0x000fe20000011600 */
[--C-:B------:R-:W-:Y:S01]  /*4c70*/  FFMA.FTZ R17, R17, UR14, -R4.reuse ;  /* 0x0000000e11117c23 */ /* 0x100fe20008010804 */
[----:B------:R-:W-:Y:S07]  /*4c80*/  LOP3.LUT R3, R0, 0xff, RZ, 0xc0, !PT ;  /* 0x000000ff00037812 */ /* 0x000fee00078ec0ff */
[----:B------:R-:W-:Y:S01]  /*4c90*/  MUFU.EX2 R159, R16 ;  /* 0x00000010009f7308 */ /* 0x000fe20000000800 */
[----:B------:R-:W-:Y:S01]  /*4ca0*/  @!P0 FSEL R33, R33, -INF , !P3 ;  /* 0xff80000021218808 */ /* 0x000fe20005800000 */
[--C-:B------:R-:W-:Y:S01]  /*4cb0*/  FFMA.FTZ R20, R20, UR14, -R4.reuse ;  /* 0x0000000e14147c23 */ /* 0x100fe20008010804 */
[----:B------:R-:W-:Y:S01]  /*4cc0*/  ISETP.LE.U32.AND P3, PT, R2, UR13, PT ;  /* 0x0000000d02007c0c */ /* 0x000fe2000bf63070 */
[----:B------:R-:W-:Y:S01]  /*4cd0*/  FFMA.FTZ R21, R21, UR14, -R4 ;  /* 0x0000000e15157c23 */ /* 0x000fe20008010804 */
[----:B------:R-:W-:Y:S02]  /*4ce0*/  @!P0 FSEL R32, R32, -INF , !P6 ;  /* 0xff80000020208808 */ /* 0x000fe40007000000 */
[----:B------:R-:W-:Y:S02]  /*4cf0*/  PRMT R2, R0, 0x7632, R2 ;  /* 0x0000763200027816 */ /* 0x000fe40000000002 */
[----:B------:R-:W-:Y:S01]  /*4d00*/  ISETP.LE.U32.AND P6, PT, R3, UR13, PT ;  /* 0x0000000d03007c0c */ /* 0x000fe2000bfc3070 */
[----:B---3--:R-:W-:Y:S01]  /*4d10*/  FMUL.FTZ R3, R168, 1.4426950216293334961 ;  /* 0x3fb8aa3ba8037820 */ /* 0x008fe20000410000 */
[----:B------:R-:W-:Y:S01]  /*4d20*/  LOP3.LUT R0, R0, 0xffff, RZ, 0xc0, !PT ;  /* 0x0000ffff00007812 */ /* 0x000fe200078ec0ff */
[--C-:B------:R-:W-:Y:S01]  /*4d30*/  FFMA.FTZ R32, R32, UR14, -R4.reuse ;  /* 0x0000000e20207c23 */ /* 0x100fe20008010804 */
[----:B------:R-:W-:Y:S01]  /*4d40*/  @!P0 FSEL R35, R35, -INF , !P4 ;  /* 0xff80000023238808 */ /* 0x000fe20006000000 */
[----:B------:R-:W-:Y:S01]  /*4d50*/  FFMA.FTZ R4, R33, UR14, -R4 ;  /* 0x0000000e21047c23 */ /* 0x000fe20008010804 */
[----:B------:R-:W-:Y:S02]  /*4d60*/  ISETP.LE.U32.AND P0, PT, R6, UR13, PT ;  /* 0x0000000d06007c0c */ /* 0x000fe4000bf03070 */
[----:B------:R-:W-:Y:S02]  /*4d70*/  FSETP.NEU.FTZ.AND P4, PT, R168, -INF , PT ;  /* 0xff800000a800780b */ /* 0x000fe40003f9d000 */
[----:B------:R-:W-:Y:S02]  /*4d80*/  LOP3.LUT R6, R2, 0xff, RZ, 0xc0, !PT ;  /* 0x000000ff02067812 */ /* 0x000fe400078ec0ff */
[----:B------:R-:W-:Y:S01]  /*4d90*/  SHF.R.U32.HI R0, RZ, 0x8, R0 ;  /* 0x00000008ff007819 */ /* 0x000fe20000011600 */
[----:B-1----:R-:W-:Y:S01]  /*4da0*/  @!P6 FADD.FTZ R144, -R144, -RZ ;  /* 0x800000ff9090e221 */ /* 0x002fe20000010100 */
[----:B------:R-:W-:Y:S02]  /*4db0*/  FSEL R3, R3, RZ, P4 ;  /* 0x000000ff03037208 */ /* 0x000fe40002000000 */
[----:B------:R-:W-:Y:S03]  /*4dc0*/  SEL R138, R138, 0xfffffff0, !P1 ;  /* 0xfffffff08a8a7807 */ /* 0x000fe60004800000 */
[--C-:B------:R-:W-:Y:S01]  /*4dd0*/  FFMA.FTZ R156, R156, UR14, -R3.reuse ;  /* 0x0000000e9c9c7c23 */ /* 0x100fe20008010803 */
[--C-:B------:R-:W-:Y:S01]  /*4de0*/  FFMA.FTZ R154, R154, UR14, -R3.reuse ;  /* 0x0000000e9a9a7c23 */ /* 0x100fe20008010803 */
[--C-:B------:R-:W-:Y:S01]  /*4df0*/  FFMA.FTZ R18, R18, UR14, -R3.reuse ;  /* 0x0000000e12127c23 */ /* 0x100fe20008010803 */
[--C-:B------:R-:W-:Y:S01]  /*4e00*/  FFMA.FTZ R19, R19, UR14, -R3.reuse ;  /* 0x0000000e13137c23 */ /* 0x100fe20008010803 */
[----:B------:R-:W-:Y:S01]  /*4e10*/  MUFU.EX2 R172, R156 ;  /* 0x0000009c00ac7308 */ /* 0x000fe20000000800 */
[--C-:B------:R-:W-:Y:S01]  /*4e20*/  FFMA.FTZ R34, R34, UR14, -R3.reuse ;  /* 0x0000000e22227c23 */ /* 0x100fe20008010803 */
[--C-:B------:R-:W-:Y:S01]  /*4e30*/  FFMA.FTZ R22, R22, UR14, -R3.reuse ;  /* 0x0000000e16167c23 */ /* 0x100fe20008010803 */
[--C-:B------:R-:W-:Y:S07]  /*4e40*/  FFMA.FTZ R23, R23, UR14, -R3.reuse ;  /* 0x0000000e17177c23 */ /* 0x100fee0008010803 */
[----:B------:R-:W1:Y:S01]  /*4e50*/  MUFU.EX2 R170, R154 ;  /* 0x0000009a00aa7308 */ /* 0x000e620000000800 */
[----:B------:R-:W-:Y:S09]  /*4e60*/  FFMA.FTZ R3, R35, UR14, -R3 ;  /* 0x0000000e23037c23 */ /* 0x000ff20008010803 */
[----:B------:R-:W-:Y:S10]  /*4e70*/  MUFU.EX2 R165, R18 ;  /* 0x0000001200a57308 */ /* 0x000ff40000000800 */
[----:B------:R-:W-:Y:S10]  /*4e80*/  MUFU.EX2 R163, R19 ;  /* 0x0000001300a37308 */ /* 0x000ff40000000800 */
[----:B------:R-:W-:Y:S01]  /*4e90*/  MUFU.EX2 R156, R3 ;  /* 0x00000003009c7308 */ /* 0x000fe20000000800 */
[----:B-1----:R-:W-:Y:S09]  /*4ea0*/  @!P3 FADD.FTZ R170, -R170, -RZ ;  /* 0x800000ffaaaab221 */ /* 0x002ff20000010100 */
[----:B------:R-:W-:Y:S10]  /*4eb0*/  MUFU.EX2 R161, R22 ;  /* 0x0000001600a17308 */ /* 0x000ff40000000800 */
[----:B------:R-:W-:Y:S10]  /*4ec0*/  MUFU.EX2 R154, R21 ;  /* 0x00000015009a7308 */ /* 0x000ff40000000800 */
[----:B------:R-:W-:Y:S10]  /*4ed0*/  MUFU.EX2 R160, R23 ;  /* 0x0000001700a07308 */ /* 0x000ff40000000800 */
[----:B------:R-:W-:Y:S01]  /*4ee0*/  MUFU.EX2 R157, R34 ;  /* 0x00000022009d7308 */ /* 0x000fe20000000800 */
[C---:B----4-:R-:W-:Y:S01]  /*4ef0*/  FMUL.FTZ R7, R166.reuse, 1.4426950216293334961 ;  /* 0x3fb8aa3ba6077820 */ /* 0x050fe20000410000 */
[----:B------:R-:W-:Y:S01]  /*4f00*/  FSETP.NEU.FTZ.AND P4, PT, R166, -INF , PT ;  /* 0xff800000a600780b */ /* 0x000fe20003f9d000 */
[C---:B------:R-:W-:Y:S01]  /*4f10*/  FMUL.FTZ R8, R167.reuse, 1.4426950216293334961 ;  /* 0x3fb8aa3ba7087820 */ /* 0x040fe20000410000 */
[----:B------:R-:W-:Y:S06]  /*4f20*/  FSETP.NEU.FTZ.AND P5, PT, R167, -INF , PT ;  /* 0xff800000a700780b */ /* 0x000fec0003fbd000 */
[----:B------:R-:W1:Y:S01]  /*4f30*/  MUFU.EX2 R167, R155 ;  /* 0x0000009b00a77308 */ /* 0x000e620000000800 */
[----:B------:R-:W-:Y:S02]  /*4f40*/  FSEL R2, R8, RZ, P5 ;  /* 0x000000ff08027208 */ /* 0x000fe40002800000 */
[----:B------:R-:W-:Y:S07]  /*4f50*/  ISETP.LE.U32.AND P5, PT, R6, UR13, PT ;  /* 0x0000000d06007c0c */ /* 0x000fee000bfa3070 */
[----:B------:R-:W-:Y:S01]  /*4f60*/  MUFU.EX2 R155, R17 ;  /* 0x00000011009b7308 */ /* 0x000fe20000000800 */
[----:B------:R-:W-:Y:S01]  /*4f70*/  LOP3.LUT R6, R0, 0xffff, RZ, 0xc0, !PT ;  /* 0x0000ffff00067812 */ /* 0x000fe200078ec0ff */
[--C-:B------:R-:W-:Y:S01]  /*4f80*/  FFMA.FTZ R152, R152, UR14, -R2.reuse ;  /* 0x0000000e98987c23 */ /* 0x100fe20008010802 */
[----:B------:R-:W-:Y:S01]  /*4f90*/  FSEL R0, R7, RZ, P4 ;  /* 0x000000ff07007208 */ /* 0x000fe20002000000 */
[----:B------:R-:W-:Y:S01]  /*4fa0*/  FFMA.FTZ R153, R153, UR14, -R2 ;  /* 0x0000000e99997c23 */ /* 0x000fe20008010802 */
[----:B------:R-:W-:Y:S05]  /*4fb0*/  ISETP.LE.U32.AND P4, PT, R6, UR13, PT ;  /* 0x0000000d06007c0c */ /* 0x000fea000bf83070 */
[----:B------:R-:W-:Y:S01]  /*4fc0*/  MUFU.EX2 R174, R152 ;  /* 0x0000009800ae7308 */ /* 0x000fe20000000800 */
[----:B------:R-:W-:Y:S01]  /*4fd0*/  LOP3.LUT R6, R5, 0xff, RZ, 0xc0, !PT ;  /* 0x000000ff05067812 */ /* 0x000fe200078ec0ff */
[--C-:B------:R-:W-:Y:S01]  /*4fe0*/  FFMA.FTZ R149, R149, UR14, -R0.reuse ;  /* 0x0000000e95957c23 */ /* 0x100fe20008010800 */
[----:B------:R-:W-:Y:S01]  /*4ff0*/  LOP3.LUT R7, R5, 0xffff, RZ, 0xc0, !PT ;  /* 0x0000ffff05077812 */ /* 0x000fe200078ec0ff */
[----:B------:R-:W-:Y:S01]  /*5000*/  FFMA.FTZ R151, R151, UR14, -R0 ;  /* 0x0000000e97977c23 */ /* 0x000fe20008010800 */
[----:B------:R-:W-:Y:S01]  /*5010*/  ISETP.LE.U32.AND P6, PT, R6, UR13, PT ;  /* 0x0000000d06007c0c */ /* 0x000fe2000bfc3070 */
[----:B------:R-:W-:Y:S01]  /*5020*/  @!P5 FADD.FTZ R172, -R172, -RZ ;  /* 0x800000ffacacd221 */ /* 0x000fe20000010100 */
[----:B------:R-:W-:Y:S03]  /*5030*/  PRMT R6, R5, 0x7632, R6 ;  /* 0x0000763205067816 */ /* 0x000fe60000000006 */
[----:B------:R-:W2:Y:S01]  /*5040*/  MUFU.EX2 R234, R153 ;  /* 0x0000009900ea7308 */ /* 0x000ea20000000800 */
[----:B------:R-:W-:Y:S01]  /*5050*/  SHF.R.U32.HI R7, RZ, 0x8, R7 ;  /* 0x00000008ff077819 */ /* 0x000fe20000011607 */
[--C-:B------:R-:W-:Y:S01]  /*5060*/  FFMA.FTZ R12, R12, UR14, -R2.reuse ;  /* 0x0000000e0c0c7c23 */ /* 0x100fe20008010802 */
[----:B------:R-:W-:Y:S01]  /*5070*/  LOP3.LUT R6, R6, 0xff, RZ, 0xc0, !PT ;  /* 0x000000ff06067812 */ /* 0x000fe200078ec0ff */
[----:B-1----:R-:W-:Y:S01]  /*5080*/  @!P4 FADD.FTZ R167, -R167, -RZ ;  /* 0x800000ffa7a7c221 */ /* 0x002fe20000010100 */
[----:B------:R-:W-:Y:S05]  /*5090*/  SHF.R.U32.HI R5, RZ, 0x18, R5 ;  /* 0x00000018ff057819 */ /* 0x000fea0000011605 */
[----:B------:R-:W1:Y:S01]  /*50a0*/  MUFU.EX2 R175, R149 ;  /* 0x0000009500af7308 */ /* 0x000e620000000800 */
[----:B------:R-:W-:Y:S01]  /*50b0*/  ISETP.LE.U32.AND P4, PT, R6, UR13, PT ;  /* 0x0000000d06007c0c */ /* 0x000fe2000bf83070 */
[----:B------:R-:W-:Y:S01]  /*50c0*/  FFMA.FTZ R13, R13, UR14, -R2 ;  /* 0x0000000e0d0d7c23 */ /* 0x000fe20008010802 */
[----:B------:R-:W-:Y:S07]  /*50d0*/  LOP3.LUT R6, R7, 0xffff, RZ, 0xc0, !PT ;  /* 0x0000ffff07067812 */ /* 0x000fee00078ec0ff */
[----:B------:R-:W3:Y:S01]  /*50e0*/  MUFU.EX2 R235, R151 ;  /* 0x0000009700eb7308 */ /* 0x000ee20000000800 */
[----:B------:R-:W-:Y:S01]  /*50f0*/  ISETP.LE.U32.AND P3, PT, R5, UR13, PT ;  /* 0x0000000d05007c0c */ /* 0x000fe2000bf63070 */
[--C-:B------:R-:W-:Y:S01]  /*5100*/  FFMA.FTZ R14, R14, UR14, -R0.reuse ;  /* 0x0000000e0e0e7c23 */ /* 0x100fe20008010800 */
[----:B------:R-:W-:Y:S07]  /*5110*/  ISETP.LE.U32.AND P5, PT, R6, UR13, PT ;  /* 0x0000000d06007c0c */ /* 0x000fee000bfa3070 */
[----:B------:R-:W4:Y:S01]  /*5120*/  MUFU.EX2 R171, R12 ;  /* 0x0000000c00ab7308 */ /* 0x000f220000000800 */
[----:B--2---:R-:W-:Y:S01]  /*5130*/  @!P6 FADD.FTZ R234, -R234, -RZ ;  /* 0x800000ffeaeae221 */ /* 0x004fe20000010100 */
[----:B------:R-:W-:Y:S01]  /*5140*/  ISETP.GT.U32.AND P6, PT, R9, UR13, PT ;  /* 0x0000000d09007c0c */ /* 0x000fe2000bfc4070 */
[----:B------:R-:W-:Y:S07]  /*5150*/  IMAD.WIDE.U32 R6, R137, -0x2daee0ad, RZ ;  /* 0xd2511f5389067825 */ /* 0x000fee00078e00ff */
[----:B------:R-:W2:Y:S01]  /*5160*/  MUFU.EX2 R169, R13 ;  /* 0x0000000d00a97308 */ /* 0x000ea20000000800 */
[----:B------:R-:W-:Y:S01]  /*5170*/  FFMA.FTZ R15, R15, UR14, -R0 ;  /* 0x0000000e0f0f7c23 */ /* 0x000fe20008010800 */
[----:B------:R-:W-:Y:S08]  /*5180*/  IMAD.WIDE.U32 R8, R136, -0x2daee0ad, RZ ;  /* 0xd2511f5388087825 */ /* 0x000ff000078e00ff */
[----:B------:R-:W2:Y:S01]  /*5190*/  MUFU.EX2 R173, R14 ;  /* 0x0000000e00ad7308 */ /* 0x000ea20000000800 */
[----:B-1----:R-:W-:Y:S01]  /*51a0*/  @!P3 FADD.FTZ R175, -R175, -RZ ;  /* 0x800000ffafafb221 */ /* 0x002fe20000010100 */
[----:B------:R-:W-:Y:S01]  /*51b0*/  ISETP.GT.U32.AND P3, PT, R133, UR13, PT ;  /* 0x0000000d85007c0c */ /* 0x000fe2000bf64070 */
[----:B------:R-:W-:Y:S01]  /*51c0*/  @!P5 FADD.FTZ R174, -R174, -RZ ;  /* 0x800000ffaeaed221 */ /* 0x000fe20000010100 */
[----:B------:R-:W-:Y:S01]  /*51d0*/  ISETP.LE.U32.AND P5, PT, R132, UR13, PT ;  /* 0x0000000d84007c0c */ /* 0x000fe2000bfa3070 */
[----:B---3--:R-:W-:Y:S01]  /*51e0*/  @!P4 FADD.FTZ R235, -R235, -RZ ;  /* 0x800000ffebebc221 */ /* 0x008fe20000010100 */
[----:B------:R-:W-:Y:S01]  /*51f0*/  ISETP.GT.U32.AND P4, PT, R10, UR13, PT ;  /* 0x0000000d0a007c0c */ /* 0x000fe2000bf84070 */
[----:B----4-:R-:W-:Y:S01]  /*5200*/  @!P0 FADD.FTZ R171, -R171, -RZ ;  /* 0x800000ffabab8221 */ /* 0x010fe20000010100 */
[----:B------:R-:W-:Y:S01]  /*5210*/  LOP3.LUT R5, R158, UR17, R7, 0x96, !PT ;  /* 0x000000119e057c12 */ /* 0x000fe2000f8e9607 */
[----:B--2---:R-:W-:Y:S01]  /*5220*/  @P6 FADD.FTZ R169, -R169, -RZ ;  /* 0x800000ffa9a96221 */ /* 0x004fe20000010100 */
[----:B------:R-:W-:Y:S01]  /*5230*/  PRMT R7, R8, 0x7771, RZ ;  /* 0x0000777108077816 */ /* 0x000fe200000000ff */
[----:B------:R-:W1:Y:S01]  /*5240*/  MUFU.EX2 R168, R15 ;  /* 0x0000000f00a87308 */ /* 0x000e620000000800 */
[----:B------:R-:W-:Y:S01]  /*5250*/  LOP3.LUT R9, R146, UR17, R9, 0x96, !PT ;  /* 0x0000001192097c12 */ /* 0x000fe2000f8e9609 */
[--C-:B------:R-:W-:Y:S01]  /*5260*/  FFMA.FTZ R25, R25, UR14, -R2.reuse ;  /* 0x0000000e19197c23 */ /* 0x100fe20008010802 */
[----:B------:R-:W-:Y:S01]  /*5270*/  ISETP.GT.U32.AND P0, PT, R134, UR13, PT ;  /* 0x0000000d86007c0c */ /* 0x000fe2000bf04070 */
[----:B------:R-:W-:Y:S01]  /*5280*/  @P3 FADD.FTZ R155, -R155, -RZ ;  /* 0x800000ff9b9b3221 */ /* 0x000fe20000010100 */
[----:B------:R-:W-:Y:S01]  /*5290*/  ISETP.GT.U32.AND P6, PT, R11, UR13, PT ;  /* 0x0000000d0b007c0c */ /* 0x000fe2000bfc4070 */
[----:B------:R-:W-:Y:S01]  /*52a0*/  @!P5 FADD.FTZ R159, -R159, -RZ ;  /* 0x800000ff9f9fd221 */ /* 0x000fe20000010100 */
[----:B------:R-:W-:Y:S03]  /*52b0*/  ISETP.GT.U32.AND P5, PT, R7, UR13, PT ;  /* 0x0000000d07007c0c */ /* 0x000fe6000bfa4070 */
[----:B------:R-:W2:Y:S01]  /*52c0*/  MUFU.EX2 R158, R20 ;  /* 0x00000014009e7308 */ /* 0x000ea20000000800 */
[----:B------:R-:W-:Y:S01]  /*52d0*/  LOP3.LUT R7, R9, 0xff, RZ, 0xc0, !PT ;  /* 0x000000ff09077812 */ /* 0x000fe200078ec0ff */
[----:B------:R-:W-:Y:S01]  /*52e0*/  @P4 FADD.FTZ R173, -R173, -RZ ;  /* 0x800000ffadad4221 */ /* 0x000fe20000010100 */
[----:B------:R-:W-:Y:S07]  /*52f0*/  ISETP.GT.U32.AND P4, PT, R135, UR13, PT ;  /* 0x0000000d87007c0c */ /* 0x000fee000bf84070 */
[----:B------:R-:W3:Y:S01]  /*5300*/  MUFU.EX2 R152, R4 ;  /* 0x0000000400987308 */ /* 0x000ee20000000800 */
[----:B------:R-:W-:Y:S01]  /*5310*/  ISETP.LE.U32.AND P3, PT, R7, UR13, PT ;  /* 0x0000000d07007c0c */ /* 0x000fe2000bf63070 */
[----:B------:R-:W-:Y:S01]  /*5320*/  FFMA.FTZ R24, R24, UR14, -R2 ;  /* 0x0000000e18187c23 */ /* 0x000fe20008010802 */
[C---:B------:R-:W-:Y:S01]  /*5330*/  PRMT R10, R8.reuse, 0x7770, RZ ;  /* 0x00007770080a7816 */ /* 0x040fe200000000ff */
[----:B------:R-:W-:Y:S01]  /*5340*/  @P0 FADD.FTZ R165, -R165, -RZ ;  /* 0x800000ffa5a50221 */ /* 0x000fe20000010100 */
[C---:B------:R-:W-:Y:S05]  /*5350*/  PRMT R12, R8.reuse, 0x7772, RZ ;  /* 0x00007772080c7816 */ /* 0x040fea00000000ff */
[----:B------:R-:W4:Y:S01]  /*5360*/  MUFU.EX2 R153, R32 ;  /* 0x0000002000997308 */ /* 0x000f220000000800 */
[----:B------:R-:W-:Y:S01]  /*5370*/  PRMT R11, R8, 0x7773, RZ ;  /* 0x00007773080b7816 */ /* 0x000fe200000000ff */
[----:B-1----:R-:W-:Y:S01]  /*5380*/  @P6 FADD.FTZ R168, -R168, -RZ ;  /* 0x800000ffa8a86221 */ /* 0x002fe20000010100 */
[----:B------:R-:W-:Y:S07]  /*5390*/  LOP3.LUT R8, R9, 0xffff, RZ, 0xc0, !PT ;  /* 0x0000ffff09087812 */ /* 0x000fee00078ec0ff */
[----:B------:R-:W-:Y:S01]  /*53a0*/  MUFU.EX2 R162, R25 ;  /* 0x0000001900a27308 */ /* 0x000fe20000000800 */
[--C-:B------:R-:W-:Y:S01]  /*53b0*/  SHF.R.U32.HI R7, RZ, 0x18, R9.reuse ;  /* 0x00000018ff077819 */ /* 0x100fe20000011609 */
[----:B------:R-:W-:Y:S01]  /*53c0*/  @P4 FADD.FTZ R163, -R163, -RZ ;  /* 0x800000ffa3a34221 */ /* 0x000fe20000010100 */
[----:B------:R-:W-:Y:S01]  /*53d0*/  PRMT R9, R9, 0x7632, R9 ;  /* 0x0000763209097816 */ /* 0x000fe20000000009 */
[----:B--2---:R-:W-:Y:S01]  /*53e0*/  @!P3 FADD.FTZ R158, -R158, -RZ ;  /* 0x800000ff9e9eb221 */ /* 0x004fe20000010100 */
[----:B------:R-:W-:Y:S01]  /*53f0*/  SHF.R.U32.HI R8, RZ, 0x8, R8 ;  /* 0x00000008ff087819 */ /* 0x000fe20000011608 */
[----:B---3--:R-:W-:Y:S01]  /*5400*/  @P5 FADD.FTZ R152, -R152, -RZ ;  /* 0x800000ff98985221 */ /* 0x008fe20000010100 */
[----:B------:R-:W-:Y:S03]  /*5410*/  ISETP.LE.U32.AND P0, PT, R7, UR13, PT ;  /* 0x0000000d07007c0c */ /* 0x000fe6000bf03070 */
[----:B------:R-:W-:Y:S01]  /*5420*/  MUFU.EX2 R164, R24 ;  /* 0x0000001800a47308 */ /* 0x000fe20000000800 */
[----:B------:R-:W-:Y:S01]  /*5430*/  LOP3.LUT R9, R9, 0xff, RZ, 0xc0, !PT ;  /* 0x000000ff09097812 */ /* 0x000fe200078ec0ff */
[----:B------:R-:W-:Y:S01]  /*5440*/  FFMA.FTZ R26, R26, UR14, -R0 ;  /* 0x0000000e1a1a7c23 */ /* 0x000fe20008010800 */
[----:B------:R-:W-:Y:S01]  /*5450*/  LOP3.LUT R7, R8, 0xffff, RZ, 0xc0, !PT ;  /* 0x0000ffff08077812 */ /* 0x000fe200078ec0ff */
[----:B------:R-:W-:Y:S01]  /*5460*/  FFMA.FTZ R28, R28, UR14, -R2 ;  /* 0x0000000e1c1c7c23 */ /* 0x000fe20008010802 */
[----:B------:R-:W-:Y:S05]  /*5470*/  ISETP.LE.U32.AND P6, PT, R10, UR13, PT ;  /* 0x0000000d0a007c0c */ /* 0x000fea000bfc3070 */
[----:B------:R-:W-:Y:S01]  /*5480*/  MUFU.EX2 R166, R26 ;  /* 0x0000001a00a67308 */ /* 0x000fe20000000800 */
[----:B------:R-:W-:Y:S01]  /*5490*/  ISETP.LE.U32.AND P3, PT, R9, UR13, PT ;  /* 0x0000000d09007c0c */ /* 0x000fe2000bf63070 */
[--C-:B------:R-:W-:Y:S01]  /*54a0*/  FFMA.FTZ R30, R30, UR14, -R0.reuse ;  /* 0x0000000e1e1e7c23 */ /* 0x100fe20008010800 */
[----:B------:R-:W-:Y:S01]  /*54b0*/  ISETP.LE.U32.AND P4, PT, R7, UR13, PT ;  /* 0x0000000d07007c0c */ /* 0x000fe2000bf83070 */
[----:B------:R-:W-:Y:S01]  /*54c0*/  FFMA.FTZ R27, R27, UR14, -R0 ;  /* 0x0000000e1b1b7c23 */ /* 0x000fe20008010800 */
[----:B------:R-:W-:Y:S01]  /*54d0*/  LOP3.LUT R7, R5, 0xffff, RZ, 0xc0, !PT ;  /* 0x0000ffff05077812 */ /* 0x000fe200078ec0ff */
[----:B------:R-:W-:Y:S01]  /*54e0*/  @!P0 FADD.FTZ R160, -R160, -RZ ;  /* 0x800000ffa0a08221 */ /* 0x000fe20000010100 */
[C---:B------:R-:W-:Y:S01]  /*54f0*/  PRMT R4, R6.reuse, 0x7771, RZ ;  /* 0x0000777106047816 */ /* 0x040fe200000000ff */
[----:B------:R-:W-:Y:S01]  /*5500*/  FFMA.FTZ R2, R29, UR14, -R2 ;  /* 0x0000000e1d027c23 */ /* 0x000fe20008010802 */
[----:B------:R-:W-:Y:S01]  /*5510*/  SHF.R.U32.HI R7, RZ, 0x8, R7 ;  /* 0x00000008ff077819 */ /* 0x000fe20000011607 */
[----:B------:R-:W-:Y:S01]  /*5520*/  FFMA.FTZ R0, R31, UR14, -R0 ;  /* 0x0000000e1f007c23 */ /* 0x000fe20008010800 */
[----:B------:R-:W-:Y:S01]  /*5530*/  PRMT R3, R6, 0x7772, RZ ;  /* 0x0000777206037816 */ /* 0x000fe200000000ff */
[----:B----4-:R-:W-:Y:S01]  /*5540*/  @!P6 FADD.FTZ R153, -R153, -RZ ;  /* 0x800000ff9999e221 */ /* 0x010fe20000010100 */
[----:B------:R-:W-:Y:S01]  /*5550*/  LOP3.LUT R7, R7, 0xffff, RZ, 0xc0, !PT ;  /* 0x0000ffff07077812 */ /* 0x000fe200078ec0ff */
[----:B------:R-:W-:Y:S01]  /*5560*/  @!P3 FADD.FTZ R161, -R161, -RZ ;  /* 0x800000ffa1a1b221 */ /* 0x000fe20000010100 */
[----:B------:R-:W-:Y:S01]  /*5570*/  ISETP.GT.U32.AND P6, PT, R4, UR13, PT ;  /* 0x0000000d04007c0c */ /* 0x000fe2000bfc4070 */
[----:B------:R-:W-:Y:S01]  /*5580*/  @!P4 FADD.FTZ R154, -R154, -RZ ;  /* 0x800000ff9a9ac221 */ /* 0x000fe20000010100 */
[----:B------:R-:W-:Y:S01]  /*5590*/  ISETP.GT.U32.AND P5, PT, R3, UR13, PT ;  /* 0x0000000d03007c0c */ /* 0x000fe2000bfa4070 */
[----:B------:R1:W2:Y:S01]  /*55a0*/  MUFU.EX2 R147, R2 ;  /* 0x0000000200937308 */ /* 0x0002a20000000800 */
[----:B------:R-:W-:Y:S02]  /*55b0*/  F2FP.RELU.F16.F32.PACK_AB R4, R167, R144 ;  /* 0x00000090a704723e */ /* 0x000fe400000008ff */
[----:B------:R-:W-:Y:S07]  /*55c0*/  F2FP.RELU.F16.F32.PACK_AB R3, R170, R172 ;  /* 0x000000acaa03723e */ /* 0x000fee00000008ff */
[----:B------:R3:W-:Y:S01]  /*55d0*/  MUFU.EX2 R145, R0 ;  /* 0x0000000000917308 */ /* 0x0007e20000000800 */
[----:B------:R-:W-:Y:S01]  /*55e0*/  LOP3.LUT R8, R5, 0xff, RZ, 0xc0, !PT ;  /* 0x000000ff05087812 */ /* 0x000fe200078ec0ff */
[----:B------:R4:W-:Y:S01]  /*55f0*/  STS [R150+0x13000], R4 ;  /* 0x0130000496007388 */ /* 0x0009e20000000800 */
[----:B------:R-:W-:Y:S07]  /*5600*/  ISETP.LE.U32.AND P3, PT, R7, UR13, PT ;  /* 0x0000000d07007c0c */ /* 0x000fee000bf63070 */
[----:B------:R-:W-:Y:S01]  /*5610*/  MUFU.EX2 R151, R27 ;  /* 0x0000001b00977308 */ /* 0x000fe20000000800 */
[----:B------:R-:W-:Y:S01]  /*5620*/  ISETP.LE.U32.AND P4, PT, R8, UR13, PT ;  /* 0x0000000d08007c0c */ /* 0x000fe2000bf83070 */
[----:B------:R4:W-:Y:S01]  /*5630*/  STS [R150+0x13400], R3 ;  /* 0x0134000396007388 */ /* 0x0009e20000000800 */
[----:B------:R-:W-:Y:S07]  /*5640*/  PRMT R8, R5, 0x7632, R8 ;  /* 0x0000763205087816 */ /* 0x000fee0000000008 */
[----:B------:R-:W-:Y:S01]  /*5650*/  MUFU.EX2 R149, R28 ;  /* 0x0000001c00957308 */ /* 0x000fe20000000800 */
[----:B------:R-:W-:Y:S01]  /*5660*/  SHF.R.U32.HI R5, RZ, 0x18, R5 ;  /* 0x00000018ff057819 */ /* 0x000fe20000011605 */
[----:B-1----:R-:W-:Y:S01]  /*5670*/  IMAD.IADD R2, R138, 0x1, R148 ;  /* 0x000000018a027824 */ /* 0x002fe200078e0294 */
[----:B------:R-:W-:Y:S07]  /*5680*/  LOP3.LUT R7, R8, 0xff, RZ, 0xc0, !PT ;  /* 0x000000ff08077812 */ /* 0x000fee00078ec0ff */
[----:B------:R-:W1:Y:S01]  /*5690*/  MUFU.EX2 R146, R30 ;  /* 0x0000001e00927308 */ /* 0x000e620000000800 */
[----:B--2---:R-:W-:Y:S01]  /*56a0*/  @P6 FADD.FTZ R147, -R147, -RZ ;  /* 0x800000ff93936221 */ /* 0x004fe20000010100 */
[----:B---3--:R-:W-:Y:S01]  /*56b0*/  F2FP.RELU.F16.F32.PACK_AB R0, R152, R153 ;  /* 0x000000999800723e */ /* 0x008fe200000008ff */
[----:B------:R-:W-:Y:S01]  /*56c0*/  @!P3 FADD.FTZ R162, -R162, -RZ ;  /* 0x800000ffa2a2b221 */ /* 0x000fe20000010100 */
[----:B------:R-:W-:Y:S01]  /*56d0*/  ISETP.GT.U32.AND P3, PT, R11, UR13, PT ;  /* 0x0000000d0b007c0c */ /* 0x000fe2000bf64070 */
[----:B------:R-:W-:Y:S01]  /*56e0*/  @!P4 FADD.FTZ R164, -R164, -RZ ;  /* 0x800000ffa4a4c221 */ /* 0x000fe20000010100 */
[----:B------:R-:W-:Y:S02]  /*56f0*/  ISETP.LE.U32.AND P0, PT, R7, UR13, PT ;  /* 0x0000000d07007c0c */ /* 0x000fe4000bf03070 */
[----:B------:R-:W-:Y:S02]  /*5700*/  ISETP.GT.U32.AND P4, PT, R12, UR13, PT ;  /* 0x0000000d0c007c0c */ /* 0x000fe4000bf84070 */
[C---:B------:R-:W-:Y:S02]  /*5710*/  PRMT R7, R6.reuse, 0x7770, RZ ;  /* 0x0000777006077816 */ /* 0x040fe400000000ff */
[----:B------:R-:W-:Y:S01]  /*5720*/  PRMT R6, R6, 0x7773, RZ ;  /* 0x0000777306067816 */ /* 0x000fe200000000ff */
[----:B-1----:R-:W-:Y:S01]  /*5730*/  @P5 FADD.FTZ R146, -R146, -RZ ;  /* 0x800000ff92925221 */ /* 0x002fe20000010100 */
[----:B----4-:R-:W-:Y:S03]  /*5740*/  F2FP.RELU.F16.F32.PACK_AB R4, R163, R165 ;  /* 0x000000a5a304723e */ /* 0x010fe600000008ff */
[----:B------:R-:W-:Y:S01]  /*5750*/  @P3 FADD.FTZ R156, -R156, -RZ ;  /* 0x800000ff9c9c3221 */ /* 0x000fe20000010100 */
[----:B------:R-:W-:Y:S01]  /*5760*/  ISETP.LE.U32.AND P3, PT, R5, UR13, PT ;  /* 0x0000000d05007c0c */ /* 0x000fe2000bf63070 */
[----:B------:R-:W-:Y:S01]  /*5770*/  IMAD.IADD R3, R138, 0x1, R150 ;  /* 0x000000018a037824 */ /* 0x000fe200078e0296 */
[----:B------:R-:W-:Y:S01]  /*5780*/  F2FP.RELU.F16.F32.PACK_AB R5, R155, R159 ;  /* 0x0000009f9b05723e */ /* 0x000fe200000008ff */
[----:B------:R-:W-:Y:S01]  /*5790*/  @!P0 FADD.FTZ R166, -R166, -RZ ;  /* 0x800000ffa6a68221 */ /* 0x000fe20000010100 */
[----:B------:R-:W-:Y:S01]  /*57a0*/  @P4 FADD.FTZ R157, -R157, -RZ ;  /* 0x800000ff9d9d4221 */ /* 0x000fe20000010100 */
[----:B------:R-:W-:Y:S01]  /*57b0*/  ISETP.LE.U32.AND P0, PT, R7, UR13, PT ;  /* 0x0000000d07007c0c */ /* 0x000fe2000bf03070 */
[----:B------:R1:W-:Y:S01]  /*57c0*/  STS [R3+0x13400], R4 ;  /* 0x0134000403007388 */ /* 0x0003e20000000800 */
[----:B------:R-:W-:Y:S02]  /*57d0*/  ISETP.GT.U32.AND P4, PT, R6, UR13, PT ;  /* 0x0000000d06007c0c */ /* 0x000fe4000bf84070 */
[----:B------:R-:W-:Y:S01]  /*57e0*/  F2FP.RELU.F16.F32.PACK_AB R7, R174, R234 ;  /* 0x000000eaae07723e */ /* 0x000fe200000008ff */
[----:B------:R2:W-:Y:S01]  /*57f0*/  STS [R3+0x13000], R5 ;  /* 0x0130000503007388 */ /* 0x0005e20000000800 */
[----:B------:R-:W-:Y:S02]  /*5800*/  F2FP.RELU.F16.F32.PACK_AB R6, R175, R235 ;  /* 0x000000ebaf06723e */ /* 0x000fe400000008ff */
[----:B------:R-:W-:Y:S01]  /*5810*/  @!P3 FADD.FTZ R151, -R151, -RZ ;  /* 0x800000ff9797b221 */ /* 0x000fe20000010100 */
[----:B------:R3:W-:Y:S01]  /*5820*/  STS [R150+0x14000], R7 ;  /* 0x0140000796007388 */ /* 0x0007e20000000800 */
[----:B------:R-:W-:Y:S03]  /*5830*/  FSETP.GE.FTZ.AND P3, PT, R159, RZ, PT ;  /* 0x000000ff9f00720b */ /* 0x000fe60003f76000 */
[----:B------:R4:W-:Y:S01]  /*5840*/  STS [R150+0x14400], R6 ;  /* 0x0144000696007388 */ /* 0x0009e20000000800 */
[----:B------:R-:W-:Y:S01]  /*5850*/  @!P0 FADD.FTZ R149, -R149, -RZ ;  /* 0x800000ff95958221 */ /* 0x000fe20000010100 */
[----:B------:R-:W-:Y:S01]  /*5860*/  @P4 FADD.FTZ R145, -R145, -RZ ;  /* 0x800000ff91914221 */ /* 0x000fe20000010100 */
[----:B------:R-:W-:Y:S02]  /*5870*/  LEA R142, P0, R245, R140, 0x2 ;  /* 0x0000008cf58e7211 */ /* 0x000fe400078010ff */
[----:B------:R-:W-:Y:S02]  /*5880*/  FSETP.GE.FTZ.AND P4, PT, R167, RZ, PT ;  /* 0x000000ffa700720b */ /* 0x000fe40003f96000 */
[----:B------:R-:W-:Y:S02]  /*5890*/  LEA.HI.X R143, R245, R141, RZ, 0x2, P0 ;  /* 0x0000008df58f7211 */ /* 0x000fe400000f14ff */
[----:B------:R-:W-:Y:S03]  /*58a0*/  FSETP.GE.FTZ.AND P0, PT, R144, RZ, PT ;  /* 0x000000ff9000720b */ /* 0x000fe60003f16000 */
[----:B------:R-:W4:Y:S01]  /*58b0*/  LDG.E R141, desc[UR40][R142.64] ;  /* 0x000000288e8d7981 */ /* 0x000f22000c1e1900 */
[----:B-1----:R-:W-:Y:S03]  /*58c0*/  F2FP.RELU.F16.F32.PACK_AB R4, R160, R161 ;  /* 0x000000a1a004723e */ /* 0x002fe600000008ff */
[----:B------:R-:W4:Y:S01]  /*58d0*/  LDG.E R140, desc[UR40][R142.64+0x20] ;  /* 0x000020288e8c7981 */ /* 0x000f22000c1e1900 */
[----:B--2---:R-:W-:Y:S02]  /*58e0*/  F2FP.RELU.F16.F32.PACK_AB R5, R154, R158 ;  /* 0x0000009e9a05723e */ /* 0x004fe400000008ff */
[----:B---3--:R-:W-:Y:S02]  /*58f0*/  F2FP.RELU.F16.F32.PACK_AB R7, R169, R171 ;  /* 0x000000aba907723e */ /* 0x008fe400000008ff */
[----:B----4-:R-:W-:Y:S03]  /*5900*/  F2FP.RELU.F16.F32.PACK_AB R6, R168, R173 ;  /* 0x000000ada806723e */ /* 0x010fe600000008ff */
        /* <DEDUP_REMOVED lines=9> */
[----:B----4-:R-:W-:Y:S05]  /*59a0*/  F2FP.RELU.F16.F32.PACK_AB R0, R156, R157 ;  /* 0x0000009d9c00723e */ /* 0x010fea00000008ff */
        /* <DEDUP_REMOVED lines=16> */
[----:B------:R-:W4:Y:S01]  /*5ab0*/  LDSM.16.M88.4 R136, [R2+0x800] ;  /* 0x000800000288783b */ /* 0x000f220000000200 */
        /* <DEDUP_REMOVED lines=52> */
[C---:B------:R-:W-:Y:S01]  /*5e00*/  FADD.FTZ R0, -R141.reuse, R4 ;  /* 0x000000048d007221 */ /* 0x040fe20000010100 */
        /* <DEDUP_REMOVED lines=11> */
[----:B------:R-:W-:Y:S05]  /*5ec0*/  FMUL.FTZ R5, R167, R5 ;  /* 0x00000005a7057220 */ /* 0x000fea0000410000 */
[----:B------:R-:W-:Y:S01]  /*5ed0*/  F2FP.F16.F32.PACK_AB R5, R5, R144 ;  /* 0x000000900505723e */ /* 0x000fe200000000ff */
[C---:B------:R-:W-:Y:S04]  /*5ee0*/  HMMA.16816.F32 R24, R136.reuse, R220, R24 ;  /* 0x000000dc8818723c */ /* 0x040fe80000001818 */
[C---:B------:R-:W-:Y:S01]  /*5ef0*/  FADD.FTZ R16, -R141.reuse, R16 ;  /* 0x000000108d107221 */ /* 0x040fe20000010100 */
[C---:B------:R-:W-:Y:S03]  /*5f00*/  FADD.FTZ R0, -R141.reuse, R17 ;  /* 0x000000118d007221 */ /* 0x040fe60000010100 */
        /* <DEDUP_REMOVED lines=11> */
[----:B------:R-:W-:Y:S01]  /*5fc0*/  LOP3.LUT R0, R148, 0x400, RZ, 0xc0, !PT ;  /* 0x0000040094007812 */ /* 0x000fe200078ec0ff */
[----:B------:R-:W-:Y:S01]  /*5fd0*/  IMAD.SHL.U32 R155, R231, 0x8, RZ ;  /* 0x00000008e79b7824 */ /* 0x000fe200078e00ff */
[----:B------:R-:W-:Y:S01]  /*5fe0*/  FSEL R21, R21, R141, P3 ;  /* 0x0000008d15157208 */ /* 0x000fe20001800000 */
[----:B------:R-:W-:Y:S01]  /*5ff0*/  FMUL.FTZ R20, R158, R20 ;  /* 0x000000149e147220 */ /* 0x000fe20000410000 */
[----:B------:R-:W-:Y:S02]  /*6000*/  FSETP.GE.FTZ.AND P3, PT, R153, RZ, PT ;  /* 0x000000ff9900720b */ /* 0x000fe40003f76000 */
[----:B------:R-:W-:Y:S01]  /*6010*/  LOP3.LUT R3, R3, 0x38, R155, 0x78, !PT ;  /* 0x0000003803037812 */ /* 0x000fe200078e789b */
[----:B------:R-:W-:Y:S01]  /*6020*/  FMUL.FTZ R21, R154, R21 ;  /* 0x000000159a157220 */ /* 0x000fe20000410000 */
[----:B------:R-:W-:Y:S03]  /*6030*/  F2FP.F16.F32.PACK_AB R16, R16, R159 ;  /* 0x0000009f1010723e */ /* 0x000fe600000000ff */
[----:B------:R-:W-:Y:S01]  /*6040*/  FADD.FTZ R32, -R141, R32 ;  /* 0x000000208d207221 */ /* 0x000fe20000010100 */
[----:B------:R-:W-:Y:S01]  /*6050*/  F2FP.F16.F32.PACK_AB R21, R21, R20 ;  /* 0x000000141515723e */ /* 0x000fe200000000ff */
[----:B------:R-:W-:Y:S03]  /*6060*/  IMAD R3, R3, 0x2, R0 ;  /* 0x0000000203037824 */ /* 0x000fe600078e0200 */
        /* <DEDUP_REMOVED lines=9> */
[----:B------:R-:W-:Y:S01]  /*6100*/  IMAD.SHL.U32 R6, R231, 0x8, RZ ;  /* 0x00000008e7067824 */ /* 0x000fe200078e00ff */
[----:B------:R-:W-:Y:S04]  /*6110*/  ULOP3.LUT UR12, UR43, 0x1, URZ, 0xc0, !UPT ;  /* 0x000000012b0c7892 */ /* 0x000fe8000f8ec0ff */
        /* <DEDUP_REMOVED lines=10> */
[----:B------:R-:W-:Y:S01]  /*61c0*/  ISETP.GE.AND P0, PT, R0, UR8, PT ;  /* 0x0000000800007c0c */ /* 0x000fe2000bf06270 */
[----:B------:R-:W-:Y:S02]  /*61d0*/  VIADD R225, R225, UR12 ;  /* 0x0000000ce1e17c36 */ /* 0x000fe40008000000 */
[----:B------:R-:W-:Y:S05]  /*61e0*/  IMAD.X R0, RZ, RZ, ~UR15, P5 ;  /* 0x8000000fff007e24 */ /* 0x000fea000a8e06ff */
[----:B------:R-:W-:Y:S04]  /*61f0*/  SHF.R.S64 R6, R6, 0x1f, R0 ;  /* 0x0000001f06067819 */ /* 0x000fe80000001000 */
[----:B------:R-:W-:Y:S04]  /*6200*/  IADD3 R6, P5, PT, R242, R6, RZ ;  /* 0x00000006f2067210 */ /* 0x000fe80007fbe0ff */
        /* <DEDUP_REMOVED lines=22> */
.L_x_432:
[----:B------:R2:W-:Y:S01]  /*6370*/  STS [R150+0xf000], R5 ;  /* 0x00f0000596007388 */ /* 0x0005e20000000800 */
[C---:B------:R-:W-:Y:S02]  /*6380*/  IMAD.SHL.U32 R6, R231.reuse, 0x10, RZ ;  /* 0x00000010e7067824 */ /* 0x040fe400078e00ff */
[----:B------:R-:W-:Y:S01]  /*6390*/  FADD.FTZ R0, -R140, R19 ;  /* 0x000000138c007221 */ /* 0x000fe20000010100 */
[----:B------:R-:W-:Y:S01]  /*63a0*/  IMAD.SHL.U32 R33, R231, 0x2, RZ ;  /* 0x00000002e7217824 */ /* 0x000fe200078e00ff */
[----:B------:R-:W-:Y:S01]  /*63b0*/  FSETP.GE.FTZ.AND P5, PT, R165, RZ, PT ;  /* 0x000000ffa500720b */ /* 0x000fe20003fb6000 */
[----:B------:R-:W-:Y:S01]  /*63c0*/  FMUL.FTZ R172, R172, R17 ;  /* 0x00000011acac7220 */ /* 0x000fe20000410000 */
[----:B------:R-:W-:Y:S01]  /*63d0*/  LOP3.LUT R32, R6, 0x1c0, RZ, 0xc0, !PT ;  /* 0x000001c006207812 */ /* 0x000fe200078ec0ff */
[----:B------:R-:W-:Y:S01]  /*63e0*/  FMUL.FTZ R7, R170, R7 ;  /* 0x00000007aa077220 */ /* 0x000fe20000410000 */
[----:B------:R-:W-:Y:S01]  /*63f0*/  LOP3.LUT R6, R233, 0x7400, RZ, 0xc0, !PT ;  /* 0x00007400e9067812 */ /* 0x000fe200078ec0ff */
[----:B------:R-:W-:Y:S01]  /*6400*/  FADD.FTZ R17, -R140, R23 ;  /* 0x000000178c117221 */ /* 0x000fe20000010100 */
[--C-:B------:R-:W-:Y:S01]  /*6410*/  LOP3.LUT R32, R32, 0x38, R33.reuse, 0xf8, !PT ;  /* 0x0000003820207812 */ /* 0x100fe200078ef821 */
[----:B------:R-:W-:Y:S01]  /*6420*/  FADD.FTZ R22, -R140, R22 ;  /* 0x000000168c167221 */ /* 0x000fe20000010100 */
[----:B------:R-:W-:Y:S01]  /*6430*/  LOP3.LUT R6, R6, 0x6, R33, 0xf8, !PT ;  /* 0x0000000606067812 */ /* 0x000fe200078ef821 */
[----:B-----5:R-:W-:Y:S01]  /*6440*/  FADD.FTZ R9, -R2, R9 ;  /* 0x0000000902097221 */ /* 0x020fe20000010100 */
[----:B------:R-:W-:Y:S01]  /*6450*/  LOP3.LUT R32, R32, 0x20, R232, 0x78, !PT ;  /* 0x0000002020207812 */ /* 0x000fe200078e78e8 */
[C---:B------:R-:W-:Y:S01]  /*6460*/  FADD.FTZ R8, -R2.reuse, R8 ;  /* 0x0000000802087221 */ /* 0x040fe20000010100 */
[C---:B------:R-:W-:Y:S01]  /*6470*/  FSETP.GE.FTZ.AND P4, PT, R163.reuse, RZ, PT ;  /* 0x000000ffa300720b */ /* 0x040fe20003f96000 */
[----:B------:R-:W-:Y:S01]  /*6480*/  FADD.FTZ R12, -R2, R12 ;  /* 0x0000000c020c7221 */ /* 0x000fe20000010100 */
[----:B------:R-:W-:Y:S01]  /*6490*/  LOP3.LUT R6, R6, R32, RZ, 0xfc, !PT ;  /* 0x0000002006067212 */ /* 0x000fe200078efcff */
[----:B------:R-:W-:Y:S01]  /*64a0*/  IMAD.MOV.U32 R32, RZ, RZ, 0x10 ;  /* 0x00000010ff207424 */ /* 0x000fe200078e00ff */
[----:B------:R-:W-:Y:S01]  /*64b0*/  FSEL R0, R0, R140, P4 ;  /* 0x0000008c00007208 */ /* 0x000fe20002000000 */
[----:B------:R-:W-:Y:S01]  /*64c0*/  FADD.FTZ R25, -R2, R25 ;  /* 0x0000001902197221 */ /* 0x000fe20000010100 */
[----:B------:R-:W-:Y:S01]  /*64d0*/  LEA R6, R6, UR39, 0x1 ;  /* 0x0000002706067c11 */ /* 0x000fe2000f8e08ff */
[----:B------:R-:W-:Y:S01]  /*64e0*/  FADD.FTZ R24, -R2, R24 ;  /* 0x0000001802187221 */ /* 0x000fe20000010100 */
[----:B------:R-:W-:Y:S01]  /*64f0*/  SEL R32, R32, 0xfffffff0, !P1 ;  /* 0xfffffff020207807 */ /* 0x000fe20004800000 */
[C---:B--2---:R-:W-:Y:S01]  /*6500*/  FADD.FTZ R5, -R140.reuse, R18 ;  /* 0x000000128c057221 */ /* 0x044fe20000010100 */
[----:B------:R-:W-:Y:S01]  /*6510*/  FMUL.FTZ R0, R163, R0 ;  /* 0x00000000a3007220 */ /* 0x000fe20000410000 */
[----:B------:R-:W-:Y:S01]  /*6520*/  F2FP.F16.F32.PACK_AB R7, R7, R172 ;  /* 0x000000ac0707723e */ /* 0x000fe200000000ff */
[----:B------:R-:W-:Y:S01]  /*6530*/  FADD.FTZ R18, -R140, R34 ;  /* 0x000000228c127221 */ /* 0x000fe20000010100 */
[----:B------:R-:W-:Y:S01]  /*6540*/  FSETP.GE.FTZ.AND P0, PT, R160, RZ, PT ;  /* 0x000000ffa000720b */ /* 0x000fe20003f16000 */
[----:B------:R-:W-:Y:S01]  /*6550*/  FADD.FTZ R28, -R2, R28 ;  /* 0x0000001c021c7221 */ /* 0x000fe20000010100 */
[-C--:B------:R-:W-:Y:S01]  /*6560*/  FSEL R5, R5, R140.reuse, P5 ;  /* 0x0000008c05057208 */ /* 0x080fe20002800000 */
[----:B------:R2:W-:Y:S01]  /*6570*/  STS [R150+0xf400], R7 ;  /* 0x00f4000796007388 */ /* 0x0005e20000000800 */
[----:B------:R-:W-:Y:S01]  /*6580*/  FSETP.GE.FTZ.AND P4, PT, R156, RZ, PT ;  /* 0x000000ff9c00720b */ /* 0x000fe20003f96000 */
[----:B------:R-:W-:Y:S01]  /*6590*/  FADD.FTZ R11, -R4, R11 ;  /* 0x0000000b040b7221 */ /* 0x000fe20000010100 */
[-C--:B------:R-:W-:Y:S01]  /*65a0*/  FSEL R17, R17, R140.reuse, P0 ;  /* 0x0000008c11117208 */ /* 0x080fe20000000000 */
[----:B------:R-:W-:Y:S01]  /*65b0*/  FMUL.FTZ R165, R165, R5 ;  /* 0x00000005a5a57220 */ /* 0x000fe20000410000 */
[C---:B------:R-:W-:Y:S01]  /*65c0*/  VIADD R5, R6.reuse, 0x20 ;  /* 0x0000002006057836 */ /* 0x040fe20000000000 */
[----:B------:R-:W-:Y:S01]  /*65d0*/  FSETP.GE.FTZ.AND P0, PT, R157, RZ, PT ;  /* 0x000000ff9d00720b */ /* 0x000fe20003f16000 */
[----:B------:R-:W-:Y:S01]  /*65e0*/  @P2 VIADD R5, R6, 0xffffffe0 ;  /* 0xffffffe006052836 */ /* 0x000fe20000000000 */
[----:B------:R-:W-:Y:S01]  /*65f0*/  FSETP.GE.FTZ.AND P3, PT, R161, RZ, PT ;  /* 0x000000ffa100720b */ /* 0x000fe20003f76000 */
[----:B------:R-:W-:Y:S01]  /*6600*/  IMAD.IADD R6, R32, 0x1, R6 ;  /* 0x0000000120067824 */ /* 0x000fe200078e0206 */
[----:B------:R-:W-:Y:S01]  /*6610*/  F2FP.F16.F32.PACK_AB R0, R0, R165 ;  /* 0x000000a50000723e */ /* 0x000fe200000000ff */
[----:B------:R-:W-:Y:S01]  /*6620*/  FMUL.FTZ R17, R160, R17 ;  /* 0x00000011a0117220 */ /* 0x000fe20000410000 */
[-C--:B------:R-:W-:Y:S02]  /*6630*/  FSEL R18, R18, R140.reuse, P0 ;  /* 0x0000008c12127208 */ /* 0x080fe40000000000 */
[----:B------:R-:W-:Y:S01]  /*6640*/  FSETP.GE.FTZ.AND P0, PT, R169, RZ, PT ;  /* 0x000000ffa900720b */ /* 0x000fe20003f16000 */
[----:B------:R3:W-:Y:S01]  /*6650*/  STS [R6+-0x3c00], R0 ;  /* 0xffc4000006007388 */ /* 0x0007e20000000800 */
[----:B------:R-:W-:Y:S01]  /*6660*/  FSEL R22, R22, R140, P3 ;  /* 0x0000008c16167208 */ /* 0x000fe20001800000 */
[----:B------:R-:W-:Y:S01]  /*6670*/  @P4 FADD.FTZ R140, -R140, R35 ;  /* 0x000000238c8c4221 */ /* 0x000fe20000010100 */
[----:B------:R-:W-:Y:S01]  /*6680*/  FSETP.GE.FTZ.AND P4, PT, R174, RZ, PT ;  /* 0x000000ffae00720b */ /* 0x000fe20003f96000 */
[----:B------:R-:W-:Y:S01]  /*6690*/  STS [R6+-0x4000], R16 ;  /* 0xffc0001006007388 */ /* 0x000fe20000000800 */
[----:B------:R-:W-:Y:S01]  /*66a0*/  FSETP.GE.FTZ.AND P5, PT, R234, RZ, PT ;  /* 0x000000ffea00720b */ /* 0x000fe20003fb6000 */
[----:B------:R-:W-:Y:S01]  /*66b0*/  FMUL.FTZ R22, R161, R22 ;  /* 0x00000016a1167220 */ /* 0x000fe20000410000 */
[----:B------:R-:W-:Y:S01]  /*66c0*/  FSETP.GE.FTZ.AND P3, PT, R171, RZ, PT ;  /* 0x000000ffab00720b */ /* 0x000fe20003f76000 */
[----:B------:R-:W-:Y:S01]  /*66d0*/  FMUL.FTZ R18, R157, R18 ;  /* 0x000000129d127220 */ /* 0x000fe20000410000 */
[-C--:B------:R-:W-:Y:S01]  /*66e0*/  FSEL R9, R9, R2.reuse, P4 ;  /* 0x0000000209097208 */ /* 0x080fe20002000000 */
[----:B--2---:R-:W-:Y:S01]  /*66f0*/  FADD.FTZ R7, -R4, R10 ;  /* 0x0000000a04077221 */ /* 0x004fe20000010100 */
        /* <DEDUP_REMOVED lines=8> */
[----:B------:R-:W-:Y:S01]  /*6780*/  FSETP.GE.FTZ.AND P5, PT, R164, RZ, PT ;  /* 0x000000ffa400720b */ /* 0x000fe20003fb6000 */
[----:B------:R-:W-:Y:S01]  /*6790*/  IMAD.SHL.U32 R157, R231, 0x4, RZ ;  /* 0x00000004e79d7824 */ /* 0x000fe200078e00ff */
[-C--:B------:R-:W-:Y:S02]  /*67a0*/  FSEL R9, R25, R2.reuse, P4 ;  /* 0x0000000219097208 */ /* 0x080fe40002000000 */
[-C--:B------:R-:W-:Y:S01]  /*67b0*/  FSEL R28, R28, R2.reuse, P3 ;  /* 0x000000021c1c7208 */ /* 0x080fe20001800000 */
[----:B---3--:R-:W-:Y:S01]  /*67c0*/  FADD.FTZ R0, -R2, R13 ;  /* 0x0000000d02007221 */ /* 0x008fe20000010100 */
[----:B------:R-:W-:Y:S01]  /*67d0*/  FSEL R24, R24, R2, P5 ;  /* 0x0000000218187208 */ /* 0x000fe20002800000 */
[----:B------:R-:W-:Y:S02]  /*67e0*/  FMUL.FTZ R9, R162, R9 ;  /* 0x00000009a2097220 */ /* 0x000fe40000410000 */
[----:B------:R-:W-:Y:S01]  /*67f0*/  FMUL.FTZ R149, R149, R28 ;  /* 0x0000001c95957220 */ /* 0x000fe20000410000 */
[----:B------:R-:W-:Y:S02]  /*6800*/  FSETP.GE.FTZ.AND P5, PT, R168, RZ, PT ;  /* 0x000000ffa800720b */ /* 0x000fe40003fb6000 */
[----:B------:R-:W-:Y:S01]  /*6810*/  FSEL R0, R0, R2, P0 ;  /* 0x0000000200007208 */ /* 0x000fe20000000000 */
[----:B------:R-:W-:Y:S01]  /*6820*/  FMUL.FTZ R24, R164, R24 ;  /* 0x00000018a4187220 */ /* 0x000fe20000410000 */
[----:B------:R-:W-:Y:S02]  /*6830*/  FSETP.GE.FTZ.AND P0, PT, R147, RZ, PT ;  /* 0x000000ff9300720b */ /* 0x000fe40003f16000 */
[----:B------:R-:W-:Y:S01]  /*6840*/  FSETP.GE.FTZ.AND P3, PT, R235, RZ, PT ;  /* 0x000000ffeb00720b */ /* 0x000fe20003f76000 */
[----:B------:R-:W-:Y:S01]  /*6850*/  FMUL.FTZ R12, R169, R0 ;  /* 0x00000000a90c7220 */ /* 0x000fe20000410000 */
[----:B------:R-:W-:Y:S01]  /*6860*/  F2FP.F16.F32.PACK_AB R0, R174, R8 ;  /* 0x00000008ae00723e */ /* 0x000fe200000000ff */
[----:B------:R-:W-:Y:S01]  /*6870*/  FADD.FTZ R8, -R4, R15 ;  /* 0x0000000f04087221 */ /* 0x000fe20000010100 */
[-C--:B------:R-:W-:Y:S02]  /*6880*/  FSEL R7, R7, R4.reuse, P3 ;  /* 0x0000000407077208 */ /* 0x080fe40001800000 */
[----:B------:R-:W-:Y:S01]  /*6890*/  FSETP.GE.FTZ.AND P6, PT, R173, RZ, PT ;  /* 0x000000ffad00720b */ /* 0x000fe20003fd6000 */
[----:B------:R2:W-:Y:S01]  /*68a0*/  STS [R150+0x10000], R0 ;  /* 0x0100000096007388 */ /* 0x0005e20000000800 */
[----:B------:R-:W-:Y:S01]  /*68b0*/  FSEL R8, R8, R4, P5 ;  /* 0x0000000408087208 */ /* 0x000fe20002800000 */
[----:B------:R-:W-:Y:S01]  /*68c0*/  FMUL.FTZ R235, R235, R7 ;  /* 0x00000007ebeb7220 */ /* 0x000fe20000410000 */
[----:B------:R-:W-:Y:S01]  /*68d0*/  FSETP.GE.FTZ.AND P5, PT, R146, RZ, PT ;  /* 0x000000ff9200720b */ /* 0x000fe20003fb6000 */
[----:B------:R-:W-:Y:S01]  /*68e0*/  @P0 FADD.FTZ R2, -R2, R29 ;  /* 0x0000001d02020221 */ /* 0x000fe20000010100 */
[----:B------:R-:W-:Y:S01]  /*68f0*/  FSETP.GE.FTZ.AND P0, PT, R175, RZ, PT ;  /* 0x000000ffaf00720b */ /* 0x000fe20003f16000 */
[----:B------:R-:W-:Y:S01]  /*6900*/  FADD.FTZ R7, -R4, R27 ;  /* 0x0000001b04077221 */ /* 0x000fe20000010100 */
[----:B------:R-:W-:Y:S01]  /*6910*/  FSETP.GE.FTZ.AND P4, PT, R166, RZ, PT ;  /* 0x000000ffa600720b */ /* 0x000fe20003f96000 */
[----:B------:R-:W-:Y:S01]  /*6920*/  FMUL.FTZ R2, R147, R2 ;  /* 0x0000000293027220 */ /* 0x000fe20000410000 */
[----:B------:R-:W-:Y:S01]  /*6930*/  FSETP.GE.FTZ.AND P3, PT, R151, RZ, PT ;  /* 0x000000ff9700720b */ /* 0x000fe20003f76000 */
[----:B------:R-:W-:Y:S01]  /*6940*/  FMUL.FTZ R168, R168, R8 ;  /* 0x00000008a8a87220 */ /* 0x000fe20000410000 */
[----:B------:R-:W-:Y:S02]  /*6950*/  F2FP.F16.F32.PACK_AB R12, R12, R171 ;  /* 0x000000ab0c0c723e */ /* 0x000fe400000000ff */
[----:B------:R-:W-:Y:S02]  /*6960*/  F2FP.F16.F32.PACK_AB R10, R2, R149 ;  /* 0x00000095020a723e */ /* 0x000fe400000000ff */
[-C--:B------:R-:W-:Y:S01]  /*6970*/  FSEL R2, R11, R4.reuse, P0 ;  /* 0x000000040b027208 */ /* 0x080fe20000000000 */
[C---:B------:R-:W-:Y:S01]  /*6980*/  FADD.FTZ R11, -R4.reuse, R14 ;  /* 0x0000000e040b7221 */ /* 0x040fe20000010100 */
[----:B------:R-:W-:Y:S01]  /*6990*/  FSETP.GE.FTZ.AND P0, PT, R145, RZ, PT ;  /* 0x000000ff9100720b */ /* 0x000fe20003f16000 */
[----:B------:R-:W3:Y:S01]  /*69a0*/  LDC R149, c[0x0][0x44c] ;  /* 0x00011300ff957b82 */ /* 0x000ee20000000800 */
[----:B------:R-:W-:Y:S01]  /*69b0*/  FSEL R7, R7, R4, P3 ;  /* 0x0000000407077208 */ /* 0x000fe20001800000 */
[----:B------:R-:W-:Y:S01]  /*69c0*/  FMUL.FTZ R175, R175, R2 ;  /* 0x00000002afaf7220 */ /* 0x000fe20000410000 */
[C---:B------:R-:W-:Y:S01]  /*69d0*/  FADD.FTZ R2, -R4.reuse, R30 ;  /* 0x0000001e04027221 */ /* 0x040fe20000010100 */
[----:B------:R-:W-:Y:S02]  /*69e0*/  FSEL R11, R11, R4, P6 ;  /* 0x000000040b0b7208 */ /* 0x000fe40003000000 */
[----:B------:R-:W-:Y:S01]  /*69f0*/  F2FP.F16.F32.PACK_AB R17, R17, R22 ;  /* 0x000000161111723e */ /* 0x000fe200000000ff */
[----:B--2---:R-:W-:Y:S01]  /*6a00*/  FADD.FTZ R0, -R4, R26 ;  /* 0x0000001a04007221 */ /* 0x004fe20000010100 */
[----:B------:R-:W-:Y:S01]  /*6a10*/  FSEL R2, R2, R4, P5 ;  /* 0x0000000402027208 */ /* 0x000fe20002800000 */
[----:B------:R-:W-:Y:S01]  /*6a20*/  FMUL.FTZ R11, R173, R11 ;  /* 0x0000000bad0b7220 */ /* 0x000fe20000410000 */
[----:B------:R-:W-:Y:S01]  /*6a30*/  FMUL.FTZ R7, R151, R7 ;  /* 0x0000000797077220 */ /* 0x000fe20000410000 */
[----:B------:R-:W-:Y:S02]  /*6a40*/  F2FP.F16.F32.PACK_AB R20, R20, R153 ;  /* 0x000000991414723e */ /* 0x000fe400000000ff */
[----:B------:R-:W-:Y:S01]  /*6a50*/  FMUL.FTZ R146, R146, R2 ;  /* 0x0000000292927220 */ /* 0x000fe20000410000 */
[----:B------:R-:W-:Y:S02]  /*6a60*/  F2FP.F16.F32.PACK_AB R2, R175, R235 ;  /* 0x000000ebaf02723e */ /* 0x000fe400000000ff */
[----:B------:R-:W-:Y:S01]  /*6a70*/  FSEL R0, R0, R4, P4 ;  /* 0x0000000400007208 */ /* 0x000fe20002000000 */
[----:B------:R-:W-:Y:S01]  /*6a80*/  @P0 FADD.FTZ R4, -R4, R31 ;  /* 0x0000001f04040221 */ /* 0x000fe20000010100 */
[----:B------:R-:W-:Y:S01]  /*6a90*/  F2FP.F16.F32.PACK_AB R13, R140, R18 ;  /* 0x000000128c0d723e */ /* 0x000fe200000000ff */
[----:B------:R2:W-:Y:S01]  /*6aa0*/  STS [R150+0x10400], R2 ;  /* 0x0104000296007388 */ /* 0x0005e20000000800 */
[----:B------:R-:W-:Y:S01]  /*6ab0*/  F2FP.F16.F32.PACK_AB R9, R9, R24 ;  /* 0x000000180909723e */ /* 0x000fe200000000ff */
[----:B------:R-:W-:Y:S01]  /*6ac0*/  FMUL.FTZ R8, R145, R4 ;  /* 0x0000000491087220 */ /* 0x000fe20000410000 */
[----:B------:R-:W-:Y:S01]  /*6ad0*/  F2FP.F16.F32.PACK_AB R4, R168, R11 ;  /* 0x0000000ba804723e */ /* 0x000fe200000000ff */
[----:B------:R-:W-:Y:S01]  /*6ae0*/  STS [R6+-0x3000], R12 ;  /* 0xffd0000c06007388 */ /* 0x000fe20000000800 */
[----:B------:R-:W-:Y:S01]  /*6af0*/  FMUL.FTZ R166, R166, R0 ;  /* 0x00000000a6a67220 */ /* 0x000fe20000410000 */
[--C-:B------:R-:W-:Y:S01]  /*6b00*/  SHF.R.U32.HI R0, RZ, 0x4, R231.reuse ;  /* 0x00000004ff007819 */ /* 0x100fe200000116e7 */
[----:B---3--:R-:W-:Y:S01]  /*6b10*/  IMAD R164, R149, UR9, RZ ;  /* 0x0000000995a47c24 */ /* 0x008fe2000f8e02ff */
[----:B------:R-:W-:Y:S01]  /*6b20*/  STS [R6+-0x2c00], R4 ;  /* 0xffd4000406007388 */ /* 0x000fe20000000800 */
[----:B------:R-:W-:Y:S02]  /*6b30*/  F2FP.F16.F32.PACK_AB R8, R8, R146 ;  /* 0x000000920808723e */ /* 0x000fe400000000ff */
[----:B------:R-:W-:Y:S01]  /*6b40*/  F2FP.F16.F32.PACK_AB R7, R7, R166 ;  /* 0x000000a60707723e */ /* 0x000fe200000000ff */
[----:B------:R-:W-:Y:S01]  /*6b50*/  STS [R5+-0x4000], R21 ;  /* 0xffc0001505007388 */ /* 0x000fe20000000800 */
[----:B------:R-:W-:Y:S03]  /*6b60*/  LOP3.LUT R156, R0, 0x8, RZ, 0xc0, !PT ;  /* 0x00000008009c7812 */ /* 0x000fe600078ec0ff */
[----:B------:R-:W-:Y:S01]  /*6b70*/  STS [R5+-0x3c00], R17 ;  /* 0xffc4001105007388 */ /* 0x000fe20000000800 */
[----:B------:R-:W-:Y:S04]  /*6b80*/  LOP3.LUT R0, R156, 0x10, R231, 0xf8, !PT ;  /* 0x000000109c007812 */ /* 0x000fe800078ef8e7 */
[----:B------:R-:W-:Y:S01]  /*6b90*/  LOP3.LUT R0, R0, 0xc0, R233, 0xf8, !PT ;  /* 0x000000c000007812 */ /* 0x000fe200078ef8e9 */
[----:B--2---:R-:W-:Y:S03]  /*6ba0*/  IMAD.IADD R2, R32, 0x1, R5 ;  /* 0x0000000120027824 */ /* 0x004fe600078e0205 */
[----:B------:R-:W-:Y:S02]  /*6bb0*/  LOP3.LUT R0, R0, 0x18, R157, 0x78, !PT ;  /* 0x0000001800007812 */ /* 0x000fe400078e789d */
[----:B------:R-:W-:Y:S02]  /*6bc0*/  STS [R2+-0x4000], R20 ;  /* 0xffc0001402007388 */ /* 0x000fe40000000800 */
[----:B------:R-:W-:Y:S02]  /*6bd0*/  LOP3.LUT R0, R0, 0x120, R233, 0xf8, !PT ;  /* 0x0000012000007812 */ /* 0x000fe400078ef8e9 */
[----:B------:R-:W-:Y:S02]  /*6be0*/  STS [R2+-0x3c00], R13 ;  /* 0xffc4000d02007388 */ /* 0x000fe40000000800 */
[----:B------:R-:W-:Y:S02]  /*6bf0*/  LEA R0, R0, UR4, 0x1 ;  /* 0x0000000400007c11 */ /* 0x000fe4000f8e08ff */
        /* <DEDUP_REMOVED lines=115> */
.L_x_433:
        /* <DEDUP_REMOVED lines=25> */
[----:B------:R-:W2:Y:S01]  /*74c0*/  LDL R168, [R1+0x20] ;  /* 0x0000200001a87983 */ /* 0x000ea20000100800 */
[----:B------:R-:W-:Y:S01]  /*74d0*/  @P1 VIADD R152, R12, 0xffffffc0 ;  /* 0xffffffc00c981836 */ /* 0x000fe20000000000 */
[----:B------:R-:W-:Y:S01]  /*74e0*/  UISETP.NE.U32.AND UP1, UPT, UR12, 0x1, UPT ;  /* 0x000000010c00788c */ /* 0x000fe2000bf25070 */
[----:B------:R-:W-:Y:S01]  /*74f0*/  VIADD R246, R246, 0xfffffffc ;  /* 0xfffffffcf6f67836 */ /* 0x000fe20000000000 */
[----:B------:R-:W3:Y:S01]  /*7500*/  LDSM.16.M88.4 R32, [R153+0xf000] ;  /* 0x00f000009920783b */ /* 0x000ee20000000200 */
[----:B------:R-:W-:Y:S03]  /*7510*/  IMAD.IADD R154, R228, 0x1, R152 ;  /* 0x00000001e49a7824 */ /* 0x000fe600078e0298 */
[----:B------:R-:W4:Y:S01]  /*7520*/  LDL R167, [R1+0x1c] ;  /* 0x00001c0001a77983 */ /* 0x000f220000100800 */
[----:B------:R-:W-:Y:S03]  /*7530*/  PLOP3.LUT P3, PT, PT, PT, UP1, 0x80, 0x8 ;  /* 0x000000000008781c */ /* 0x000fe60003f6f018 */
[----:B------:R-:W5:Y:S04]  /*7540*/  LDSM.16.MT88.4 R140, [R0+0xd400] ;  /* 0x00d40000008c783b */ /* 0x000f680000004200 */
[----:B------:R-:W4:Y:S04]  /*7550*/  LDL R166, [R1+0x18] ;  /* 0x0000180001a67983 */ /* 0x000f280000100800 */
[----:B------:R-:W-:Y:S04]  /*7560*/  LDSM.16.MT88.4 R148, [R0+0x9800] ;  /* 0x009800000094783b */ /* 0x000fe80000004200 */
[----:B------:R-:W4:Y:S04]  /*7570*/  LDL R165, [R1+0xc] ;  /* 0x00000c0001a57983 */ /* 0x000f280000100800 */
[----:B------:R-:W5:Y:S01]  /*7580*/  LDSM.16.M88.4 R144, [R152] ;  /* 0x000000009890783b */ /* 0x000f620000000200 */
        /* <DEDUP_REMOVED lines=12> */
[----:B------:R-:W-:Y:S07]  /*7650*/  LDSM.16.MT88.4 R136, [R0+0x9c00] ;  /* 0x009c00000088783b */ /* 0x000fee0000004200 */
[C---:B-----5:R-:W-:Y:S08]  /*7660*/  HMMA.16816.F32 R20, R32.reuse, R140, R20 ;  /* 0x0000008c2014723c */ /* 0x060ff00000001814 */
[----:B------:R-:W-:Y:S01]  /*7670*/  HMMA.16816.F32 R24, R32, R142, R24 ;  /* 0x0000008e2018723c */ /* 0x000fe20000001818 */
[----:B------:R-:W5:Y:S04]  /*7680*/  LDSM.16.M88.4 R32, [R154] ;  /* 0x000000009a20783b */ /* 0x000f680000000200 */
[----:B------:R-:W5:Y:S03]  /*7690*/  LDSM.16.MT88.4 R140, [R0+0xbc00] ;  /* 0x00bc0000008c783b */ /* 0x000f660000004200 */
[C---:B------:R-:W-:Y:S08]  /*76a0*/  HMMA.16816.F32 R4, R144.reuse, R148, R4 ;  /* 0x000000949004723c */ /* 0x040ff00000001804 */
[C---:B------:R-:W-:Y:S01]  /*76b0*/  HMMA.16816.F32 R8, R144.reuse, R150, R8 ;  /* 0x000000969008723c */ /* 0x040fe20000001808 */
[----:B------:R-:W-:Y:S07]  /*76c0*/  LDSM.16.MT88.4 R148, [R0+0xc000] ;  /* 0x00c000000094783b */ /* 0x000fee0000004200 */
[C---:B-1----:R-:W-:Y:S08]  /*76d0*/  HMMA.16816.F32 R12, R144.reuse, R28, R12 ;  /* 0x0000001c900c723c */ /* 0x042ff0000000180c */
[C---:B------:R-:W-:Y:S01]  /*76e0*/  HMMA.16816.F32 R16, R144.reuse, R30, R16 ;  /* 0x0000001e9010723c */ /* 0x040fe20000001810 */
[----:B------:R-:W1:Y:S07]  /*76f0*/  LDSM.16.MT88.4 R28, [R0+0xdc00] ;  /* 0x00dc0000001c783b */ /* 0x000e6e0000004200 */
[C---:B---3--:R-:W-:Y:S08]  /*7700*/  HMMA.16816.F32 R20, R144.reuse, R132, R20 ;  /* 0x000000849014723c */ /* 0x048ff00000001814 */
[----:B------:R-:W-:Y:S01]  /*7710*/  HMMA.16816.F32 R24, R144, R134, R24 ;  /* 0x000000869018723c */ /* 0x000fe20000001818 */
[----:B------:R-:W-:Y:S04]  /*7720*/  LDSM.16.MT88.4 R144, [R0+0xa000] ;  /* 0x00a000000090783b */ /* 0x000fe80000004200 */
[----:B------:R3:W1:Y:S03]  /*7730*/  LDSM.16.M88.4 R132, [R2+0x11000] ;  /* 0x011000000284783b */ /* 0x0006660000000200 */
[C---:B-----5:R-:W-:Y:S08]  /*7740*/  HMMA.16816.F32 R4, R32.reuse, R136, R4 ;  /* 0x000000882004723c */ /* 0x060ff00000001804 */
[C---:B------:R-:W-:Y:S01]  /*7750*/  HMMA.16816.F32 R8, R32.reuse, R138, R8 ;  /* 0x0000008a2008723c */ /* 0x040fe20000001808 */
[----:B------:R-:W5:Y:S07]  /*7760*/  LDSM.16.MT88.4 R136, [R0+0xe000] ;  /* 0x00e000000088783b */ /* 0x000f6e0000004200 */
[C---:B------:R-:W-:Y:S01]  /*7770*/  HMMA.16816.F32 R12, R32.reuse, R140, R12 ;  /* 0x0000008c200c723c */ /* 0x040fe2000000180c */
[----:B---3--:R-:W-:Y:S07]  /*7780*/  IMAD.U32 R2, RZ, RZ, UR55 ;  /* 0x00000037ff027e24 */ /* 0x008fee000f8e00ff */
[C---:B------:R-:W-:Y:S01]  /*7790*/  HMMA.16816.F32 R16, R32.reuse, R142, R16 ;  /* 0x0000008e2010723c */ /* 0x040fe20000001810 */
[----:B------:R-:W-:Y:S02]  /*77a0*/  LDSM.16.MT88.4 R140, [R0+0xc400] ;  /* 0x00c40000008c783b */ /* 0x000fe40000004200 */
[----:B------:R-:W-:Y:S02]  /*77b0*/  LEA.HI.X.SX32 R159, R2, R239, 0x2, P0 ;  /* 0x000000ef029f7211 */ /* 0x000fe400000f16ff */
[----:B------:R-:W-:Y:S03]  /*77c0*/  @P4 SHF.R.U32.HI R2, RZ, 0x2, R231 ;  /* 0x00000002ff024819 */ /* 0x000fe600000116e7 */
[C---:B-1----:R-:W-:Y:S08]  /*77d0*/  HMMA.16816.F32 R20, R32.reuse, R28, R20 ;  /* 0x0000001c2014723c */ /* 0x042ff00000001814 */
[----:B------:R-:W-:Y:S01]  /*77e0*/  HMMA.16816.F32 R24, R32, R30, R24 ;  /* 0x0000001e2018723c */ /* 0x000fe20000001818 */
[----:B------:R-:W-:Y:S04]  /*77f0*/  LDSM.16.MT88.4 R32, [R0+0xa400] ;  /* 0x00a400000020783b */ /* 0x000fe80000004200 */
[----:B------:R-:W1:Y:S03]  /*7800*/  LDSM.16.M88.4 R28, [R153+0x11000] ;  /* 0x01100000991c783b */ /* 0x000e660000000200 */
[C---:B------:R-:W-:Y:S08]  /*7810*/  HMMA.16816.F32 R4, R132.reuse, R144, R4 ;  /* 0x000000908404723c */ /* 0x040ff00000001804 */
[C---:B------:R-:W-:Y:S01]  /*7820*/  HMMA.16816.F32 R8, R132.reuse, R146, R8 ;  /* 0x000000928408723c */ /* 0x040fe20000001808 */
[----:B------:R-:W3:Y:S07]  /*7830*/  LDSM.16.MT88.4 R144, [R0+0xe400] ;  /* 0x00e400000090783b */ /* 0x000eee0000004200 */
[C---:B------:R-:W-:Y:S08]  /*7840*/  HMMA.16816.F32 R12, R132.reuse, R148, R12 ;  /* 0x00000094840c723c */ /* 0x040ff0000000180c */
[C---:B------:R-:W-:Y:S08]  /*7850*/  HMMA.16816.F32 R16, R132.reuse, R150, R16 ;  /* 0x000000968410723c */ /* 0x040ff00000001810 */
[C---:B-----5:R-:W-:Y:S08]  /*7860*/  HMMA.16816.F32 R20, R132.reuse, R136, R20 ;  /* 0x000000888414723c */ /* 0x060ff00000001814 */
[----:B------:R-:W-:Y:S01]  /*7870*/  HMMA.16816.F32 R24, R132, R138, R24 ;  /* 0x0000008a8418723c */ /* 0x000fe20000001818 */
[----:B------:R-:W-:Y:S04]  /*7880*/  LDSM.16.MT88.4 R136, [R0+0xa800] ;  /* 0x00a800000088783b */ /* 0x000fe80000004200 */
[----:B------:R5:W2:Y:S03]  /*7890*/  LDSM.16.M88.4 R132, [R152+0x2000] ;  /* 0x002000009884783b */ /* 0x000aa60000000200 */
[C---:B-1----:R-:W-:Y:S08]  /*78a0*/  HMMA.16816.F32 R4, R28.reuse, R32, R4 ;  /* 0x000000201c04723c */ /* 0x042ff00000001804 */
[C---:B------:R-:W-:Y:S01]  /*78b0*/  HMMA.16816.F32 R8, R28.reuse, R34, R8 ;  /* 0x000000221c08723c */ /* 0x040fe20000001808 */
[----:B------:R-:W1:Y:S07]  /*78c0*/  LDSM.16.MT88.4 R32, [R0+0xc800] ;  /* 0x00c800000020783b */ /* 0x000e6e0000004200 */
[C---:B------:R-:W-:Y:S03]  /*78d0*/  HMMA.16816.F32 R12, R28.reuse, R140, R12 ;  /* 0x0000008c1c0c723c */ /* 0x040fe6000000180c */
[C---:B-----5:R-:W-:Y:S05]  /*78e0*/  LEA R152, P0, R164.reuse, R158, 0x5 ;  /* 0x0000009ea4987211 */ /* 0x060fea00078028ff */
[C---:B------:R-:W-:Y:S01]  /*78f0*/  HMMA.16816.F32 R16, R28.reuse, R142, R16 ;  /* 0x0000008e1c10723c */ /* 0x040fe20000001810 */
[----:B------:R-:W-:Y:S02]  /*7900*/  LDSM.16.MT88.4 R140, [R0+0xac00] ;  /* 0x00ac0000008c783b */ /* 0x000fe40000004200 */
[C---:B------:R-:W-:Y:S02]  /*7910*/  LEA.HI.X.SX32 R153, R164.reuse, R159, 0x5, P0 ;  /* 0x0000009fa4997211 */ /* 0x040fe400000f2eff */
[C---:B------:R-:W-:Y:S03]  /*7920*/  LEA R150, P0, R164.reuse, R152, 0x5 ;  /* 0x00000098a4967211 */ /* 0x040fe600078028ff */
[C---:B---3--:R-:W-:Y:S03]  /*7930*/  HMMA.16816.F32 R20, R28.reuse, R144, R20 ;  /* 0x000000901c14723c */ /* 0x048fe60000001814 */
[C---:B------:R-:W-:Y:S02]  /*7940*/  LEA.HI.X.SX32 R151, R164.reuse, R153, 0x5, P0 ;  /* 0x00000099a4977211 */ /* 0x040fe400000f2eff */
[C---:B------:R-:W-:Y:S03]  /*7950*/  LEA R148, P0, R164.reuse, R150, 0x5 ;  /* 0x00000096a4947211 */ /* 0x040fe600078028ff */
[----:B------:R-:W-:Y:S01]  /*7960*/  HMMA.16816.F32 R24, R28, R146, R24 ;  /* 0x000000921c18723c */ /* 0x000fe20000001818 */
[----:B------:R-:W3:Y:S02]  /*7970*/  LDSM.16.MT88.4 R28, [R0+0xe800] ;  /* 0x00e80000001c783b */ /* 0x000ee40000004200 */
[C---:B------:R-:W-:Y:S02]  /*7980*/  LEA.HI.X.SX32 R149, R164.reuse, R151, 0x5, P0 ;  /* 0x00000097a4957211 */ /* 0x040fe400000f2eff */
[C---:B------:R-:W-:Y:S03]  /*7990*/  LEA R146, P0, R164.reuse, R148, 0x5 ;  /* 0x00000094a4927211 */ /* 0x040fe600078028ff */
[C---:B--2---:R-:W-:Y:S05]  /*79a0*/  HMMA.16816.F32 R4, R132.reuse, R136, R4 ;  /* 0x000000888404723c */ /* 0x044fea0000001804 */
[C---:B------:R-:W-:Y:S02]  /*79b0*/  LEA.HI.X.SX32 R147, R164.reuse, R149, 0x5, P0 ;  /* 0x00000095a4937211 */ /* 0x040fe400000f2eff */
[C---:B------:R-:W-:Y:S01]  /*79c0*/  LEA R144, P0, R164.reuse, R146, 0x5 ;  /* 0x00000092a4907211 */ /* 0x040fe200078028ff */
[C---:B------:R-:W-:Y:S01]  /*79d0*/  HMMA.16816.F32 R8, R132.reuse, R138, R8 ;  /* 0x0000008a8408723c */ /* 0x040fe20000001808 */
[----:B------:R-:W2:Y:S02]  /*79e0*/  LDSM.16.M88.4 R136, [R154+0x2000] ;  /* 0x002000009a88783b */ /* 0x000ea40000000200 */
[C---:B------:R-:W-:Y:S02]  /*79f0*/  LEA.HI.X.SX32 R145, R164.reuse, R147, 0x5, P0 ;  /* 0x00000093a4917211 */ /* 0x040fe400000f2eff */
[C---:B------:R-:W-:Y:S03]  /*7a00*/  LEA R160, P0, R164.reuse, R144, 0x5 ;  /* 0x00000090a4a07211 */ /* 0x040fe600078028ff */
[C---:B-1----:R-:W-:Y:S03]  /*7a10*/  HMMA.16816.F32 R12, R132.reuse, R32, R12 ;  /* 0x00000020840c723c */ /* 0x042fe6000000180c */
[C---:B------:R-:W-:Y:S05]  /*7a20*/  LEA.HI.X.SX32 R161, R164.reuse, R145, 0x5, P0 ;  /* 0x00000091a4a17211 */ /* 0x040fea00000f2eff */
[C---:B------:R-:W-:Y:S01]  /*7a30*/  HMMA.16816.F32 R16, R132.reuse, R34, R16 ;  /* 0x000000228410723c */ /* 0x040fe20000001810 */
[----:B------:R-:W1:Y:S02]  /*7a40*/  LDSM.16.MT88.4 R32, [R0+0xcc00] ;  /* 0x00cc00000020783b */ /* 0x000e640000004200 */
[C---:B------:R-:W-:Y:S05]  /*7a50*/  IMAD.WIDE R162, R164.reuse, -0xc0, R160 ;  /* 0xffffff40a4a27825 */ /* 0x040fea00078e02a0 */
[C---:B---3--:R-:W-:Y:S08]  /*7a60*/  HMMA.16816.F32 R20, R132.reuse, R28, R20 ;  /* 0x0000001c8414723c */ /* 0x048ff00000001814 */
[----:B------:R-:W-:Y:S01]  /*7a70*/  HMMA.16816.F32 R24, R132, R30, R24 ;  /* 0x0000001e8418723c */ /* 0x000fe20000001818 */
[----:B------:R3:W5:Y:S07]  /*7a80*/  LDSM.16.MT88.4 R28, [R0+0xec00] ;  /* 0x00ec0000001c783b */ /* 0x00076e0000004200 */
[C---:B--2---:R-:W-:Y:S08]  /*7a90*/  HMMA.16816.F32 R4, R136.reuse, R140, R4 ;  /* 0x0000008c8804723c */ /* 0x044ff00000001804 */
[C---:B------:R-:W-:Y:S03]  /*7aa0*/  HMMA.16816.F32 R8, R136.reuse, R142, R8 ;  /* 0x0000008e8808723c */ /* 0x040fe60000001808 */
[C---:B------:R-:W-:Y:S04]  /*7ab0*/  LEA R142, P0, R164.reuse, R162, 0x5 ;  /* 0x000000a2a48e7211 */ /* 0x040fe800078028ff */
[C---:B------:R-:W-:Y:S01]  /*7ac0*/  LEA.HI.X.SX32 R143, R164.reuse, R163, 0x5, P0 ;  /* 0x000000a3a48f7211 */ /* 0x040fe200000f2eff */
[C---:B-1----:R-:W-:Y:S03]  /*7ad0*/  HMMA.16816.F32 R12, R136.reuse, R32, R12 ;  /* 0x00000020880c723c */ /* 0x042fe6000000180c */
[----:B------:R-:W-:Y:S02]  /*7ae0*/  LEA R140, P0, R164, R142, 0x5 ;  /* 0x0000008ea48c7211 */ /* 0x000fe400078028ff */
[----:B---3--:R-:W-:Y:S02]  /*7af0*/  @P4 LOP3.LUT R0, R232, 0x10, RZ, 0xc0, !PT ;  /* 0x00000010e8004812 */ /* 0x008fe400078ec0ff */
[----:B------:R-:W-:Y:S01]  /*7b00*/  LEA.HI.X.SX32 R141, R164, R143, 0x5, P0 ;  /* 0x0000008fa48d7211 */ /* 0x000fe200000f2eff */
[C---:B------:R-:W-:Y:S03]  /*7b10*/  HMMA.16816.F32 R16, R136.reuse, R34, R16 ;  /* 0x000000228810723c */ /* 0x040fe60000001810 */
[----:B------:R-:W-:Y:S01]  /*7b20*/  @P4 LOP3.LUT R245, R0, 0x7, R2, 0xf8, !PT ;  /* 0x0000000700f54812 */ /* 0x000fe200078ef802 */
[----:B------:R-:W-:Y:S01]  /*7b30*/  VIADD R0, R224, 0xffffd000 ;  /* 0xffffd000e0007836 */ /* 0x000fe20000000000 */
[----:B------:R-:W-:Y:S01]  /*7b40*/  LEA R134, P0, R164, R140, 0x5 ;  /* 0x0000008ca4867211 */ /* 0x000fe200078028ff */
[----:B------:R-:W-:Y:S02]  /*7b50*/  @P3 VIADD R0, R224, 0x3000 ;  /* 0x00003000e0003836 */ /* 0x000fe40000000000 */
[C---:B-----5:R-:W-:Y:S03]  /*7b60*/  HMMA.16816.F32 R20, R136.reuse, R28, R20 ;  /* 0x0000001c8814723c */ /* 0x060fe60000001814 */
        /* <DEDUP_REMOVED lines=10> */
[C---:B------:R-:W-:Y:S03]  /*7c10*/  LEA R34, P0, R164.reuse, R132, 0x5 ;  /* 0x00000084a4227211 */ /* 0x040fe600078028ff */
[----:B------:R-:W4:Y:S01]  /*7c20*/  @P4 LDG.E R166, desc[UR40][R28.64+-0x80] ;  /* 0xffff80281ca64981 */ /* 0x000f22000c1e1900 */
[C---:B------:R-:W-:Y:S02]  /*7c30*/  LEA.HI.X.SX32 R35, R164.reuse, R133, 0x5, P0 ;  /* 0x00000085a4237211 */ /* 0x040fe400000f2eff */
[C---:B------:R-:W-:Y:S01]  /*7c40*/  LEA R136, P0, R164.reuse, R34, 0x5 ;  /* 0x00000022a4887211 */ /* 0x040fe200078028ff */
[----:B------:R1:W5:Y:S03]  /*7c50*/  @P4 LDG.E R165, desc[UR40][R28.64+-0x60] ;  /* 0xffffa0281ca54981 */ /* 0x000366000c1e1900 */
[C---:B------:R-:W-:Y:S01]  /*7c60*/  LEA.HI.X.SX32 R137, R164.reuse, R35, 0x5, P0 ;  /* 0x00000023a4897211 */ /* 0x040fe200000f2eff */
[----:B------:R-:W-:Y:S04]  /*7c70*/  REDG.E.ADD.F32.FTZ.RN.STRONG.GPU desc[UR40][R238.64], R4 ;  /* 0x00000004ee0079a6 */ /* 0x000fe8000c12f328 */
[----:B------:R-:W-:Y:S01]  /*7c80*/  REDG.E.ADD.F32.FTZ.RN.STRONG.GPU desc[UR40][R158.64], R5 ;  /* 0x000000059e0079a6 */ /* 0x000fe2000c12f328 */
[C---:B------:R-:W-:Y:S03]  /*7c90*/  IMAD.WIDE R138, R164.reuse, -0xc0, R136 ;  /* 0xffffff40a48a7825 */ /* 0x040fe600078e0288 */
[----:B------:R1:W-:Y:S01]  /*7ca0*/  REDG.E.ADD.F32.FTZ.RN.STRONG.GPU desc[UR40][R152.64], R6 ;  /* 0x00000006980079a6 */ /* 0x0003e2000c12f328 */
[C---:B------:R-:W-:Y:S03]  /*7cb0*/  LEA R32, P0, R164.reuse, R138, 0x5 ;  /* 0x0000008aa4207211 */ /* 0x040fe600078028ff */
[----:B------:R1:W-:Y:S01]  /*7cc0*/  REDG.E.ADD.F32.FTZ.RN.STRONG.GPU desc[UR40][R150.64], R7 ;  /* 0x00000007960079a6 */ /* 0x0003e2000c12f328 */
[C---:B------:R-:W-:Y:S03]  /*7cd0*/  LEA.HI.X.SX32 R33, R164.reuse, R139, 0x5, P0 ;  /* 0x0000008ba4217211 */ /* 0x040fe600000f2eff */
[----:B------:R1:W-:Y:S01]  /*7ce0*/  REDG.E.ADD.F32.FTZ.RN.STRONG.GPU desc[UR40][R148.64], R8 ;  /* 0x00000008940079a6 */ /* 0x0003e2000c12f328 */
[C---:B------:R-:W-:Y:S03]  /*7cf0*/  LEA R30, P0, R164.reuse, R32, 0x5 ;  /* 0x00000020a41e7211 */ /* 0x040fe600078028ff */
[----:B------:R1:W-:Y:S01]  /*7d00*/  REDG.E.ADD.F32.FTZ.RN.STRONG.GPU desc[UR40][R146.64], R9 ;  /* 0x00000009920079a6 */ /* 0x0003e2000c12f328 */
[C---:B------:R-:W-:Y:S02]  /*7d10*/  LEA.HI.X.SX32 R31, R164.reuse, R33, 0x5, P0 ;  /* 0x00000021a41f7211 */ /* 0x040fe400000f2eff */
[C---:B-1----:R-:W-:Y:S01]  /*7d20*/  LEA R28, P0, R164.reuse, R30, 0x5 ;  /* 0x0000001ea41c7211 */ /* 0x042fe200078028ff */
[----:B------:R-:W-:Y:S03]  /*7d30*/  REDG.E.ADD.F32.FTZ.RN.STRONG.GPU desc[UR40][R144.64], R10 ;  /* 0x0000000a900079a6 */ /* 0x000fe6000c12f328 */
[C---:B------:R-:W-:Y:S01]  /*7d40*/  LEA.HI.X.SX32 R29, R164.reuse, R31, 0x5, P0 ;  /* 0x0000001fa41d7211 */ /* 0x040fe200000f2eff */
[----:B------:R-:W-:Y:S04]  /*7d50*/  REDG.E.ADD.F32.FTZ.RN.STRONG.GPU desc[UR40][R160.64], R11 ;  /* 0x0000000ba00079a6 */ /* 0x000fe8000c12f328 */
[----:B------:R-:W-:Y:S01]  /*7d60*/  REDG.E.ADD.F32.FTZ.RN.STRONG.GPU desc[UR40][R238.64+0x80], R12 ;  /* 0x0000800cee0079a6 */ /* 0x000fe2000c12f328 */
[C---:B------:R-:W-:Y:S03]  /*7d70*/  LEA R6, P0, R164.reuse, R28, 0x5 ;  /* 0x0000001ca4067211 */ /* 0x040fe600078028ff */
[----:B------:R-:W-:Y:S01]  /*7d80*/  REDG.E.ADD.F32.FTZ.RN.STRONG.GPU desc[UR40][R162.64+0x80], R13 ;  /* 0x0000800da20079a6 */ /* 0x000fe2000c12f328 */
[C---:B------:R-:W-:Y:S03]  /*7d90*/  LEA.HI.X.SX32 R7, R164.reuse, R29, 0x5, P0 ;  /* 0x0000001da4077211 */ /* 0x040fe600000f2eff */
[----:B------:R-:W-:Y:S01]  /*7da0*/  REDG.E.ADD.F32.FTZ.RN.STRONG.GPU desc[UR40][R142.64+0x80], R14 ;  /* 0x0000800e8e0079a6 */ /* 0x000fe2000c12f328 */
[C---:B------:R-:W-:Y:S03]  /*7db0*/  LEA R4, P0, R164.reuse, R6, 0x5 ;  /* 0x00000006a4047211 */ /* 0x040fe600078028ff */
[----:B------:R-:W-:Y:S01]  /*7dc0*/  REDG.E.ADD.F32.FTZ.RN.STRONG.GPU desc[UR40][R140.64+0x80], R15 ;  /* 0x0000800f8c0079a6 */ /* 0x000fe2000c12f328 */
[C---:B------:R-:W-:Y:S02]  /*7dd0*/  LEA.HI.X.SX32 R5, R164.reuse, R7, 0x5, P0 ;  /* 0x00000007a4057211 */ /* 0x040fe400000f2eff */
[C---:B------:R-:W-:Y:S01]  /*7de0*/  LEA R8, P0, R164.reuse, R4, 0x5 ;  /* 0x00000004a4087211 */ /* 0x040fe200078028ff */
[----:B------:R-:W-:Y:S03]  /*7df0*/  REDG.E.ADD.F32.FTZ.RN.STRONG.GPU desc[UR40][R134.64+0x80], R16 ;  /* 0x00008010860079a6 */ /* 0x000fe6000c12f328 */
[----:B------:R-:W-:Y:S01]  /*7e00*/  LEA.HI.X.SX32 R9, R164, R5, 0x5, P0 ;  /* 0x00000005a4097211 */ /* 0x000fe200000f2eff */
        /* <DEDUP_REMOVED lines=54> */
[----:B-----5:R-:W-:Y:S07]  /*8170*/  @P4 STL [R1+0xc], R165 ;  /* 0x00000ca501004387 */ /* 0x020fee0000100800 */
        /* <DEDUP_REMOVED lines=32> */
[C---:B------:R-:W-:Y:S02]  /*8380*/  SHF.L.U32 R2, R231.reuse, 0x4, RZ ;  /* 0x00000004e7027819 */ /* 0x040fe400000006ff */
[----:B------:R-:W-:Y:S01]  /*8390*/  SHF.L.U32 R165, R231, 0x1, RZ ;  /* 0x00000001e7a57819 */ /* 0x000fe200000006ff */
[----:B------:R-:W2:Y:S01]  /*83a0*/  LDCU UR8, c[0x0][0x500] ;  /* 0x0000a000ff0877ac */ /* 0x000ea20008000800 */
[----:B------:R-:W-:Y:S01]  /*83b0*/  LOP3.LUT R135, R2, 0x600, RZ, 0xc0, !PT ;  /* 0x0000060002877812 */ /* 0x000fe200078ec0ff */
[----:B------:R-:W-:-:S03]  /*83c0*/  UISETP.NE.AND UP0, UPT, UR47, -0x1, UPT ;  /* 0xffffffff2f00788c */ /* 0x000fc6000bf05270 */
[----:B------:R-:W-:Y:S01]  /*83d0*/  LOP3.LUT R135, R135, 0x6, R165, 0xf8, !PT ;  /* 0x0000000687877812 */ /* 0x000fe200078ef8a5 */
[----:B------:R-:W-:Y:S01]  /*83e0*/  UMOV UR30, UR24 ;  /* 0x00000018001e7c82 */ /* 0x000fe20008000000 */
[----:B------:R-:W-:Y:S01]  /*83f0*/  UISETP.NE.AND UP1, UPT, UR47, -0x1, UPT ;  /* 0xffffffff2f00788c */ /* 0x000fe2000bf25270 */
[----:B-1----:R-:W-:Y:S01]  /*8400*/  FMUL.FTZ R0, R44, UR9 ;  /* 0x000000092c007c20 */ /* 0x002fe20008410000 */
[----:B------:R-:W-:Y:S01]  /*8410*/  FMUL.FTZ R20, R45, UR9 ;  /* 0x000000092d147c20 */ /* 0x000fe20008410000 */
[----:B------:R-:W-:Y:S01]  /*8420*/  FMUL.FTZ R2, R42, UR9 ;  /* 0x000000092a027c20 */ /* 0x000fe20008410000 */
[----:B------:R-:W-:Y:S01]  /*8430*/  FMUL.FTZ R23, R43, UR9 ;  /* 0x000000092b177c20 */ /* 0x000fe20008410000 */
[----:B------:R-:W-:Y:S01]  /*8440*/  FMUL.FTZ R25, R39, UR9 ;  /* 0x0000000927197c20 */ /* 0x000fe20008410000 */
[----:B------:R-:W-:Y:S01]  /*8450*/  FMUL.FTZ R132, R40, UR9 ;  /* 0x0000000928847c20 */ /* 0x000fe20008410000 */
[----:B------:R-:W-:Y:S01]  /*8460*/  F2FP.F16.F32.PACK_AB R20, R20, R0 ;  /* 0x000000001414723e */ /* 0x000fe200000000ff */
[----:B--2---:R-:W-:Y:S01]  /*8470*/  FMUL.FTZ R84, R84, UR8 ;  /* 0x0000000854547c20 */ /* 0x004fe20008410000 */
[----:B------:R-:W-:Y:S01]  /*8480*/  LOP3.LUT R0, R155, 0xc0, RZ, 0xc0, !PT ;  /* 0x000000c09b007812 */ /* 0x000fe200078ec0ff */
[----:B------:R-:W-:Y:S01]  /*8490*/  FMUL.FTZ R44, R85, UR8 ;  /* 0x00000008552c7c20 */ /* 0x000fe20008410000 */
[----:B------:R-:W-:Y:S01]  /*84a0*/  F2FP.F16.F32.PACK_AB R23, R23, R2 ;  /* 0x000000021717723e */ /* 0x000fe200000000ff */
        /* <DEDUP_REMOVED lines=205> */
.L_x_435:
        /* <DEDUP_REMOVED lines=12> */
.L_x_436:
[----:B------:R-:W2:Y:S01]  /*9240*/  LDCU.64 UR8, c[0x0][0x5c8] ;  /* 0x0000b900ff0877ac */ /* 0x000ea20008000a00 */
[----:B------:R-:W-:-:S04]  /*9250*/  UIADD3 UR12, UPT, UPT, UR45, UR47, URZ ;  /* 0x0000002f2d0c7290 */ /* 0x000fc8000fffe0ff */
[----:B--2---:R-:W-:Y:S02]  /*9260*/  UIMAD.WIDE.U32 UR20, UR12, UR8, URZ ;  /* 0x000000080c1472a5 */ /* 0x004fe4000f8e00ff */
[----:B------:R-:W-:-:S04]  /*9270*/  UIMAD UR12, UR12, UR9, URZ ;  /* 0x000000090c0c72a4 */ /* 0x000fc8000f8e02ff */
[----:B------:R-:W-:-:S06]  /*9280*/  UIADD3 UR12, UPT, UPT, UR21, UR12, URZ ;  /* 0x0000000c150c7290 */ /* 0x000fcc000fffe0ff */
[----:B-1----:R-:W-:-:S07]  /*9290*/  MOV R23, UR12 ;  /* 0x0000000c00177c02 */ /* 0x002fce0008000f00 */
.L_x_437:
        /* <DEDUP_REMOVED lines=59> */
.L_x_439:
[----:B------:R-:W-:Y:S05]  /*9650*/  BSYNC.RECONVERGENT B0 ;  /* 0x0000000000007941 */ /* 0x000fea0003800200 */
.L_x_438:
        /* <DEDUP_REMOVED lines=19> */
.L_x_441:
[----:B------:R-:W-:Y:S05]  /*9790*/  BSYNC.RECONVERGENT B0 ;  /* 0x0000000000007941 */ /* 0x000fea0003800200 */
.L_x_440:
        /* <DEDUP_REMOVED lines=25> */
.L_x_443:
[----:B------:R-:W-:Y:S05]  /*9930*/  BSYNC.RECONVERGENT B0 ;  /* 0x0000000000007941 */ /* 0x000fea0003800200 */
.L_x_442:
        /* <DEDUP_REMOVED lines=17> */
.L_x_409:
[----:B------:R-:W-:Y:S05]  /*9a50*/  BSYNC.RECONVERGENT B1 ;  /* 0x0000000000017941 */ /* 0x000fea0003800200 */
.L_x_387:
        /* <DEDUP_REMOVED lines=11> */
.L_x_445:
        /* <DEDUP_REMOVED lines=15> */
.L_x_886:


//--------------------- .text._ZN5flash44flash_bwd_dq_dk_dv_loop_seqk_parallel_kernelI23Flash_bwd_kernel_traitsILi96ELi64ELi128ELi8ELi2ELi4ELi4ELb1ELb0EN7cutlass6half_tE19Flash_kernel_traitsILi96ELi64ELi128ELi8ES3_EELb0ELb1ELb0ELb1ELb0ELb0ELb1EEEvNS_16Flash_bwd_paramsE --------------------------
	.section	.text._ZN5flash44flash_bwd_dq_dk_dv_loop_seqk_parallel_kernelI23Flash_bwd_kernel_traitsILi96ELi64ELi128ELi8ELi2ELi4ELi4ELb1ELb0EN7cutlass6half_tE19Flash_kernel_traitsILi96ELi64ELi128ELi8ES3_EELb0ELb1ELb0ELb1ELb0ELb0ELb1EEEvNS_16Flash_bwd_paramsE,"ax",@progbits
	.align	128
        .global         _ZN5flash44flash_bwd_dq_dk_dv_loop_seqk_parallel_kernelI23Flash_bwd_kernel_traitsILi96ELi64ELi128ELi8ELi2ELi4ELi4ELb1ELb0EN7cutlass6half_tE19Flash_kernel_traitsILi96ELi64ELi128ELi8ES3_EELb0ELb1ELb0ELb1ELb0ELb0ELb1EEEvNS_16Flash_bwd_paramsE
        .type           _ZN5flash44flash_bwd_dq_dk_dv_loop_seqk_parallel_kernelI23Flash_bwd_kernel_traitsILi96ELi64ELi128ELi8ELi2ELi4ELi4ELb1ELb0EN7cutlass6half_tE19Flash_kernel_traitsILi96ELi64ELi128ELi8ES3_EELb0ELb1ELb0ELb1ELb0ELb0ELb1EEEvNS_16Flash_bwd_paramsE,@function
        .size           _ZN5flash44flash_bwd_dq_dk_dv_loop_seqk_parallel_kernelI23Flash_bwd_kernel_traitsILi96ELi64ELi128ELi8ELi2ELi4ELi4ELb1ELb0EN7cutlass6half_tE19Flash_kernel_traitsILi96ELi64ELi128ELi8ES3_EELb0ELb1ELb0ELb1ELb0ELb0ELb1EEEvNS_16Flash_bwd_paramsE,(.L_x_887 - _ZN5flash44flash_bwd_dq_dk_dv_loop_seqk_parallel_kernelI23Flash_bwd_kernel_traitsILi96ELi64ELi128ELi8ELi2ELi4ELi4ELb1ELb0EN7cutlass6half_tE19Flash_kernel_traitsILi96ELi64ELi128ELi8ES3_EELb0ELb1ELb0ELb1ELb0ELb0ELb1EEEvNS_16Flash_bwd_paramsE)
        .other          _ZN5flash44flash_bwd_dq_dk_dv_loop_seqk_parallel_kernelI23Flash_bwd_kernel_traitsILi96ELi64ELi128ELi8ELi2ELi4ELi4ELb1ELb0EN7cutlass6half_tE19Flash_kernel_traitsILi96ELi64ELi128ELi8ES3_EELb0ELb1ELb0ELb1ELb0ELb0ELb1EEEvNS_16Flash_bwd_paramsE,@"STO_CUDA_ENTRY STV_DEFAULT"
_ZN5flash44flash_bwd_dq_dk_dv_loop_seqk_parallel_kernelI23Flash_bwd_kernel_traitsILi96ELi64ELi128ELi8ELi2ELi4ELi4ELb1ELb0EN7cutlass6half_tE19Flash_kernel_traitsILi96ELi64ELi128ELi8ES3_EELb0ELb1ELb0ELb1ELb0ELb0ELb1EEEvNS_16Flash_bwd_paramsE:
.text._ZN5flash44flash_bwd_dq_dk_dv_loop_seqk_parallel_kernelI23Flash_bwd_kernel_traitsILi96ELi64ELi128ELi8ELi2ELi4ELi4ELb1ELb0EN7cutlass6half_tE19Flash_kernel_traitsILi96ELi64ELi128ELi8ES3_EELb0ELb1ELb0ELb1ELb0ELb0ELb1EEEvNS_16Flash_bwd_paramsE:
        /* <DEDUP_REMOVED lines=51> */
.L_x_504:
        /* <DEDUP_REMOVED lines=18> */
[----:B---34-:R-:W-:Y:S01]  /*0450*/  IMAD.U32 R2, RZ, RZ, UR14 ;  /* 0x0000000eff027e24 */ /* 0x018fe2000f8e00ff */
        /* <DEDUP_REMOVED lines=33> */
.L_x_446:
        /* <DEDUP_REMOVED lines=34> */
.L_x_448:
[----:B------:R-:W1:Y:S01]  /*0890*/  LDCU.64 UR16, c[0x0][0x3b8] ;  /* 0x00007700ff1077ac */ /* 0x000e620008000a00 */
[----:B------:R-:W-:-:S04]  /*08a0*/  UIADD3 UR8, UPT, UPT, UR44, UR46, URZ ;  /* 0x0000002e2c087290 */ /* 0x000fc8000fffe0ff */
[----:B-1----:R-:W-:Y:S02]  /*08b0*/  UIMAD.WIDE.U32 UR54, UR8, UR16, URZ ;  /* 0x00000010083672a5 */ /* 0x002fe4000f8e00ff */
[----:B------:R-:W-:-:S04]  /*08c0*/  UIMAD UR8, UR8, UR17, URZ ;  /* 0x00000011080872a4 */ /* 0x000fc8000f8e02ff */
[----:B------:R-:W-:-:S06]  /*08d0*/  UIADD3 UR8, UPT, UPT, UR55, UR8, URZ ;  /* 0x0000000837087290 */ /* 0x000fcc000fffe0ff */
[----:B------:R-:W-:Y:S02]  /*08e0*/  MOV R18, UR8 ;  /* 0x0000000800127c02 */ /* 0x000fe40008000f00 */
.L_x_449:
        /* <DEDUP_REMOVED lines=44> */
.L_x_450:
[----:B------:R-:W1:Y:S01]  /*0bb0*/  LDCU.64 UR14, c[0x0][0x3c0] ;  /* 0x00007800ff0e77ac */ /* 0x000e620008000a00 */
[----:B------:R-:W-:-:S04]  /*0bc0*/  UIADD3 UR8, UPT, UPT, UR44, UR46, URZ ;  /* 0x0000002e2c087290 */ /* 0x000fc8000fffe0ff */
[----:B-1----:R-:W-:Y:S02]  /*0bd0*/  UIMAD.WIDE.U32 UR10, UR8, UR14, URZ ;  /* 0x0000000e080a72a5 */ /* 0x002fe4000f8e00ff */
[----:B------:R-:W-:-:S04]  /*0be0*/  UIMAD UR8, UR8, UR15, URZ ;  /* 0x0000000f080872a4 */ /* 0x000fc8000f8e02ff */
[----:B------:R-:W-:Y:S01]  /*0bf0*/  UIADD3 UR8, UPT, UPT, UR11, UR8, URZ ;  /* 0x000000080b087290 */ /* 0x000fe2000fffe0ff */
[----:B------:R-:W-:-:S05]  /*0c00*/  UMOV UR56, UR10 ;  /* 0x0000000a00387c82 */ /* 0x000fca0008000000 */
[----:B------:R-:W-:-:S07]  /*0c10*/  MOV R16, UR8 ;  /* 0x0000000800107c02 */ /* 0x000fce0008000f00 */
.L_x_451:
        /* <DEDUP_REMOVED lines=27> */
.L_x_452:
[----:B------:R-:W-:Y:S02]  /*0dd0*/  UIMAD.WIDE.U32 UR60, UR66, UR12, URZ ;  /* 0x0000000c423c72a5 */ /* 0x000fe4000f8e00ff */
[----:B------:R-:W-:-:S04]  /*0de0*/  UIMAD UR8, UR67, UR12, URZ ;  /* 0x0000000c430872a4 */ /* 0x000fc8000f8e02ff */
[----:B------:R-:W-:Y:S02]  /*0df0*/  UIADD3 UR8, UPT, UPT, UR61, UR8, URZ ;  /* 0x000000083d087290 */ /* 0x000fe4000fffe0ff */
.L_x_453:
        /* <DEDUP_REMOVED lines=21> */
.L_x_454:
[----:B------:R-:W1:Y:S01]  /*0f50*/  LDCU UR62, c[0x0][0x434] ;  /* 0x00008680ff3e77ac */ /* 0x000e620008000800 */
[----:B------:R-:W-:-:S04]  /*0f60*/  UIMAD UR10, UR29, UR64, UR28 ;  /* 0x000000401d0a72a4 */ /* 0x000fc8000f8e021c */
[----:B-1----:R-:W-:Y:S02]  /*0f70*/  UIMAD UR62, UR10, UR62, URZ ;  /* 0x0000003e0a3e72a4 */ /* 0x002fe4000f8e02ff */
.L_x_455:
        /* <DEDUP_REMOVED lines=11> */
.L_x_456:
[----:B------:R-:W1:Y:S01]  /*1030*/  LDCU UR61, c[0x0][0x444] ;  /* 0x00008880ff3d77ac */ /* 0x000e620008000800 */
[----:B------:R-:W-:-:S04]  /*1040*/  UIMAD UR10, UR29, UR64, UR28 ;  /* 0x000000401d0a72a4 */ /* 0x000fc8000f8e021c */
[----:B-1----:R-:W-:-:S12]  /*1050*/  UIMAD UR61, UR10, UR61, URZ ;  /* 0x0000003d0a3d72a4 */ /* 0x002fd8000f8e02ff */
.L_x_457:
        /* <DEDUP_REMOVED lines=72> */
[----:B----4-:R-:W-:Y:S02]  /*14e0*/  LEA R26, P1, R2, UR18, 0x1 ;  /* 0x00000012021a7c11 */ /* 0x010fe4000f8208ff */
[----:B------:R-:W-:Y:S01]  /*14f0*/  LEA.HI.X.SX32 R7, R10, R11, 0x1, P0 ;  /* 0x0000000b0a077211 */ /* 0x000fe200000f0eff */
[C---:B------:R-:W-:Y:S01]  /*1500*/  IMAD R6, R19.reuse, UR9, R3 ;  /* 0x0000000913067c24 */ /* 0x040fe2000f8e0203 */
[----:B--2---:R-:W-:Y:S01]  /*1510*/  LEA R24, P2, R4, UR20, 0x1 ;  /* 0x0000001404187c11 */ /* 0x004fe2000f8408ff */
[----:B------:R-:W-:Y:S01]  /*1520*/  IMAD R3, R19, UR13, R5 ;  /* 0x0000000d13037c24 */ /* 0x000fe2000f8e0205 */
[----:B---3--:R-:W-:Y:S01]  /*1530*/  LEA R242, P0, R0, UR10, 0x2 ;  /* 0x0000000a00f27c11 */ /* 0x008fe2000f8010ff */
[----:B------:R-:W-:Y:S01]  /*1540*/  UMOV UR10, UR64 ;  /* 0x00000040000a7c82 */ /* 0x000fe20008000000 */
[----:B------:R-:W-:Y:S01]  /*1550*/  LEA.HI.X R27, R2, UR19, R6, 0x1, P1 ;  /* 0x00000013021b7c11 */ /* 0x000fe200088f0c06 */
[----:B-1----:R-:W-:Y:S01]  /*1560*/  UIMAD.WIDE UR18, UR62, 0x4, UR66 ;  /* 0x000000043e1278a5 */ /* 0x002fe2000f8e0242 */
[----:B------:R-:W-:-:S02]  /*1570*/  LEA.HI.X R25, R4, UR21, R3, 0x1, P2 ;  /* 0x0000001504197c11 */ /* 0x000fc400090f0c03 */
[----:B------:R-:W-:Y:S01]  /*1580*/  LEA.HI.X R243, R0, UR11, R7, 0x2, P0 ;  /* 0x0000000b00f37c11 */ /* 0x000fe200080f1407 */
[----:B------:R-:W-:Y:S01]  /*1590*/  UMOV UR11, UR65 ;  /* 0x00000041000b7c82 */ /* 0x000fe20008000000 */
[----:B------:R-:W-:Y:S01]  /*15a0*/  IADD3 R14, P0, PT, R19, 0x40, RZ ;  /* 0x00000040130e7810 */ /* 0x000fe20007f1e0ff */
[----:B------:R1:W-:Y:S01]  /*15b0*/  STL.64 [R1+0x10], R24 ;  /* 0x0000101801007387 */ /* 0x0003e20000100a00 */
[----:B------:R-:W-:-:S03]  /*15c0*/  LOP3.LUT R11, R8, 0x20, RZ, 0xfc, !PT ;  /* 0x00000020080b7812 */ /* 0x000fc600078efcff */
[----:B------:R1:W-:Y:S01]  /*15d0*/  STL.64 [R1+0x8], R26 ;  /* 0x0000081a01007387 */ /* 0x0003e20000100a00 */
[----:B------:R-:W-:Y:S01]  /*15e0*/  IMAD.X R15, RZ, RZ, RZ, P0 ;  /* 0x000000ffff0f7224 */ /* 0x000fe200000e06ff */
[----:B------:R-:W-:Y:S06]  /*15f0*/  BRA.U UP0, `(.L_x_458) ;  /* 0x0000000900147547 */ /* 0x000fec000b800000 */
        /* <DEDUP_REMOVED lines=13> */
.L_x_459:
[----:B------:R-:W2:Y:S01]  /*16d0*/  LDCU.64 UR10, c[0x0][0x5c0] ;  /* 0x0000b800ff0a77ac */ /* 0x000ea20008000a00 */
[----:B------:R-:W-:-:S04]  /*16e0*/  UIADD3 UR8, UPT, UPT, UR44, UR46, URZ ;  /* 0x0000002e2c087290 */ /* 0x000fc8000fffe0ff */
[----:B--2---:R-:W-:Y:S02]  /*16f0*/  UIMAD.WIDE.U32 UR16, UR8, UR10, URZ ;  /* 0x0000000a081072a5 */ /* 0x004fe4000f8e00ff */
[----:B------:R-:W-:-:S04]  /*1700*/  UIMAD UR8, UR8, UR11, URZ ;  /* 0x0000000b080872a4 */ /* 0x000fc8000f8e02ff */
[----:B------:R-:W-:-:S06]  /*1710*/  UIADD3 UR8, UPT, UPT, UR17, UR8, URZ ;  /* 0x0000000811087290 */ /* 0x000fcc000fffe0ff */
[----:B------:R-:W-:Y:S02]  /*1720*/  MOV R0, UR8 ;  /* 0x0000000800007c02 */ /* 0x000fe40008000f00 */
.L_x_460:
        /* <DEDUP_REMOVED lines=13> */
.L_x_461:
[----:B------:R-:W2:Y:S01]  /*1800*/  LDCU.64 UR8, c[0x0][0x5c8] ;  /* 0x0000b900ff0877ac */ /* 0x000ea20008000a00 */
[----:B------:R-:W-:-:S04]  /*1810*/  UIADD3 UR44, UPT, UPT, UR44, UR46, URZ ;  /* 0x0000002e2c2c7290 */ /* 0x000fc8000fffe0ff */
[----:B--2---:R-:W-:Y:S02]  /*1820*/  UIMAD.WIDE.U32 UR14, UR44, UR8, URZ ;  /* 0x000000082c0e72a5 */ /* 0x004fe4000f8e00ff */
[----:B------:R-:W-:-:S04]  /*1830*/  UIMAD UR44, UR44, UR9, URZ ;  /* 0x000000092c2c72a4 */ /* 0x000fc8000f8e02ff */
[----:B------:R-:W-:-:S06]  /*1840*/  UIADD3 UR44, UPT, UPT, UR15, UR44, URZ ;  /* 0x0000002c0f2c7290 */ /* 0x000fcc000fffe0ff */
[----:B------:R-:W-:-:S07]  /*1850*/  MOV R10, UR44 ;  /* 0x0000002c000a7c02 */ /* 0x000fce0008000f00 */
.L_x_462:
        /* <DEDUP_REMOVED lines=30> */
.L_x_464:
[----:B------:R-:W-:Y:S05]  /*1a40*/  BSYNC.RECONVERGENT B0 ;  /* 0x0000000000007941 */ /* 0x000fea0003800200 */
.L_x_463:
        /* <DEDUP_REMOVED lines=17> */
.L_x_466:
[----:B------:R-:W-:Y:S05]  /*1b60*/  BSYNC.RECONVERGENT B0 ;  /* 0x0000000000007941 */ /* 0x000fea0003800200 */
.L_x_465:
        /* <DEDUP_REMOVED lines=27> */
.L_x_468:
[----:B------:R-:W-:Y:S05]  /*1d20*/  BSYNC.RECONVERGENT B0 ;  /* 0x0000000000007941 */ /* 0x000fea0003800200 */
.L_x_467:
        /* <DEDUP_REMOVED lines=18> */
.L_x_458:
        /* <DEDUP_REMOVED lines=50> */
.L_x_472:
[----:B------:R3:W-:Y:S01]  /*2170*/  STS.128 [R0+0x13000], RZ ;  /* 0x013000ff00007388 */ /* 0x0007e20000000c00 */
[----:B------:R-:W-:Y:S05]  /*2180*/  BRA `(.L_x_473) ;  /* 0x00000000000c7947 */ /* 0x000fea0003800000 */
.L_x_471:
[----:B------:R2:W-:Y:S04]  /*2190*/  STS.128 [R0+0xf000], RZ ;  /* 0x00f000ff00007388 */ /* 0x0005e80000000c00 */
[----:B------:R2:W-:Y:S04]  /*21a0*/  STS.128 [R0+0x11000], RZ ;  /* 0x011000ff00007388 */ /* 0x0005e80000000c00 */
[----:B------:R2:W-:Y:S02]  /*21b0*/  STS.128 [R0+0x13000], RZ ;  /* 0x013000ff00007388 */ /* 0x0005e40000000c00 */
.L_x_473:
[----:B------:R-:W-:Y:S05]  /*21c0*/  BSYNC.RECONVERGENT B0 ;  /* 0x0000000000007941 */ /* 0x000fea0003800200 */
.L_x_470:
        /* <DEDUP_REMOVED lines=34> */
.L_x_476:
[----:B------:R4:W-:Y:S02]  /*23f0*/  STS.128 [R0+0x14000], RZ ;  /* 0x014000ff00007388 */ /* 0x0009e40000000c00 */
.L_x_475:
[----:B------:R-:W-:Y:S05]  /*2400*/  BSYNC.RECONVERGENT B0 ;  /* 0x0000000000007941 */ /* 0x000fea0003800200 */
.L_x_474:
        /* <DEDUP_REMOVED lines=25> */
.L_x_479:
[----:B------:R1:W-:Y:S01]  /*25a0*/  STS.128 [R0+0x8000], RZ ;  /* 0x008000ff00007388 */ /* 0x0003e20000000c00 */
[----:B------:R-:W-:Y:S05]  /*25b0*/  BRA `(.L_x_480) ;  /* 0x00000000000c7947 */ /* 0x000fea0003800000 */
.L_x_478:
[----:B------:R1:W-:Y:S04]  /*25c0*/  STS.128 [R0+0x6000], RZ ;  /* 0x006000ff00007388 */ /* 0x0003e80000000c00 */
[----:B------:R1:W-:Y:S04]  /*25d0*/  STS.128 [R0+0x7000], RZ ;  /* 0x007000ff00007388 */ /* 0x0003e80000000c00 */
[----:B------:R1:W-:Y:S02]  /*25e0*/  STS.128 [R0+0x8000], RZ ;  /* 0x008000ff00007388 */ /* 0x0003e40000000c00 */
.L_x_480:
[----:B------:R-:W-:Y:S05]  /*25f0*/  BSYNC.RECONVERGENT B0 ;  /* 0x0000000000007941 */ /* 0x000fea0003800200 */
.L_x_477:
        /* <DEDUP_REMOVED lines=23> */
.L_x_483:
[----:B------:R1:W-:Y:S01]  /*2770*/  STS.128 [R235+0x2000], RZ ;  /* 0x002000ffeb007388 */ /* 0x0003e20000000c00 */
[----:B------:R-:W-:Y:S05]  /*2780*/  BRA `(.L_x_484) ;  /* 0x00000000000c7947 */ /* 0x000fea0003800000 */
.L_x_482:
[----:B------:R1:W-:Y:S04]  /*2790*/  STS.128 [R235], RZ ;  /* 0x000000ffeb007388 */ /* 0x0003e80000000c00 */
[----:B------:R1:W-:Y:S04]  /*27a0*/  STS.128 [R235+0x1000], RZ ;  /* 0x001000ffeb007388 */ /* 0x0003e80000000c00 */
[----:B------:R1:W-:Y:S02]  /*27b0*/  STS.128 [R235+0x2000], RZ ;  /* 0x002000ffeb007388 */ /* 0x0003e40000000c00 */
.L_x_484:
[----:B------:R-:W-:Y:S05]  /*27c0*/  BSYNC.RECONVERGENT B0 ;  /* 0x0000000000007941 */ /* 0x000fea0003800200 */
.L_x_481:
        /* <DEDUP_REMOVED lines=24> */
[----:B--2---:R-:W-:Y:S02]  /*2950*/  IMAD R4, R17, UR8, RZ ;  /* 0x0000000811047c24 */ /* 0x004fe4000f8e02ff */
[----:B-1----:R-:W-:-:S04]  /*2960*/  IMAD.U32 R2, RZ, RZ, UR16 ;  /* 0x00000010ff027e24 */ /* 0x002fc8000f8e00ff */
[----:B------:R-:W-:-:S03]  /*2970*/  IMAD.WIDE.U32 R2, R2, UR34, R8 ;  /* 0x0000002202027c25 */ /* 0x000fc6000f8e0008 */
[----:B------:R-:W-:-:S04]  /*2980*/  IADD3 R2, P0, PT, R2, UR54, RZ ;  /* 0x0000003602027c10 */ /* 0x000fc8000ff1e0ff */
[----:B------:R-:W-:Y:S01]  /*2990*/  IADD3.X R3, PT, PT, R18, UR13, R3, P0, !PT ;  /* 0x0000000d12037c10 */ /* 0x000fe200087fe403 */
[----:B------:R-:W-:Y:S01]  /*29a0*/  BSSY.RECONVERGENT B0, `(.L_x_485) ;  /* 0x0000029000007945 */ /* 0x000fe20003800200 */
[----:B----4-:R1:W-:Y:S04]  /*29b0*/  STL [R1+0x4c], R10 ;  /* 0x00004c0a01007387 */ /* 0x0103e80000100800 */
[----:B-----5:R2:W-:Y:S04]  /*29c0*/  STL [R1+0x40], R5 ;  /* 0x0000400501007387 */ /* 0x0205e80000100800 */
[----:B---3--:R3:W-:Y:S04]  /*29d0*/  STL [R1+0x44], R6 ;  /* 0x0000440601007387 */ /* 0x0087e80000100800 */
        /* <DEDUP_REMOVED lines=32> */
.L_x_487:
[----:B------:R4:W-:Y:S01]  /*2be0*/  STS.128 [R0+0xd000], RZ ;  /* 0x00d000ff00007388 */ /* 0x0009e20000000c00 */
[----:B------:R-:W-:Y:S05]  /*2bf0*/  BRA `(.L_x_488) ;  /* 0x00000000000c7947 */ /* 0x000fea0003800000 */
.L_x_486:
[----:B------:R1:W-:Y:S04]  /*2c00*/  STS.128 [R0+0x9000], RZ ;  /* 0x009000ff00007388 */ /* 0x0003e80000000c00 */
[----:B------:R1:W-:Y:S04]  /*2c10*/  STS.128 [R0+0xb000], RZ ;  /* 0x00b000ff00007388 */ /* 0x0003e80000000c00 */
[----:B------:R1:W-:Y:S02]  /*2c20*/  STS.128 [R0+0xd000], RZ ;  /* 0x00d000ff00007388 */ /* 0x0003e40000000c00 */
.L_x_488:
[----:B------:R-:W-:Y:S05]  /*2c30*/  BSYNC.RECONVERGENT B0 ;  /* 0x0000000000007941 */ /* 0x000fea0003800200 */
.L_x_485:
        /* <DEDUP_REMOVED lines=33> */
.L_x_491:
[----:B------:R2:W-:Y:S02]  /*2e50*/  STS.128 [R0+0xe000], RZ ;  /* 0x00e000ff00007388 */ /* 0x0005e40000000c00 */
.L_x_490:
[----:B------:R-:W-:Y:S05]  /*2e60*/  BSYNC.RECONVERGENT B0 ;  /* 0x0000000000007941 */ /* 0x000fea0003800200 */
.L_x_489:
[----:B------:R-:W5:Y:S01]  /*2e70*/  LDCU.64 UR8, c[0x0][0x538] ;  /* 0x0000a700ff0877ac */ /* 0x000f620008000a00 */
[----:B------:R-:W0:Y:S01]  /*2e80*/  LDGDEPBAR ;  /* 0x00000000000079af */ /* 0x000e220000000000 */
[----:B-12---:R-:W-:Y:S01]  /*2e90*/  IMAD.U32 R2, RZ, RZ, UR28 ;  /* 0x0000001cff027e24 */ /* 0x006fe2000f8e00ff */
[----:B------:R-:W1:Y:S01]  /*2ea0*/  S2R R228, SR_TID.X ;  /* 0x0000000000e47919 */ /* 0x000e620000002100 */
[C---:B------:R-:W-:Y:S01]  /*2eb0*/  IMAD.SHL.U32 R11, R21.reuse, 0x20, RZ ;  /* 0x00000020150b7824 */ /* 0x040fe200078e00ff */
[----:B------:R-:W2:Y:S01]  /*2ec0*/  LDCU UR15, c[0x0][0x3b0] ;  /* 0x00007600ff0f77ac */ /* 0x000ea20008000800 */
[C---:B------:R-:W-:Y:S02]  /*2ed0*/  IMAD.SHL.U32 R12, R21.reuse, 0x4, RZ ;  /* 0x00000004150c7824 */ /* 0x040fe400078e00ff */
[----:B------:R-:W-:Y:S01]  /*2ee0*/  IMAD.SHL.U32 R8, R21, 0x2, RZ ;  /* 0x0000000215087824 */ /* 0x000fe200078e00ff */
[----:B------:R-:W2:Y:S01]  /*2ef0*/  LDCU UR16, c[0x0][0x590] ;  /* 0x0000b200ff1077ac */ /* 0x000ea20008000800 */
[----:B------:R-:W-:-:S02]  /*2f00*/  UIADD3 UR52, UPT, UPT, UR52, 0x80, -UR43 ;  /* 0x0000008034347890 */ /* 0x000fc4000fffe82b */
[----:B------:R-:W-:Y:S01]  /*2f10*/  USHF.L.U32 UR53, UR53, 0x3, URZ ;  /* 0x0000000335357899 */ /* 0x000fe200080006ff */
[----:B-----5:R-:W-:Y:S01]  /*2f20*/  ISETP.NE.U32.AND P1, PT, RZ, UR8, PT ;  /* 0x00000008ff007c0c */ /* 0x020fe2000bf25070 */
[----:B------:R-:W1:Y:S03]  /*2f30*/  LDCU UR14, c[0x0][0x50c] ;  /* 0x0000a180ff0e77ac */ /* 0x000e660008000800 */
[----:B------:R-:W-:Y:S01]  /*2f40*/  ISETP.NE.AND.EX P1, PT, RZ, UR9, PT, P1 ;  /* 0x00000009ff007c0c */ /* 0x000fe2000bf25310 */
[----:B------:R-:W1:Y:S01]  /*2f50*/  LDCU UR13, c[0x0][0x45c] ;  /* 0x00008b80ff0d77ac */ /* 0x000e620008000800 */
[----:B------:R-:W-:-:S11]  /*2f60*/  DEPBAR.LE SB0, 0x1 ;  /* 0x000080400000791a */ /* 0x000fd60000000000 */
[----:B------:R-:W5:Y:S01]  /*2f70*/  @P1 LDC.64 R4, c[0x0][0x540] ;  /* 0x00015000ff041b82 */ /* 0x000f620000000a00 */
[----:B------:R-:W-:Y:S01]  /*2f80*/  @P1 IMAD.MOV.U32 R3, RZ, RZ, RZ ;  /* 0x000000ffff031224 */ /* 0x000fe200078e00ff */
[C---:B----4-:R-:W-:Y:S02]  /*2f90*/  LOP3.LUT R0, R11.reuse, 0x20, RZ, 0xc0, !PT ;  /* 0x000000200b007812 */ /* 0x050fe400078ec0ff */
[----:B---3--:R-:W-:-:S04]  /*2fa0*/  LOP3.LUT R7, R11, 0x120, RZ, 0xc0, !PT ;  /* 0x000001200b077812 */ /* 0x008fc800078ec0ff */
[----:B------:R-:W3:Y:S01]  /*2fb0*/  @P1 LDC R10, c[0x0][0x458] ;  /* 0x00011600ff0a1b82 */ /* 0x000ee20000000800 */
[----:B-----5:R-:W-:-:S04]  /*2fc0*/  @P1 IMAD.WIDE.U32 R2, R4, UR29, R2 ;  /* 0x0000001d04021c25 */ /* 0x020fc8000f8e0002 */
[----:B------:R-:W-:Y:S01]  /*2fd0*/  @P1 IMAD R5, R5, UR29, R3 ;  /* 0x0000001d05051c24 */ /* 0x000fe2000f8e0203 */
[----:B------:R-:W-:Y:S01]  /*2fe0*/  @P1 LEA R4, P0, R2, UR8, 0x2 ;  /* 0x0000000802041c11 */ /* 0x000fe2000f8010ff */
[----:B-1----:R-:W-:Y:S01]  /*2ff0*/  IMAD.SHL.U32 R229, R228, 0x20, RZ ;  /* 0x00000020e4e57824 */ /* 0x002fe200078e00ff */
[----:B------:R-:W-:Y:S01]  /*3000*/  LOP3.LUT R12, R12, 0x18, RZ, 0xc0, !PT ;  /* 0x000000180c0c7812 */ /* 0x000fe200078ec0ff */
[----:B------:R-:W-:Y:S01]  /*3010*/  IMAD.SHL.U32 R230, R228, 0x4, RZ ;  /* 0x00000004e4e67824 */ /* 0x000fe200078e00ff */
[----:B------:R-:W-:Y:S01]  /*3020*/  @P1 LEA.HI.X R5, R2, UR9, R5, 0x2, P0 ;  /* 0x0000000902051c11 */ /* 0x000fe200080f1405 */
[----:B------:R-:W-:Y:S01]  /*3030*/  BAR.SYNC.DEFER_BLOCKING 0x0 ;  /* 0x0000000000007b1d */ /* 0x000fe20000010000 */
[----:B------:R-:W-:Y:S01]  /*3040*/  IMAD.U32 R2, RZ, RZ, UR45 ;  /* 0x0000002dff027e24 */ /* 0x000fe2000f8e00ff */
[----:B------:R-:W-:Y:S01]  /*3050*/  LOP3.LUT R6, R12, 0xc0, R11, 0xf8, !PT ;  /* 0x000000c00c067812 */ /* 0x000fe200078ef80b */
[C---:B------:R-:W-:Y:S01]  /*3060*/  IMAD.SHL.U32 R14, R228.reuse, 0x10, RZ ;  /* 0x00000010e40e7824 */ /* 0x040fe200078e00ff */
[----:B------:R-:W-:Y:S01]  /*3070*/  SHF.R.U32.HI R227, RZ, 0x1, R228 ;  /* 0x00000001ffe37819 */ /* 0x000fe200000116e4 */
[----:B------:R-:W-:Y:S01]  /*3080*/  IMAD.SHL.U32 R13, R228, 0x2, RZ ;  /* 0x00000002e40d7824 */ /* 0x000fe200078e00ff */
[----:B------:R-:W-:Y:S01]  /*3090*/  LOP3.LUT R8, R8, 0x6, RZ, 0xc0, !PT ;  /* 0x0000000608087812 */ /* 0x000fe200078ec0ff */
[----:B------:R-:W-:-:S02]  /*30a0*/  IMAD.MOV.U32 R225, RZ, RZ, 0x20 ;  /* 0x00000020ffe17424 */ /* 0x000fc400078e00ff */
[----:B------:R-:W-:Y:S01]  /*30b0*/  IMAD.MOV.U32 R224, RZ, RZ, 0x20 ;  /* 0x00000020ffe07424 */ /* 0x000fe200078e00ff */
        /* <DEDUP_REMOVED lines=13> */
[----:B------:R-:W-:Y:S01]  /*3190*/  CS2R R104, SRZ ;  /* 0x0000000000687805 */ /* 0x000fe2000001ff00 */
[----:B------:R1:W4:Y:S01]  /*31a0*/  @P1 LDG.E R9, desc[UR38][R4.64] ;  /* 0x0000002604091981 */ /* 0x000322000c1e1900 */
[----:B------:R-:W-:Y:S02]  /*31b0*/  LOP3.LUT R3, R6, 0x8, R21, 0x78, !PT ;  /* 0x0000000806037812 */ /* 0x000fe400078e7815 */
[----:B------:R-:W-:Y:S02]  /*31c0*/  CS2R R102, SRZ ;  /* 0x0000000000667805 */ /* 0x000fe4000001ff00 */
[----:B------:R-:W-:Y:S02]  /*31d0*/  LOP3.LUT P0, RZ, R21, 0x4, RZ, 0xc0, !PT ;  /* 0x0000000415ff7812 */ /* 0x000fe4000780c0ff */
[----:B------:R-:W-:-:S02]  /*31e0*/  CS2R R100, SRZ ;  /* 0x0000000000647805 */ /* 0x000fc4000001ff00 */
[--C-:B------:R-:W-:Y:S02]  /*31f0*/  LOP3.LUT R8, R8, 0x1e0, R16.reuse, 0xf8, !PT ;  /* 0x000001e008087812 */ /* 0x100fe400078ef810 */
[----:B------:R-:W-:Y:S02]  /*3200*/  CS2R R94, SRZ ;  /* 0x00000000005e7805 */ /* 0x000fe4000001ff00 */
[----:B------:R-:W-:Y:S02]  /*3210*/  LOP3.LUT R6, R6, 0x8, R16, 0x78, !PT ;  /* 0x0000000806067812 */ /* 0x000fe400078e7810 */
[----:B------:R-:W-:Y:S02]  /*3220*/  CS2R R92, SRZ ;  /* 0x00000000005c7805 */ /* 0x000fe4000001ff00 */
[----:B------:R-:W-:Y:S02]  /*3230*/  SEL R225, R225, 0xffffffe0, !P0 ;  /* 0xffffffe0e1e17807 */ /* 0x000fe40004000000 */
        /* <DEDUP_REMOVED lines=15> */
[----:B-1----:R-:W-:Y:S01]  /*3330*/  IMAD.SHL.U32 R5, R21, 0x10, RZ ;  /* 0x0000001015057824 */ /* 0x002fe200078e00ff */
[----:B------:R-:W-:Y:S02]  /*3340*/  SHF.R.U32.HI R4, RZ, 0x4, R21 ;  /* 0x00000004ff047819 */ /* 0x000fe40000011615 */
[----:B------:R-:W-:Y:S02]  /*3350*/  CS2R R60, SRZ ;  /* 0x00000000003c7805 */ /* 0x000fe4000001ff00 */
[----:B------:R-:W-:Y:S02]  /*3360*/  CS2R R66, SRZ ;  /* 0x0000000000427805 */ /* 0x000fe4000001ff00 */
[----:B------:R-:W-:-:S02]  /*3370*/  CS2R R64, SRZ ;  /* 0x0000000000407805 */ /* 0x000fc4000001ff00 */
[--C-:B------:R-:W-:Y:S02]  /*3380*/  LOP3.LUT R0, R0, 0x3c00, R5.reuse, 0xf8, !PT ;  /* 0x00003c0000007812 */ /* 0x100fe400078ef805 */
[----:B------:R-:W-:Y:S02]  /*3390*/  CS2R R58, SRZ ;  /* 0x00000000003a7805 */ /* 0x000fe4000001ff00 */
[--C-:B------:R-:W-:Y:S02]  /*33a0*/  LOP3.LUT R7, R7, 0x200, R5.reuse, 0xf8, !PT ;  /* 0x0000020007077812 */ /* 0x100fe400078ef805 */
[----:B------:R-:W-:Y:S02]  /*33b0*/  CS2R R56, SRZ ;  /* 0x0000000000387805 */ /* 0x000fe4000001ff00 */
[----:B------:R-:W-:Y:S01]  /*33c0*/  LOP3.LUT R5, R0, 0x100, R5, 0xf8, !PT ;  /* 0x0000010000057812 */ /* 0x000fe200078ef805 */
[----:B------:R-:W-:Y:S01]  /*33d0*/  IMAD.U32 R0, RZ, RZ, UR41 ;  /* 0x00000029ff007e24 */ /* 0x000fe2000f8e00ff */
[----:B------:R-:W-:-:S02]  /*33e0*/  LOP3.LUT R4, R4, 0x8, RZ, 0xc0, !PT ;  /* 0x0000000804047812 */ /* 0x000fc400078ec0ff */
[----:B------:R-:W-:Y:S02]  /*33f0*/  CS2R R54, SRZ ;  /* 0x0000000000367805 */ /* 0x000fe4000001ff00 */
[----:B------:R-:W-:Y:S02]  /*3400*/  LOP3.LUT R3, R5, R3, RZ, 0xfc, !PT ;  /* 0x0000000305037212 */ /* 0x000fe400078efcff */
[----:B------:R-:W-:Y:S02]  /*3410*/  CS2R R52, SRZ ;  /* 0x0000000000347805 */ /* 0x000fe4000001ff00 */
[----:B------:R-:W-:Y:S01]  /*3420*/  IADD3 R0, PT, PT, R0, UR43, R20 ;  /* 0x0000002b00007c10 */ /* 0x000fe2000fffe014 */
[----:B---3--:R-:W4:Y:S01]  /*3430*/  @P1 MUFU.RCP R5, R10 ;  /* 0x0000000a00051308 */ /* 0x008f220000001000 */
[----:B------:R-:W-:Y:S02]  /*3440*/  LOP3.LUT R4, R4, 0x10, R21, 0xf8, !PT ;  /* 0x0000001004047812 */ /* 0x000fe400078ef815 */
[----:B------:R-:W-:-:S02]  /*3450*/  CS2R R46, SRZ ;  /* 0x00000000002e7805 */ /* 0x000fc4000001ff00 */
[----:B------:R-:W-:Y:S02]  /*3460*/  IADD3 R2, PT, PT, R0, -0x1f, -R2 ;  /* 0xffffffe100027810 */ /* 0x000fe40007ffe802 */
[----:B------:R-:W-:Y:S02]  /*3470*/  CS2R R44, SRZ ;  /* 0x00000000002c7805 */ /* 0x000fe4000001ff00 */
[----:B------:R-:W-:Y:S02]  /*3480*/  LOP3.LUT R0, R4, 0xc0, R11, 0xf8, !PT ;  /* 0x000000c004007812 */ /* 0x000fe400078ef80b */
[----:B------:R-:W-:Y:S02]  /*3490*/  CS2R R50, SRZ ;  /* 0x0000000000327805 */ /* 0x000fe4000001ff00 */
[----:B------:R-:W-:Y:S01]  /*34a0*/  LOP3.LUT R4, R229, 0xc0, RZ, 0xc0, !PT ;  /* 0x000000c0e5047812 */ /* 0x000fe200078ec0ff */
[----:B------:R1:W-:Y:S01]  /*34b0*/  STL [R1+0x4], R2 ;  /* 0x0000040201007387 */ /* 0x0003e20000100800 */
[----:B------:R-:W-:-:S02]  /*34c0*/  LOP3.LUT R0, R0, R12, RZ, 0x3c, !PT ;  /* 0x0000000c00007212 */ /* 0x000fc400078e3cff */
[----:B------:R-:W-:Y:S02]  /*34d0*/  CS2R R48, SRZ ;  /* 0x0000000000307805 */ /* 0x000fe4000001ff00 */
[----:B------:R-:W-:Y:S02]  /*34e0*/  LOP3.LUT R4, R4, 0x18, R230, 0xf8, !PT ;  /* 0x0000001804047812 */ /* 0x000fe400078ef8e6 */
[----:B------:R-:W-:Y:S02]  /*34f0*/  CS2R R42, SRZ ;  /* 0x00000000002a7805 */ /* 0x000fe4000001ff00 */
[----:B------:R-:W-:Y:S02]  /*3500*/  LOP3.LUT R220, R0, 0x120, R11, 0xf8, !PT ;  /* 0x0000012000dc7812 */ /* 0x000fe400078ef80b */
[----:B------:R-:W-:Y:S02]  /*3510*/  CS2R R40, SRZ ;  /* 0x0000000000287805 */ /* 0x000fe4000001ff00 */
[----:B------:R-:W-:-:S02]  /*3520*/  LOP3.LUT R0, R4, 0x8, R227, 0x78, !PT ;  /* 0x0000000804007812 */ /* 0x000fc400078e78e3 */
[----:B------:R-:W-:Y:S02]  /*3530*/  CS2R R38, SRZ ;  /* 0x0000000000267805 */ /* 0x000fe4000001ff00 */
[----:B------:R-:W-:Y:S02]  /*3540*/  LOP3.LUT R4, R14, 0x1c0, RZ, 0xc0, !PT ;  /* 0x000001c00e047812 */ /* 0x000fe400078ec0ff */
[----:B------:R-:W-:Y:S02]  /*3550*/  CS2R R36, SRZ ;  /* 0x0000000000247805 */ /* 0x000fe4000001ff00 */
[----:B------:R-:W-:Y:S01]  /*3560*/  LEA R222, R3, UR5, 0x1 ;  /* 0x0000000503de7c11 */ /* 0x000fe2000f8e08ff */
[----:B------:R-:W3:Y:S01]  /*3570*/  LDCU UR8, c[0x0][0x440] ;  /* 0x00008800ff0877ac */ /* 0x000ee20008000800 */
[----:B------:R-:W-:Y:S02]  /*3580*/  LOP3.LUT R221, R7, R6, RZ, 0xfc, !PT ;  /* 0x0000000607dd7212 */ /* 0x000fe400078efcff */
[----:B------:R-:W-:Y:S01]  /*3590*/  LEA R220, R220, UR5, 0x1 ;  /* 0x00000005dcdc7c11 */ /* 0x000fe2000f8e08ff */
[C---:B------:R-:W-:Y:S01]  /*35a0*/  VIADD R216, R222.reuse, 0xf020 ;  /* 0x0000f020ded87836 */ /* 0x040fe20000000000 */
[----:B------:R-:W3:Y:S01]  /*35b0*/  LDSM.16.M88.4 R172, [R222+0xf000] ;  /* 0x00f00000deac783b */ /* 0x000ee20000000200 */
[----:B------:R-:W-:Y:S01]  /*35c0*/  LEA R221, R221, UR5, 0x1 ;  /* 0x00000005dddd7c11 */ /* 0x000fe2000f8e08ff */
[----:B------:R-:W-:Y:S01]  /*35d0*/  IMAD.IADD R223, R222, 0x1, R225 ;  /* 0x00000001dedf7824 */ /* 0x000fe200078e02e1 */
[----:B------:R-:W-:Y:S01]  /*35e0*/  LOP3.LUT P2, RZ, R228, 0x8, RZ, 0xc0, !PT ;  /* 0x00000008e4ff7812 */ /* 0x000fe2000784c0ff */
[----:B------:R-:W3:Y:S01]  /*35f0*/  LDSM.16.M88.4 R176, [R222+0xf400] ;  /* 0x00f40000deb0783b */ /* 0x000ee20000000200 */
[----:B------:R-:W-:Y:S01]  /*3600*/  VIADD R220, R220, UR12 ;  /* 0x0000000cdcdc7c36 */ /* 0x000fe20008000000 */
[----:B------:R-:W3:Y:S01]  /*3610*/  LDCU UR9, c[0x0][0x3e0] ;  /* 0x00007c00ff0977ac */ /* 0x000ee20008000800 */
[----:B------:R-:W-:Y:S01]  /*3620*/  VIADD R221, R221, UR12 ;  /* 0x0000000cdddd7c36 */ /* 0x000fe20008000000 */
[----:B-1----:R-:W-:Y:S01]  /*3630*/  LOP3.LUT R2, R229, 0x120, RZ, 0xc0, !PT ;  /* 0x00000120e5027812 */ /* 0x002fe200078ec0ff */
[----:B------:R-:W1:Y:S01]  /*3640*/  LDSM.16.M88.4 R188, [R222+0x11000] ;  /* 0x01100000debc783b */ /* 0x000e620000000200 */
[----:B--2---:R-:W-:-:S02]  /*3650*/  USHF.L.U32 UR15, UR15, 0x6, URZ ;  /* 0x000000060f0f7899 */ /* 0x004fc400080006ff */
[----:B------:R-:W-:Y:S01]  /*3660*/  LOP3.LUT R2, R2, 0x200, R14, 0xf8, !PT ;  /* 0x0000020002027812 */ /* 0x000fe200078ef80e */
[----:B------:R-:W2:Y:S01]  /*3670*/  LDSM.16.M88.4 R192, [R222+0x11400] ;  /* 0x01140000dec0783b */ /* 0x000ea20000000200 */
[----:B------:R-:W-:Y:S02]  /*3680*/  USHF.L.U32 UR16, UR16, 0x6, URZ ;  /* 0x0000000610107899 */ /* 0x000fe400080006ff */
[----:B------:R-:W-:Y:S01]  /*3690*/  LOP3.LUT R226, R2, R0, RZ, 0xfc, !PT ;  /* 0x0000000002e27212 */ /* 0x000fe200078efcff */
[----:B------:R-:W1:Y:S01]  /*36a0*/  LDSM.16.M88.4 R204, [R222+0x13000] ;  /* 0x01300000decc783b */ /* 0x000e620000000200 */
[----:B------:R-:W-:Y:S02]  /*36b0*/  LOP3.LUT R2, R229, 0x7400, RZ, 0xc0, !PT ;  /* 0x00007400e5027812 */ /* 0x000fe400078ec0ff */
[--C-:B------:R-:W-:Y:S01]  /*36c0*/  LOP3.LUT R0, R4, 0x38, R13.reuse, 0xf8, !PT ;  /* 0x0000003804007812 */ /* 0x100fe200078ef80d */
[----:B------:R-:W-:Y:S01]  /*36d0*/  VIADD R4, R222, 0xf000 ;  /* 0x0000f000de047836 */ /* 0x000fe20000000000 */
[----:B------:R-:W-:Y:S01]  /*36e0*/  LOP3.LUT R3, R2, 0x6, R13, 0xf8, !PT ;  /* 0x0000000602037812 */ /* 0x000fe200078ef80d */
[----:B------:R-:W1:Y:S01]  /*36f0*/  LDSM.16.M88.4 R208, [R222+0x13400] ;  /* 0x01340000ded0783b */ /* 0x000e620000000200 */
[----:B------:R-:W-:Y:S01]  /*3700*/  LOP3.LUT R2, R0, 0x20, R227, 0x78, !PT ;  /* 0x0000002000027812 */ /* 0x000fe200078e78e3 */
[----:B------:R-:W-:-:S02]  /*3710*/  IMAD.MOV.U32 R0, RZ, RZ, RZ ;  /* 0x000000ffff007224 */ /* 0x000fc400078e00ff */
[----:B------:R-:W-:Y:S01]  /*3720*/  @P0 VIADD R216, R4, 0xffffffe0 ;  /* 0xffffffe004d80836 */ /* 0x000fe20000000000 */
[----:B------:R-:W-:Y:S01]  /*3730*/  LOP3.LUT R3, R3, R2, RZ, 0xfc, !PT ;  /* 0x0000000203037212 */ /* 0x000fe200078efcff */
[----:B------:R-:W-:Y:S01]  /*3740*/  VIADD R2, R8, UR34 ;  /* 0x0000002208027c36 */ /* 0x000fe20008000000 */
[----:B------:R-:W-:Y:S02]  /*3750*/  LOP3.LUT P0, RZ, R228, 0x2, RZ, 0xc0, !PT ;  /* 0x00000002e4ff7812 */ /* 0x000fe4000780c0ff */
[----:B------:R-:W1:Y:S01]  /*3760*/  LDSM.16.M88.4 R180, [R216] ;  /* 0x00000000d8b4783b */ /* 0x000e620000000200 */
[C---:B------:R-:W-:Y:S01]  /*3770*/  VIADD R4, R2.reuse, 0x8 ;  /* 0x0000000802047836 */ /* 0x040fe20000000000 */
[----:B------:R-:W-:Y:S01]  /*3780*/  I2FP.F32.S32 R12, R2 ;  /* 0x00000002000c7245 */ /* 0x000fe20000201400 */
[C---:B------:R-:W-:Y:S01]  /*3790*/  VIADD R7, R2.reuse, 0x10 ;  /* 0x0000001002077836 */ /* 0x040fe20000000000 */
[----:B------:R5:W-:Y:S01]  /*37a0*/  STL [R1+0x50], R3 ;  /* 0x0000500301007387 */ /* 0x000be20000100800 */
[----:B------:R-:W-:Y:S01]  /*37b0*/  VIADD R11, R2, 0x18 ;  /* 0x00000018020b7836 */ /* 0x000fe20000000000 */
[----:B------:R-:W-:-:S02]  /*37c0*/  I2FP.F32.S32 R8, R4 ;  /* 0x0000000400087245 */ /* 0x000fc40000201400 */
[----:B------:R-:W1:Y:S01]  /*37d0*/  LDSM.16.M88.4 R184, [R216+0x400] ;  /* 0x00040000d8b8783b */ /* 0x000e620000000200 */
[----:B------:R-:W-:-:S03]  /*37e0*/  SEL R224, R224, 0xffffffe0, !P0 ;  /* 0xffffffe0e0e07807 */ /* 0x000fc60004000000 */
[----:B------:R-:W1:Y:S04]  /*37f0*/  LDSM.16.M88.4 R196, [R216+0x2000] ;  /* 0x00200000d8c4783b */ /* 0x000e680000000200 */
[----:B------:R-:W1:Y:S04]  /*3800*/  LDSM.16.M88.4 R200, [R216+0x2400] ;  /* 0x00240000d8c8783b */ /* 0x000e680000000200 */
[----:B------:R-:W1:Y:S04]  /*3810*/  LDSM.16.M88.4 R212, [R216+0x4000] ;  /* 0x00400000d8d4783b */ /* 0x000e680000000200 */
[----:B------:R-:W1:Y:S01]  /*3820*/  LDSM.16.M88.4 R216, [R216+0x4400] ;  /* 0x00440000d8d8783b */ /* 0x000e620000000200 */
[----:B-----5:R-:W-:-:S05]  /*3830*/  VIADD R3, R2, 0x9 ;  /* 0x0000000902037836 */ /* 0x020fca0000000000 */
[----:B------:R-:W-:Y:S02]  /*3840*/  I2FP.F32.S32 R6, R3 ;  /* 0x0000000300067245 */ /* 0x000fe40000201400 */
[----:B------:R-:W-:Y:S01]  /*3850*/  I2FP.F32.S32 R3, R11 ;  /* 0x0000000b00037245 */ /* 0x000fe20000201400 */
[----:B----4-:R-:W-:Y:S01]  /*3860*/  @P1 FMUL.FTZ R0, R9, R5 ;  /* 0x0000000509001220 */ /* 0x010fe20000410000 */
[----:B------:R-:W-:Y:S01]  /*3870*/  VIADD R5, R2, 0x1 ;  /* 0x0000000102057836 */ /* 0x000fe20000000000 */
[----:B------:R-:W-:Y:S01]  /*3880*/  LOP3.LUT P1, RZ, R228, 0x4, RZ, 0xc0, !PT ;  /* 0x00000004e4ff7812 */ /* 0x000fe2000782c0ff */
[----:B------:R-:W-:Y:S02]  /*3890*/  VIADD R9, R2, 0x11 ;  /* 0x0000001102097836 */ /* 0x000fe40000000000 */
[----:B------:R-:W-:Y:S01]  /*38a0*/  FMUL.FTZ R8, R8, R0 ;  /* 0x0000000008087220 */ /* 0x000fe20000410000 */
[----:B------:R-:W-:Y:S01]  /*38b0*/  VIADD R2, R2, 0x19 ;  /* 0x0000001902027836 */ /* 0x000fe20000000000 */
[----:B------:R-:W-:-:S02]  /*38c0*/  I2FP.F32.S32 R10, R5 ;  /* 0x00000005000a7245 */ /* 0x000fc40000201400 */
[----:B------:R-:W-:Y:S01]  /*38d0*/  I2FP.F32.S32 R5, R7 ;  /* 0x0000000700057245 */ /* 0x000fe20000201400 */
[-C--:B------:R-:W-:Y:S01]  /*38e0*/  FMUL.FTZ R7, R6, R0.reuse ;  /* 0x0000000006077220 */ /* 0x080fe20000410000 */
[----:B------:R-:W-:Y:S01]  /*38f0*/  I2FP.F32.S32 R4, R9 ;  /* 0x0000000900047245 */ /* 0x000fe20000201400 */
[----:B------:R-:W-:Y:S01]  /*3900*/  FMUL.FTZ R9, R10, R0 ;  /* 0x000000000a097220 */ /* 0x000fe20000410000 */
[----:B------:R-:W-:Y:S01]  /*3910*/  I2FP.F32.S32 R2, R2 ;  /* 0x0000000200027245 */ /* 0x000fe20000201400 */
[-C--:B------:R-:W-:Y:S02]  /*3920*/  FMUL.FTZ R6, R5, R0.reuse ;  /* 0x0000000005067220 */ /* 0x080fe40000410000 */
[-C--:B------:R-:W-:Y:S01]  /*3930*/  FMUL.FTZ R5, R4, R0.reuse ;  /* 0x0000000004057220 */ /* 0x080fe20000410000 */
[----:B------:R-:W-:Y:S01]  /*3940*/  STL [R1+0x3c], R9 ;  /* 0x00003c0901007387 */ /* 0x000fe20000100800 */
[-C--:B------:R-:W-:Y:S01]  /*3950*/  FMUL.FTZ R4, R3, R0.reuse ;  /* 0x0000000003047220 */ /* 0x080fe20000410000 */
[-C--:B------:R-:W-:Y:S01]  /*3960*/  FMUL.FTZ R3, R12, R0.reuse ;  /* 0x000000000c037220 */ /* 0x080fe20000410000 */
[----:B------:R-:W-:Y:S01]  /*3970*/  FMUL.FTZ R0, R2, R0 ;  /* 0x0000000002007220 */ /* 0x000fe20000410000 */
[----:B------:R-:W-:Y:S04]  /*3980*/  STL [R1+0x38], R8 ;  /* 0x0000380801007387 */ /* 0x000fe80000100800 */
[----:B------:R-:W-:Y:S04]  /*3990*/  STL [R1+0x34], R7 ;  /* 0x0000340701007387 */ /* 0x000fe80000100800 */
[----:B------:R-:W-:Y:S04]  /*39a0*/  STL [R1+0x30], R6 ;  /* 0x0000300601007387 */ /* 0x000fe80000100800 */
[----:B------:R-:W-:Y:S04]  /*39b0*/  STL [R1+0x2c], R5 ;  /* 0x00002c0501007387 */ /* 0x000fe80000100800 */
[----:B------:R-:W-:Y:S04]  /*39c0*/  STL [R1+0x28], R4 ;  /* 0x0000280401007387 */ /* 0x000fe80000100800 */
[----:B------:R-:W-:Y:S04]  /*39d0*/  STL [R1+0x24], R3 ;  /* 0x0000240301007387 */ /* 0x000fe80000100800 */
[----:B------:R4:W-:Y:S04]  /*39e0*/  STL [R1+0x20], R0 ;  /* 0x0000200001007387 */ /* 0x0009e80000100800 */
[----:B------:R1:W-:Y:S01]  /*39f0*/  STL [R1+0x18], R235 ;  /* 0x000018eb01007387 */ /* 0x0003e20000100800 */
[----:B----4-:R-:W-:-:S05]  /*3a00*/  IMAD.MOV.U32 R0, RZ, RZ, 0x10 ;  /* 0x00000010ff007424 */ /* 0x010fca00078e00ff */
[----:B-123--:R-:W-:-:S07]  /*3a10*/  SEL R0, R0, 0xfffffff0, !P1 ;  /* 0xfffffff000007807 */ /* 0x00efce0004800000 */
.L_x_494:
[----:B------:R-:W0:Y:S01]  /*3a20*/  LDGDEPBAR ;  /* 0x00000000000079af */ /* 0x000e220000000000 */
[----:B------:R-:W-:Y:S01]  /*3a30*/  IADD3 R0, PT, PT, R221, R225, RZ ;  /* 0x000000e1dd007210 */ /* 0x000fe20007ffe0ff */
[----:B------:R-:W-:Y:S01]  /*3a40*/  USHF.L.U32 UR12, UR47, 0x7, URZ ;  /* 0x000000072f0c7899 */ /* 0x000fe200080006ff */
[----:B------:R-:W-:Y:S05]  /*3a50*/  MOV R236, 0x20 ;  /* 0x0000002000ec7802 */ /* 0x000fea0000000f00 */
[----:B------:R-:W2:Y:S01]  /*3a60*/  LDL R234, [R1+0x4] ;  /* 0x0000040001ea7983 */ /* 0x000ea20000100800 */
[----:B------:R-:W-:Y:S02]  /*3a70*/  UIADD3 UR41, UPT, UPT, UR41, -0x40, URZ ;  /* 0xffffffc029297890 */ /* 0x000fe4000fffe0ff */
[----:B------:R-:W-:Y:S01]  /*3a80*/  UIADD3 UR12, UPT, UPT, UR12, 0x80, URZ ;  /* 0x000000800c0c7890 */ /* 0x000fe2000fffe0ff */
[----:B------:R-:W3:Y:S01]  /*3a90*/  LDL R3, [R1+0x4c] ;  /* 0x00004c0001037983 */ /* 0x000ee20000100800 */
[----:B------:R-:W-:Y:S02]  /*3aa0*/  UISETP.GE.AND UP0, UPT, UR41, UR52, UPT ;  /* 0x000000342900728c */ /* 0x000fe4000bf06270 */
[----:B------:R-:W-:Y:S01]  /*3ab0*/  UIADD3 UR42, UPT, UPT, UR42, -0x1, URZ ;  /* 0xffffffff2a2a7890 */ /* 0x000fe2000fffe0ff */
[----:B----4-:R-:W4:Y:S01]  /*3ac0*/  LDL R237, [R1+0x48] ;  /* 0x0000480001ed7983 */ /* 0x010f220000100800 */
[----:B------:R-:W-:Y:S03]  /*3ad0*/  UISETP.LT.AND UP0, UPT, UR12, UR43, UP0 ;  /* 0x0000002b0c00728c */ /* 0x000fe60008701270 */
[----:B------:R-:W2:Y:S03]  /*3ae0*/  LDL R228, [R1+0x3c] ;  /* 0x00003c0001e47983 */ /* 0x000ea60000100800 */
        /* <DEDUP_REMOVED lines=10> */
[----:B------:R-:W-:Y:S04]  /*3b90*/  STL [R1+0x60], R39 ;  /* 0x0000602701007387 */ /* 0x000fe80000100800 */
[----:B------:R-:W-:Y:S04]  /*3ba0*/  STL [R1+0x5c], R38 ;  /* 0x00005c2601007387 */ /* 0x000fe80000100800 */
[----:B------:R-:W-:Y:S04]  /*3bb0*/  STL [R1+0x58], R37 ;  /* 0x0000582501007387 */ /* 0x000fe80000100800 */
[----:B------:R1:W-:Y:S01]  /*3bc0*/  STL [R1+0x54], R36 ;  /* 0x0000542401007387 */ /* 0x0003e20000100800 */
[----:B------:R-:W1:Y:S02]  /*3bd0*/  S2R R2, SR_TID.X ;  /* 0x0000000000027919 */ /* 0x000e640000002100 */
[----:B-1----:R-:W-:Y:S01]  /*3be0*/  MOV R40, 0x10 ;  /* 0x0000001000287802 */ /* 0x002fe20000000f00 */
[----:B------:R-:W2:Y:S01]  /*3bf0*/  LDL R36, [R1+0x24] ;  /* 0x0000240001247983 */ /* 0x000ea20000100800 */
[----:B------:R-:W-:Y:S04]  /*3c00*/  DEPBAR.LE SB0, 0x0 ;  /* 0x000080000000791a */ /* 0x000fe80000000000 */
[----:B------:R-:W-:Y:S01]  /*3c10*/  BAR.SYNC.DEFER_BLOCKING 0x0 ;  /* 0x0000000000007b1d */ /* 0x000fe20000010000 */
[----:B------:R-:W-:Y:S04]  /*3c20*/  SHF.L.U32 R2, R2, 0x1, RZ ;  /* 0x0000000102027819 */ /* 0x000fe800000006ff */
[----:B------:R-:W-:Y:S04]  /*3c30*/  @!P0 LOP3.LUT R2, R2, 0x6, RZ, 0xc0, !PT ;  /* 0x0000000602028812 */ /* 0x000fe800078ec0ff */
[----:B------:R-:W-:Y:S01]  /*3c40*/  @!P0 LOP3.LUT R2, R2, 0x1e0, R227, 0xf8, !PT ;  /* 0x000001e002028812 */ /* 0x000fe200078ef8e3 */
        /* <DEDUP_REMOVED lines=21> */
[----:B------:R-:W4:Y:S02]  /*3da0*/  LDSM.16.M88.4 R132, [R222+0xb400] ;  /* 0x00b40000de84783b */ /* 0x000f240000000200 */
        /* <DEDUP_REMOVED lines=12> */
[----:B------:R-:W1:Y:S07]  /*3e70*/  LDSM.16.M88.4 R148, [R221+0x2000] ;  /* 0x00200000dd94783b */ /* 0x000e6e0000000200 */
[C---:B------:R-:W-:Y:S04]  /*3e80*/  HMMA.16816.F32 R8, R160.reuse, R156, R8 ;  /* 0x0000009ca008723c */ /* 0x040fe80000001808 */
[----:B---3--:R-:W-:Y:S04]  /*3e90*/  FSETP.NEU.FTZ.AND P4, PT, R3, -INF , PT ;  /* 0xff8000000300780b */ /* 0x008fe80003f9d000 */
[-C--:B------:R-:W-:Y:S03]  /*3ea0*/  HMMA.16816.F32 R12, R160, R158.reuse, R12 ;  /* 0x0000009ea00c723c */ /* 0x080fe6000000180c */
[----:B----4-:R-:W-:Y:S05]  /*3eb0*/  FSETP.NEU.FTZ.AND P3, PT, R237, -INF , PT ;  /* 0xff800000ed00780b */ /* 0x010fea0003f7d000 */
[C---:B------:R-:W-:Y:S01]  /*3ec0*/  HMMA.16816.F32 R16, R152.reuse, R158, R16 ;  /* 0x0000009e9810723c */ /* 0x040fe20000001810 */
[----:B------:R-:W-:Y:S07]  /*3ed0*/  LDSM.16.M88.4 R156, [R0+0x2000] ;  /* 0x00200000009c783b */ /* 0x000fee0000000200 */
[-C--:B------:R-:W-:Y:S08]  /*3ee0*/  HMMA.16816.F32 R20, R152, R132.reuse, R20 ;  /* 0x000000849814723c */ /* 0x080ff00000001814 */
[C---:B------:R-:W-:Y:S08]  /*3ef0*/  HMMA.16816.F32 R24, R160.reuse, R132, R24 ;  /* 0x00000084a018723c */ /* 0x040ff00000001818 */
[-C--:B------:R-:W-:Y:S01]  /*3f00*/  HMMA.16816.F32 R28, R160, R134.reuse, R28 ;  /* 0x00000086a01c723c */ /* 0x080fe2000000181c */
[----:B------:R-:W-:Y:S07]  /*3f10*/  LDSM.16.M88.4 R160, [R223+0xd000] ;  /* 0x00d00000dfa0783b */ /* 0x000fee0000000200 */
[----:B------:R-:W-:Y:S01]  /*3f20*/  HMMA.16816.F32 R32, R152, R134, R32 ;  /* 0x000000869820723c */ /* 0x000fe20000001820 */
[----:B------:R-:W3:Y:S07]  /*3f30*/  LDSM.16.M88.4 R132, [R221+0x2800] ;  /* 0x00280000dd84783b */ /* 0x000eee0000000200 */
        /* <DEDUP_REMOVED lines=8> */
[----:B------:R4:W2:Y:S07]  /*3fc0*/  LDSM.16.M88.4 R136, [R0+0x2800] ;  /* 0x002800000088783b */ /* 0x0008ae0000000200 */
[----:B------:R-:W-:Y:S01]  /*3fd0*/  HMMA.16816.F32 R32, R140, R146, R32 ;  /* 0x000000928c20723c */ /* 0x000fe20000001820 */
[----:B------:R-:W-:Y:S02]  /*3fe0*/  MOV R140, UR10 ;  /* 0x0000000a008c7c02 */ /* 0x000fe40008000f00 */
[----:B------:R-:W-:Y:S05]  /*3ff0*/  MOV R141, UR11 ;  /* 0x0000000b008d7c02 */ /* 0x000fea0008000f00 */
[-C--:B------:R-:W-:Y:S08]  /*4000*/  HMMA.16816.F32 R4, R148, R168.reuse, R4 ;  /* 0x000000a89404723c */ /* 0x080ff00000001804 */
[C---:B---3--:R-:W-:Y:S01]  /*4010*/  HMMA.16816.F32 R8, R132.reuse, R168, R8 ;  /* 0x000000a88408723c */ /* 0x048fe20000001808 */
[----:B----4-:R-:W-:Y:S04]  /*4020*/  MOV R0, UR47 ;  /* 0x0000002f00007c02 */ /* 0x010fe80008000f00 */
[----:B------:R-:W-:Y:S03]  /*4030*/  @!P0 LEA R0, R0, R2, 0x7 ;  /* 0x0000000200008211 */ /* 0x000fe600078e38ff */
[-C--:B------:R-:W-:Y:S03]  /*4040*/  HMMA.16816.F32 R12, R132, R170.reuse, R12 ;  /* 0x000000aa840c723c */ /* 0x080fe6000000180c */
[----:B------:R-:W-:Y:S05]  /*4050*/  @!P0 IADD3 R2, PT, PT, R0, 0x1, RZ ;  /* 0x0000000100028810 */ /* 0x000fea0007ffe0ff */
[C---:B------:R-:W-:Y:S08]  /*4060*/  HMMA.16816.F32 R16, R148.reuse, R170, R16 ;  /* 0x000000aa9410723c */ /* 0x040ff00000001810 */
[-C--:B-1----:R-:W-:Y:S08]  /*4070*/  HMMA.16816.F32 R20, R148, R152.reuse, R20 ;  /* 0x000000989414723c */ /* 0x082ff00000001814 */
[C---:B------:R-:W-:Y:S08]  /*4080*/  HMMA.16816.F32 R24, R132.reuse, R152, R24 ;  /* 0x000000988418723c */ /* 0x040ff00000001818 */
[-C--:B------:R-:W-:Y:S08]  /*4090*/  HMMA.16816.F32 R28, R132, R154.reuse, R28 ;  /* 0x0000009a841c723c */ /* 0x080ff0000000181c */
[----:B------:R-:W-:Y:S08]  /*40a0*/  HMMA.16816.F32 R32, R148, R154, R32 ;  /* 0x0000009a9420723c */ /* 0x000ff00000001820 */
[-C--:B------:R-:W-:Y:S08]  /*40b0*/  HMMA.16816.F32 R4, R156, R160.reuse, R4 ;  /* 0x000000a09c04723c */ /* 0x080ff00000001804 */
[C---:B--2---:R-:W-:Y:S08]  /*40c0*/  HMMA.16816.F32 R8, R136.reuse, R160, R8 ;  /* 0x000000a08808723c */ /* 0x044ff00000001808 */
        /* <DEDUP_REMOVED lines=10> */
[----:B------:R-:W-:Y:S01]  /*4170*/  MUFU.TANH R47, R5 ;  /* 0x00000005002f7308 */ /* 0x000fe20000002400 */
[----:B------:R-:W-:Y:S01]  /*4180*/  FMUL.FTZ R9, R9, UR14 ;  /* 0x0000000e09097c20 */ /* 0x000fe20008410000 */
[----:B------:R-:W-:Y:S01]  /*4190*/  FMUL.FTZ R14, R14, UR14 ;  /* 0x0000000e0e0e7c20 */ /* 0x000fe20008410000 */
[----:B------:R-:W-:Y:S01]  /*41a0*/  FMUL.FTZ R13, R13, UR14 ;  /* 0x0000000e0d0d7c20 */ /* 0x000fe20008410000 */
[----:B------:R-:W-:Y:S01]  /*41b0*/  FMUL.FTZ R12, R12, UR14 ;  /* 0x0000000e0c0c7c20 */ /* 0x000fe20008410000 */
[----:B------:R-:W-:Y:S05]  /*41c0*/  FMUL.FTZ R15, R15, UR14 ;  /* 0x0000000e0f0f7c20 */ /* 0x000fea0008410000 */
[----:B------:R-:W-:Y:S01]  /*41d0*/  MUFU.TANH R230, R6 ;  /* 0x0000000600e67308 */ /* 0x000fe20000002400 */
[----:B------:R-:W-:Y:S01]  /*41e0*/  FMUL.FTZ R17, R17, UR14 ;  /* 0x0000000e11117c20 */ /* 0x000fe20008410000 */
[----:B------:R-:W-:Y:S01]  /*41f0*/  FMUL.FTZ R19, R19, UR14 ;  /* 0x0000000e13137c20 */ /* 0x000fe20008410000 */
[----:B------:R-:W-:Y:S01]  /*4200*/  FMUL.FTZ R16, R16, UR14 ;  /* 0x0000000e10107c20 */ /* 0x000fe20008410000 */
[----:B------:R-:W-:Y:S06]  /*4210*/  FMUL.FTZ R18, R18, UR14 ;  /* 0x0000000e12127c20 */ /* 0x000fec0008410000 */
[----:B------:R1:W-:Y:S10]  /*4220*/  MUFU.TANH R229, R7 ;  /* 0x0000000700e57308 */ /* 0x0003f40000002400 */
[----:B------:R-:W2:Y:S10]  /*4230*/  MUFU.TANH R232, R10 ;  /* 0x0000000a00e87308 */ /* 0x000eb40000002400 */
[----:B------:R3:W-:Y:S01]  /*4240*/  MUFU.TANH R251, R14 ;  /* 0x0000000e00fb7308 */ /* 0x0007e20000002400 */
[----:B-1----:R-:W1:Y:S09]  /*4250*/  LDSM.16.M88.4 R4, [R223+0xd400] ;  /* 0x00d40000df04783b */ /* 0x002e720000000200 */
[----:B------:R4:W-:Y:S01]  /*4260*/  MUFU.TANH R245, R13 ;  /* 0x0000000d00f57308 */ /* 0x0009e20000002400 */
[----:B--2---:R2:W-:Y:S09]  /*4270*/  STL [R1], R232 ;  /* 0x000000e801007387 */ /* 0x0045f20000100800 */
[----:B------:R2:W-:Y:S01]  /*4280*/  MUFU.TANH R44, R17 ;  /* 0x00000011002c7308 */ /* 0x0005e20000002400 */
[----:B---3--:R-:W3:Y:S09]  /*4290*/  LDL R14, [R1+0x44] ;  /* 0x00004400010e7983 */ /* 0x008ef20000100800 */
[----:B------:R1:W-:Y:S01]  /*42a0*/  MUFU.TANH R231, R19 ;  /* 0x0000001300e77308 */ /* 0x0003e20000002400 */
[----:B----4-:R-:W4:Y:S09]  /*42b0*/  LDL R13, [R1+0x40] ;  /* 0x00004000010d7983 */ /* 0x010f320000100800 */
[----:B------:R1:W1:Y:S01]  /*42c0*/  MUFU.TANH R249, R8 ;  /* 0x0000000800f97308 */ /* 0x0002620000002400 */
[----:B--2---:R-:W2:Y:S09]  /*42d0*/  LDL R17, [R1+0x50] ;  /* 0x0000500001117983 */ /* 0x004eb20000100800 */
[----:B------:R1:W-:Y:S02]  /*42e0*/  MUFU.TANH R252, R11 ;  /* 0x0000000b00fc7308 */ /* 0x0003e40000002400 */
[-C--:B-1----:R-:W-:Y:S01]  /*42f0*/  HMMA.16816.F32 R20, R156, R4.reuse, R20 ;  /* 0x000000049c14723c */ /* 0x082fe20000001814 */
[----:B------:R-:W2:Y:S07]  /*4300*/  LDL R19, [R1+0x34] ;  /* 0x0000340001137983 */ /* 0x000eae0000100800 */
[----:B------:R-:W-:Y:S01]  /*4310*/  MUFU.TANH R247, R12 ;  /* 0x0000000c00f77308 */ /* 0x000fe20000002400 */
[C---:B------:R-:W-:Y:S04]  /*4320*/  HMMA.16816.F32 R24, R136.reuse, R4, R24 ;  /* 0x000000048818723c */ /* 0x040fe80000001818 */
[----:B------:R-:W-:Y:S01]  /*4330*/  FMUL.FTZ R8, R237, 1.4426950216293334961 ;  /* 0x3fb8aa3bed087820 */ /* 0x000fe20000410000 */
[----:B------:R-:W-:Y:S04]  /*4340*/  FADD.FTZ R4, R228, R47 ;  /* 0x0000002fe4047221 */ /* 0x000fe80000010000 */
[----:B------:R1:W1:Y:S01]  /*4350*/  MUFU.TANH R248, R9 ;  /* 0x0000000900f87308 */ /* 0x0002620000002400 */
[----:B------:R-:W-:Y:S01]  /*4360*/  FADD.FTZ R5, R36, R230 ;  /* 0x000000e624057221 */ /* 0x000fe20000010000 */
[-C--:B------:R-:W-:Y:S03]  /*4370*/  HMMA.16816.F32 R28, R136, R6.reuse, R28 ;  /* 0x00000006881c723c */ /* 0x080fe6000000181c */
[----:B------:R-:W-:Y:S01]  /*4380*/  FMUL.FTZ R20, R20, UR14 ;  /* 0x0000000e14147c20 */ /* 0x000fe20008410000 */
[----:B------:R-:W-:Y:S01]  /*4390*/  @!P0 VIADDMNMX R11, R234, -R236, UR43, PT ;  /* 0x0000002bea0b8e46 */ /* 0x000fe2000b8009ec */
[----:B------:R-:W-:Y:S01]  /*43a0*/  FMUL.FTZ R21, R21, UR14 ;  /* 0x0000000e15157c20 */ /* 0x000fe20008410000 */
[----:B------:R-:W-:Y:S02]  /*43b0*/  FSEL R8, R8, RZ, P3 ;  /* 0x000000ff08087208 */ /* 0x000fe40001800000 */
[----:B------:R1:W-:Y:S01]  /*43c0*/  MUFU.TANH R43, R20 ;  /* 0x00000014002b7308 */ /* 0x0003e20000002400 */
[----:B------:R-:W-:Y:S04]  /*43d0*/  HMMA.16816.F32 R32, R156, R6, R32 ;  /* 0x000000069c20723c */ /* 0x000fe80000001820 */
[----:B------:R-:W-:Y:S01]  /*43e0*/  FMUL.FTZ R24, R24, UR14 ;  /* 0x0000000e18187c20 */ /* 0x000fe20008410000 */
[----:B------:R-:W-:Y:S01]  /*43f0*/  FMUL.FTZ R27, R27, UR14 ;  /* 0x0000000e1b1b7c20 */ /* 0x000fe20008410000 */
[----:B------:R-:W-:Y:S01]  /*4400*/  FMUL.FTZ R25, R25, UR14 ;  /* 0x0000000e19197c20 */ /* 0x000fe20008410000 */
[----:B------:R-:W-:Y:S02]  /*4410*/  FMUL.FTZ R26, R26, UR14 ;  /* 0x0000000e1a1a7c20 */ /* 0x000fe40008410000 */
[----:B------:R1:W-:Y:S02]  /*4420*/  MUFU.TANH R239, R24 ;  /* 0x0000001800ef7308 */ /* 0x0003e40000002400 */
[----:B-1----:R-:W-:Y:S01]  /*4430*/  FMUL.FTZ R9, R3, 1.4426950216293334961 ;  /* 0x3fb8aa3b03097820 */ /* 0x002fe20000410000 */
[----:B------:R-:W-:Y:S01]  /*4440*/  MOV R3, 0x18 ;  /* 0x0000001800037802 */ /* 0x000fe20000000f00 */
[----:B------:R-:W-:Y:S01]  /*4450*/  FADD.FTZ R12, R36, R145 ;  /* 0x00000091240c7221 */ /* 0x000fe20000010000 */
[----:B------:R-:W-:Y:S01]  /*4460*/  @!P0 ISETP.GE.AND P3, PT, R0, R11, PT ;  /* 0x0000000b0000820c */ /* 0x000fe20003f66270 */
[----:B------:R-:W-:Y:S01]  /*4470*/  FMUL.FTZ R23, R23, UR14 ;  /* 0x0000000e17177c20 */ /* 0x000fe20008410000 */
[----:B------:R-:W-:Y:S01]  /*4480*/  @!P0 VIADDMNMX R10, R234, -R3, UR43, PT ;  /* 0x0000002bea0a8e46 */ /* 0x000fe2000b800903 */
[----:B------:R-:W-:Y:S02]  /*4490*/  FADD.FTZ R3, R228, R229 ;  /* 0x000000e5e4037221 */ /* 0x000fe40000010000 */
[----:B------:R1:W-:Y:S01]  /*44a0*/  MUFU.TANH R246, R27 ;  /* 0x0000001b00f67308 */ /* 0x0003e20000002400 */
[----:B------:R-:W2:Y:S01]  /*44b0*/  LDL R20, [R1+0x38] ;  /* 0x0000380001147983 */ /* 0x000ea20000100800 */
[----:B------:R-:W-:Y:S01]  /*44c0*/  @!P0 FSEL R12, R12, -INF , !P3 ;  /* 0xff8000000c0c8808 */ /* 0x000fe20005800000 */
[----:B------:R-:W-:Y:S01]  /*44d0*/  FMUL.FTZ R22, R22, UR14 ;  /* 0x0000000e16167c20 */ /* 0x000fe20008410000 */
[----:B------:R-:W-:Y:S01]  /*44e0*/  FSEL R9, R9, RZ, P4 ;  /* 0x000000ff09097208 */ /* 0x000fe20002000000 */
[----:B------:R-:W-:Y:S01]  /*44f0*/  FMUL.FTZ R28, R28, UR14 ;  /* 0x0000000e1c1c7c20 */ /* 0x000fe20008410000 */
[-C--:B------:R-:W-:Y:S01]  /*4500*/  @!P0 ISETP.GE.AND P4, PT, R0, R10.reuse, PT ;  /* 0x0000000a0000820c */ /* 0x080fe20003f86270 */
[----:B------:R-:W-:Y:S03]  /*4510*/  FMUL.FTZ R29, R29, UR14 ;  /* 0x0000000e1d1d7c20 */ /* 0x000fe60008410000 */
[----:B------:R1:W-:Y:S01]  /*4520*/  MUFU.TANH R236, R25 ;  /* 0x0000001900ec7308 */ /* 0x0003e20000002400 */
[C---:B------:R-:W-:Y:S01]  /*4530*/  @!P0 ISETP.GE.AND P5, PT, R2.reuse, R11, PT ;  /* 0x0000000b0200820c */ /* 0x040fe20003fa6270 */
[----:B------:R-:W2:Y:S01]  /*4540*/  LDL R24, [R1+0x2c] ;  /* 0x00002c0001187983 */ /* 0x000ea20000100800 */
[----:B------:R-:W-:Y:S01]  /*4550*/  @!P0 ISETP.GE.AND P3, PT, R2, R10, PT ;  /* 0x0000000a0200820c */ /* 0x000fe20003f66270 */
[--C-:B------:R-:W-:Y:S01]  /*4560*/  FFMA.FTZ R12, R12, UR13, -R9.reuse ;  /* 0x0000000d0c0c7c23 */ /* 0x100fe20008010809 */
[----:B------:R-:W-:Y:S01]  /*4570*/  @!P0 FSEL R4, R4, -INF , !P5 ;  /* 0xff80000004048808 */ /* 0x000fe20006800000 */
[----:B------:R-:W-:Y:S01]  /*4580*/  FMUL.FTZ R32, R32, UR14 ;  /* 0x0000000e20207c20 */ /* 0x000fe20008410000 */
[----:B------:R-:W-:Y:S03]  /*4590*/  @!P0 FSEL R5, R5, -INF , !P4 ;  /* 0xff80000005058808 */ /* 0x000fe60006000000 */
[----:B------:R1:W-:Y:S01]  /*45a0*/  MUFU.TANH R244, R26 ;  /* 0x0000001a00f47308 */ /* 0x0003e20000002400 */
[----:B------:R-:W-:Y:S01]  /*45b0*/  @!P0 FSEL R3, R3, -INF , !P3 ;  /* 0xff80000003038808 */ /* 0x000fe20005800000 */
[----:B-1----:R-:W2:Y:S01]  /*45c0*/  LDL R27, [R1+0x30] ;  /* 0x00003000011b7983 */ /* 0x002ea20000100800 */
[----:B------:R-:W-:Y:S01]  /*45d0*/  FFMA.FTZ R4, R4, UR13, -R9 ;  /* 0x0000000d04047c23 */ /* 0x000fe20008010809 */
[--C-:B------:R-:W-:Y:S01]  /*45e0*/  FFMA.FTZ R5, R5, UR13, -R8.reuse ;  /* 0x0000000d05057c23 */ /* 0x100fe20008010808 */
[C---:B------:R-:W-:Y:S01]  /*45f0*/  @!P0 IADD3 R6, PT, PT, R0.reuse, 0x11, RZ ;  /* 0x0000001100068810 */ /* 0x040fe20007ffe0ff */
[----:B------:R-:W-:Y:S01]  /*4600*/  FFMA.FTZ R3, R3, UR13, -R8 ;  /* 0x0000000d03037c23 */ /* 0x000fe20008010808 */
[----:B------:R-:W-:Y:S03]  /*4610*/  @!P0 IADD3 R7, PT, PT, R0, 0x10, RZ ;  /* 0x0000001000078810 */ /* 0x000fe60007ffe0ff */
[----:B------:R1:W2:Y:S01]  /*4620*/  MUFU.TANH R250, R15 ;  /* 0x0000000f00fa7308 */ /* 0x0002a20000002400 */
[----:B------:R-:W-:Y:S01]  /*4630*/  FMUL.FTZ R33, R33, UR14 ;  /* 0x0000000e21217c20 */ /* 0x000fe20008410000 */
[----:B------:R-:W2:Y:S01]  /*4640*/  LDL R25, [R1+0x20] ;  /* 0x0000200001197983 */ /* 0x000ea20000100800 */
[----:B------:R-:W-:Y:S01]  /*4650*/  FMUL.FTZ R30, R30, UR14 ;  /* 0x0000000e1e1e7c20 */ /* 0x000fe20008410000 */
[----:B------:R-:W-:Y:S01]  /*4660*/  FMUL.FTZ R31, R31, UR14 ;  /* 0x0000000e1f1f7c20 */ /* 0x000fe20008410000 */
[----:B------:R-:W-:Y:S01]  /*4670*/  FMUL.FTZ R34, R34, UR14 ;  /* 0x0000000e22227c20 */ /* 0x000fe20008410000 */
[----:B------:R-:W-:Y:S04]  /*4680*/  FMUL.FTZ R35, R35, UR14 ;  /* 0x0000000e23237c20 */ /* 0x000fe80008410000 */
[----:B------:R-:W-:Y:S01]  /*4690*/  MUFU.EX2 R37, R3 ;  /* 0x0000000300257308 */ /* 0x000fe20000000800 */
[----:B------:R-:W2:Y:S09]  /*46a0*/  LDL R26, [R1+0x28] ;  /* 0x00002800011a7983 */ /* 0x000eb20000100800 */
[----:B------:R1:W-:Y:S10]  /*46b0*/  MUFU.EX2 R46, R4 ;  /* 0x00000004002e7308 */ /* 0x0003f40000000800 */
[----:B------:R1:W2:Y:S02]  /*46c0*/  MUFU.EX2 R38, R5 ;  /* 0x0000000500267308 */ /* 0x0002a40000000800 */
[----:B-1----:R-:W-:Y:S08]  /*46d0*/  MOV R15, 0x8 ;  /* 0x00000008000f7802 */ /* 0x002ff00000000f00 */
[----:B------:R1:W-:Y:S01]  /*46e0*/  MUFU.TANH R148, R16 ;  /* 0x0000001000947308 */ /* 0x0003e20000002400 */
[C---:B------:R-:W-:Y:S09]  /*46f0*/  @!P0 VIADDMNMX R4, R234.reuse, R15, UR43, PT ;  /* 0x0000002bea048e46 */ /* 0x040ff2000b80010f */
[----:B------:R1:W2:Y:S01]  /*4700*/  MUFU.EX2 R143, R12 ;  /* 0x0000000c008f7308 */ /* 0x0002a20000000800 */
[----:B------:R-:W-:Y:S02]  /*4710*/  @!P0 VIMNMX R5, PT, PT, R234, UR43, PT ;  /* 0x0000002bea058c48 */ /* 0x000fe4000bfe0100 */
[CC--:B------:R-:W-:Y:S07]  /*4720*/  @!P0 ISETP.GE.AND P5, PT, R2.reuse, R4.reuse, PT ;  /* 0x000000040200820c */ /* 0x0c0fee0003fa6270 */
[----:B------:R-:W-:Y:S01]  /*4730*/  MUFU.TANH R233, R18 ;  /* 0x0000001200e97308 */ /* 0x000fe20000002400 */
[-C--:B------:R-:W-:Y:S01]  /*4740*/  @!P0 ISETP.GE.AND P6, PT, R2, R5.reuse, PT ;  /* 0x000000050200820c */ /* 0x080fe20003fc6270 */
[----:B------:R-:W-:Y:S08]  /*4750*/  FADD.FTZ R2, R36, R249 ;  /* 0x000000f924027221 */ /* 0x000ff00000010000 */
[----:B------:R-:W2:Y:S01]  /*4760*/  MUFU.TANH R42, R21 ;  /* 0x00000015002a7308 */ /* 0x000ea20000002400 */
[----:B-1----:R-:W-:Y:S05]  /*4770*/  FADD.FTZ R12, R228, R248 ;  /* 0x000000f8e40c7221 */ /* 0x002fea0000010000 */
[----:B------:R-:W-:Y:S04]  /*4780*/  @!P0 FSEL R12, R12, -INF , !P6 ;  /* 0xff8000000c0c8808 */ /* 0x000fe80007000000 */
[----:B------:R-:W-:Y:S10]  /*4790*/  MUFU.TANH R168, R23 ;  /* 0x0000001700a87308 */ /* 0x000ff40000002400 */
[----:B------:R-:W1:Y:S10]  /*47a0*/  MUFU.TANH R169, R22 ;  /* 0x0000001600a97308 */ /* 0x000e740000002400 */
[----:B------:R-:W1:Y:S10]  /*47b0*/  MUFU.TANH R234, R28 ;  /* 0x0000001c00ea7308 */ /* 0x000e740000002400 */
[----:B------:R-:W-:Y:S10]  /*47c0*/  MUFU.TANH R41, R32 ;  /* 0x0000002000297308 */ /* 0x000ff40000002400 */
[----:B------:R-:W-:Y:S10]  /*47d0*/  MUFU.TANH R241, R30 ;  /* 0x0000001e00f17308 */ /* 0x000ff40000002400 */
[----:B------:R-:W-:Y:S10]  /*47e0*/  MUFU.TANH R240, R31 ;  /* 0x0000001f00f07308 */ /* 0x000ff40000002400 */
[----:B------:R-:W-:Y:S10]  /*47f0*/  MUFU.TANH R156, R34 ;  /* 0x00000022009c7308 */ /* 0x000ff40000002400 */
[----:B------:R-:W-:Y:S01]  /*4800*/  MUFU.TANH R155, R35 ;  /* 0x00000023009b7308 */ /* 0x000fe20000002400 */
[C---:B---3--:R-:W-:Y:S01]  /*4810*/  FMUL.FTZ R3, R14.reuse, 1.4426950216293334961 ;  /* 0x3fb8aa3b0e037820 */ /* 0x048fe20000410000 */
[----:B------:R-:W-:Y:S01]  /*4820*/  FSETP.NEU.FTZ.AND P4, PT, R14, -INF , PT ;  /* 0xff8000000e00780b */ /* 0x000fe20003f9d000 */
[----:B------:R-:W-:Y:S03]  /*4830*/  FADD.FTZ R14, R228, R252 ;  /* 0x000000fce40e7221 */ /* 0x000fe60000010000 */
[----:B------:R-:W-:Y:S02]  /*4840*/  FSEL R3, R3, RZ, P4 ;  /* 0x000000ff03037208 */ /* 0x000fe40002000000 */
[-C--:B------:R-:W-:Y:S01]  /*4850*/  @!P0 ISETP.GE.AND P4, PT, R0, R5.reuse, PT ;  /* 0x000000050000820c */ /* 0x080fe20003f86270 */
[C---:B----4-:R-:W-:Y:S01]  /*4860*/  FMUL.FTZ R15, R13.reuse, 1.4426950216293334961 ;  /* 0x3fb8aa3b0d0f7820 */ /* 0x050fe20000410000 */
[----:B------:R-:W-:Y:S01]  /*4870*/  FSETP.NEU.FTZ.AND P3, PT, R13, -INF , PT ;  /* 0xff8000000d00780b */ /* 0x000fe20003f7d000 */
[----:B------:R-:W-:Y:S01]  /*4880*/  FADD.FTZ R13, R36, R232 ;  /* 0x000000e8240d7221 */ /* 0x000fe20000010000 */
[----:B------:R-:W-:Y:S01]  /*4890*/  @!P0 FSEL R2, R2, -INF , !P4 ;  /* 0xff80000002028808 */ /* 0x000fe20006000000 */
[--C-:B------:R-:W-:Y:S01]  /*48a0*/  FFMA.FTZ R12, R12, UR13, -R3.reuse ;  /* 0x0000000d0c0c7c23 */ /* 0x100fe20008010803 */
[-C--:B------:R-:W-:Y:S01]  /*48b0*/  @!P0 ISETP.GE.AND P4, PT, R0, R4.reuse, PT ;  /* 0x000000040000820c */ /* 0x080fe20003f86270 */
[----:B------:R-:W3:Y:S01]  /*48c0*/  MUFU.TANH R232, R29 ;  /* 0x0000001d00e87308 */ /* 0x000ee20000002400 */
[----:B------:R-:W-:Y:S01]  /*48d0*/  @!P0 FSEL R14, R14, -INF , !P5 ;  /* 0xff8000000e0e8808 */ /* 0x000fe20006800000 */
[----:B------:R-:W-:Y:S01]  /*48e0*/  FFMA.FTZ R16, R2, UR13, -R3 ;  /* 0x0000000d02107c23 */ /* 0x000fe20008010803 */
[----:B------:R-:W-:Y:S02]  /*48f0*/  @!P0 FSEL R13, R13, -INF , !P4 ;  /* 0xff8000000d0d8808 */ /* 0x000fe40006000000 */
[----:B------:R-:W-:Y:S02]  /*4900*/  FSEL R2, R15, RZ, P3 ;  /* 0x000000ff0f027208 */ /* 0x000fe40001800000 */
[----:B--2---:R-:W-:Y:S03]  /*4910*/  LEA R142, R17, UR4, 0x1 ;  /* 0x00000004118e7c11 */ /* 0x004fe6000f8e08ff */
[----:B------:R2:W-:Y:S01]  /*4920*/  MUFU.EX2 R166, R12 ;  /* 0x0000000c00a67308 */ /* 0x0005e20000000800 */
[--C-:B------:R-:W-:Y:S01]  /*4930*/  FFMA.FTZ R13, R13, UR13, -R2.reuse ;  /* 0x0000000d0d0d7c23 */ /* 0x100fe20008010802 */
[----:B------:R-:W-:Y:S01]  /*4940*/  FFMA.FTZ R14, R14, UR13, -R2 ;  /* 0x0000000d0e0e7c23 */ /* 0x000fe20008010802 */
[C---:B------:R-:W-:Y:S07]  /*4950*/  IADD3 R15, PT, PT, R142.reuse, 0x13000, RZ ;  /* 0x000130008e0f7810 */ /* 0x040fee0007ffe0ff */
[----:B------:R-:W-:Y:S01]  /*4960*/  MUFU.EX2 R167, R16 ;  /* 0x0000001000a77308 */ /* 0x000fe20000000800 */
[----:B------:R-:W-:Y:S09]  /*4970*/  FADD.FTZ R17, R19, R250 ;  /* 0x000000fa13117221 */ /* 0x000ff20000010000 */
[----:B------:R4:W-:Y:S10]  /*4980*/  MUFU.EX2 R238, R13 ;  /* 0x0000000d00ee7308 */ /* 0x0009f40000000800 */
[----:B------:R1:W-:Y:S01]  /*4990*/  MUFU.EX2 R237, R14 ;  /* 0x0000000e00ed7308 */ /* 0x0003e20000000800 */
[----:B--2---:R-:W-:Y:S02]  /*49a0*/  IADD3 R12, PT, PT, R142, 0x13020, RZ ;  /* 0x000130208e0c7810 */ /* 0x004fe40007ffe0ff */
[----:B------:R-:W-:Y:S07]  /*49b0*/  @P2 IADD3 R12, PT, PT, R15, -0x20, RZ ;  /* 0xffffffe00f0c2810 */ /* 0x000fee0007ffe0ff */
[----:B------:R-:W2:Y:S01]  /*49c0*/  MUFU.TANH R36, R33 ;  /* 0x0000002100247308 */ /* 0x000ea20000002400 */
[C---:B----4-:R-:W-:Y:S04]  /*49d0*/  @!P0 IADD3 R13, PT, PT, R0.reuse, 0x8, RZ ;  /* 0x00000008000d8810 */ /* 0x050fe80007ffe0ff */
[----:B------:R-:W-:Y:S01]  /*49e0*/  @!P0 ISETP.GE.AND P6, PT, R13, R5, PT ;  /* 0x000000050d00820c */ /* 0x000fe20003fc6270 */
[----:B-1----:R-:W-:Y:S01]  /*49f0*/  FADD.FTZ R14, R19, R245 ;  /* 0x000000f5130e7221 */ /* 0x002fe20000010000 */
[C---:B------:R-:W-:Y:S02]  /*4a00*/  @!P0 ISETP.GE.AND P3, PT, R13.reuse, R4, PT ;  /* 0x000000040d00820c */ /* 0x040fe40003f66270 */
[C---:B------:R-:W-:Y:S02]  /*4a10*/  @!P0 ISETP.GE.AND P5, PT, R13.reuse, R11, PT ;  /* 0x0000000b0d00820c */ /* 0x040fe40003fa6270 */
[----:B------:R-:W-:Y:S02]  /*4a20*/  @!P0 ISETP.GE.AND P4, PT, R13, R10, PT ;  /* 0x0000000a0d00820c */ /* 0x000fe40003f86270 */
[----:B------:R-:W-:Y:S01]  /*4a30*/  @!P0 IADD3 R13, PT, PT, R0, 0x9, RZ ;  /* 0x00000009000d8810 */ /* 0x000fe20007ffe0ff */
[C---:B------:R-:W-:Y:S01]  /*4a40*/  FADD.FTZ R15, R20.reuse, R247 ;  /* 0x000000f7140f7221 */ /* 0x040fe20000010000 */
[----:B------:R-:W-:Y:S04]  /*4a50*/  FADD.FTZ R16, R20, R251 ;  /* 0x000000fb14107221 */ /* 0x000fe80000010000 */
[----:B------:R-:W-:Y:S02]  /*4a60*/  @!P0 FSEL R15, R15, -INF , !P6 ;  /* 0xff8000000f0f8808 */ /* 0x000fe40007000000 */
[----:B------:R-:W-:Y:S02]  /*4a70*/  @!P0 ISETP.GE.AND P6, PT, R13, R5, PT ;  /* 0x000000050d00820c */ /* 0x000fe40003fc6270 */
[----:B------:R-:W-:Y:S01]  /*4a80*/  @!P0 FSEL R16, R16, -INF , !P3 ;  /* 0xff80000010108808 */ /* 0x000fe20005800000 */
[--C-:B------:R-:W-:Y:S01]  /*4a90*/  FFMA.FTZ R15, R15, UR13, -R3.reuse ;  /* 0x0000000d0f0f7c23 */ /* 0x100fe20008010803 */
[----:B------:R-:W-:Y:S01]  /*4aa0*/  @!P0 FSEL R14, R14, -INF , !P6 ;  /* 0xff8000000e0e8808 */ /* 0x000fe20007000000 */
[----:B------:R-:W-:Y:S01]  /*4ab0*/  FADD.FTZ R21, R24, R42 ;  /* 0x0000002a18157221 */ /* 0x000fe20000010000 */
[C---:B------:R-:W-:Y:S01]  /*4ac0*/  @!P0 ISETP.GE.AND P6, PT, R13.reuse, R4, PT ;  /* 0x000000040d00820c */ /* 0x040fe20003fc6270 */
[----:B------:R-:W-:Y:S01]  /*4ad0*/  FFMA.FTZ R16, R16, UR13, -R2 ;  /* 0x0000000d10107c23 */ /* 0x000fe20008010802 */
[-C--:B------:R-:W-:Y:S01]  /*4ae0*/  @!P0 ISETP.GE.AND P3, PT, R13, R11.reuse, PT ;  /* 0x0000000b0d00820c */ /* 0x080fe20003f66270 */
[----:B------:R-:W-:Y:S01]  /*4af0*/  FFMA.FTZ R18, R14, UR13, -R3 ;  /* 0x0000000d0e127c23 */ /* 0x000fe20008010803 */
[----:B------:R-:W-:Y:S01]  /*4b00*/  @!P0 FSEL R17, R17, -INF , !P6 ;  /* 0xff80000011118808 */ /* 0x000fe20007000000 */
[----:B------:R-:W-:Y:S01]  /*4b10*/  FADD.FTZ R14, R19, R44 ;  /* 0x0000002c130e7221 */ /* 0x000fe20000010000 */
[-C--:B------:R-:W-:Y:S01]  /*4b20*/  @!P0 ISETP.GE.AND P6, PT, R13, R10.reuse, PT ;  /* 0x0000000a0d00820c */ /* 0x080fe20003fc6270 */
[----:B------:R1:W-:Y:S01]  /*4b30*/  MUFU.EX2 R162, R18 ;  /* 0x0000001200a27308 */ /* 0x0003e20000000800 */
[----:B------:R-:W-:Y:S01]  /*4b40*/  FADD.FTZ R13, R20, R148 ;  /* 0x00000094140d7221 */ /* 0x000fe20000010000 */
[----:B------:R-:W-:Y:S01]  /*4b50*/  FFMA.FTZ R17, R17, UR13, -R2 ;  /* 0x0000000d11117c23 */ /* 0x000fe20008010802 */
[----:B------:R-:W-:Y:S07]  /*4b60*/  @!P0 FSEL R14, R14, -INF , !P3 ;  /* 0xff8000000e0e8808 */ /* 0x000fee0005800000 */
[----:B------:R4:W-:Y:S01]  /*4b70*/  MUFU.EX2 R171, R16 ;  /* 0x0000001000ab7308 */ /* 0x0009e20000000800 */
[CC--:B------:R-:W-:Y:S01]  /*4b80*/  @!P0 ISETP.GE.AND P3, PT, R6.reuse, R11.reuse, PT ;  /* 0x0000000b0600820c */ /* 0x0c0fe20003f66270 */
[----:B------:R-:W-:Y:S01]  /*4b90*/  FADD.FTZ R22, R27, R169 ;  /* 0x000000a91b167221 */ /* 0x000fe20000010000 */
[----:B------:R-:W-:Y:S07]  /*4ba0*/  @!P0 FSEL R13, R13, -INF , !P5 ;  /* 0xff8000000d0d8808 */ /* 0x000fee0006800000 */
[----:B------:R3:W-:Y:S01]  /*4bb0*/  MUFU.EX2 R170, R17 ;  /* 0x0000001100aa7308 */ /* 0x0007e20000000800 */
[----:B------:R-:W-:Y:S01]  /*4bc0*/  @!P0 FSEL R21, R21, -INF , !P3 ;  /* 0xff80000015158808 */ /* 0x000fe20005800000 */
[----:B------:R-:W-:Y:S01]  /*4bd0*/  FADD.FTZ R23, R27, R43 ;  /* 0x0000002b1b177221 */ /* 0x000fe20000010000 */
[-C--:B------:R-:W-:Y:S01]  /*4be0*/  @!P0 ISETP.GE.AND P3, PT, R6, R10.reuse, PT ;  /* 0x0000000a0600820c */ /* 0x080fe20003f66270 */
[----:B------:R-:W-:Y:S06]  /*4bf0*/  FFMA.FTZ R13, R13, UR13, -R9 ;  /* 0x0000000d0d0d7c23 */ /* 0x000fec0008010809 */
[----:B------:R2:W2:Y:S01]  /*4c00*/  MUFU.EX2 R163, R15 ;  /* 0x0000000f00a37308 */ /* 0x0004a20000000800 */
[----:B-1----:R-:W-:Y:S01]  /*4c10*/  FADD.FTZ R18, R20, R233 ;  /* 0x000000e914127221 */ /* 0x002fe20000010000 */
[----:B------:R-:W-:Y:S01]  /*4c20*/  FADD.FTZ R20, R19, R231 ;  /* 0x000000e713147221 */ /* 0x000fe20000010000 */
[C---:B------:R-:W-:Y:S07]  /*4c30*/  FADD.FTZ R19, R24.reuse, R168 ;  /* 0x000000a818137221 */ /* 0x040fee0000010000 */
[----:B------:R1:W-:Y:S01]  /*4c40*/  MUFU.EX2 R45, R13 ;  /* 0x0000000d002d7308 */ /* 0x0003e20000000800 */
[----:B------:R-:W-:Y:S01]  /*4c50*/  @!P0 ISETP.GE.AND P5, PT, R7, R11, PT ;  /* 0x0000000b0700820c */ /* 0x000fe20003fa6270 */
[----:B----4-:R-:W-:Y:S01]  /*4c60*/  FADD.FTZ R16, R24, R236 ;  /* 0x000000ec18107221 */ /* 0x010fe20000010000 */
[----:B------:R-:W-:Y:S01]  /*4c70*/  @!P0 FSEL R18, R18, -INF , !P4 ;  /* 0xff80000012128808 */ /* 0x000fe20006000000 */
[----:B------:R-:W-:Y:S01]  /*4c80*/  FFMA.FTZ R21, R21, UR13, -R9 ;  /* 0x0000000d15157c23 */ /* 0x000fe20008010809 */
[----:B------:R-:W-:Y:S01]  /*4c90*/  @!P0 ISETP.GE.AND P4, PT, R7, R10, PT ;  /* 0x0000000a0700820c */ /* 0x000fe20003f86270 */
[----:B---3--:R-:W-:Y:S01]  /*4ca0*/  FADD.FTZ R17, R27, R239 ;  /* 0x000000ef1b117221 */ /* 0x008fe20000010000 */
[----:B------:R-:W-:Y:S01]  /*4cb0*/  @!P0 FSEL R19, R19, -INF , !P3 ;  /* 0xff80000013138808 */ /* 0x000fe20005800000 */
[----:B------:R-:W-:Y:S01]  /*4cc0*/  FFMA.FTZ R18, R18, UR13, -R8 ;  /* 0x0000000d12127c23 */ /* 0x000fe20008010808 */
[----:B------:R-:W-:Y:S01]  /*4cd0*/  @!P0 FSEL R22, R22, -INF , !P4 ;  /* 0xff80000016168808 */ /* 0x000fe20006000000 */
[----:B--2---:R-:W-:Y:S01]  /*4ce0*/  FADD.FTZ R15, R27, R244 ;  /* 0x000000f41b0f7221 */ /* 0x004fe20000010000 */
[----:B------:R-:W-:Y:S01]  /*4cf0*/  @!P0 FSEL R20, R20, -INF , !P6 ;  /* 0xff80000014148808 */ /* 0x000fe20007000000 */
[----:B------:R-:W-:Y:S01]  /*4d00*/  MUFU.EX2 R152, R18 ;  /* 0x0000001200987308 */ /* 0x000fe20000000800 */
[-C--:B------:R-:W-:Y:S01]  /*4d10*/  @!P0 ISETP.GE.AND P4, PT, R6, R5.reuse, PT ;  /* 0x000000050600820c */ /* 0x080fe20003f86270 */
[----:B-1----:R-:W-:Y:S01]  /*4d20*/  FADD.FTZ R13, R26, R234 ;  /* 0x000000ea1a0d7221 */ /* 0x002fe20000010000 */
[-C--:B------:R-:W-:Y:S01]  /*4d30*/  @!P0 ISETP.GE.AND P3, PT, R6, R4.reuse, PT ;  /* 0x000000040600820c */ /* 0x080fe20003f66270 */
[--C-:B------:R-:W-:Y:S01]  /*4d40*/  FFMA.FTZ R20, R20, UR13, -R8.reuse ;  /* 0x0000000d14147c23 */ /* 0x100fe20008010808 */
[-C--:B------:R-:W-:Y:S01]  /*4d50*/  @!P0 ISETP.GE.AND P6, PT, R7, R5.reuse, PT ;  /* 0x000000050700820c */ /* 0x080fe20003fc6270 */
[--C-:B------:R-:W-:Y:S01]  /*4d60*/  FFMA.FTZ R22, R22, UR13, -R8.reuse ;  /* 0x0000000d16167c23 */ /* 0x100fe20008010808 */
[C---:B------:R-:W-:Y:S03]  /*4d70*/  @!P0 IADD3 R6, PT, PT, R0.reuse, 0x18, RZ ;  /* 0x0000001800068810 */ /* 0x040fe60007ffe0ff */
[----:B------:R-:W1:Y:S01]  /*4d80*/  MUFU.EX2 R151, R20 ;  /* 0x0000001400977308 */ /* 0x000e620000000800 */
[----:B------:R-:W-:Y:S01]  /*4d90*/  @!P0 IADD3 R0, PT, PT, R0, 0x19, RZ ;  /* 0x0000001900008810 */ /* 0x000fe20007ffe0ff */
[----:B------:R-:W-:Y:S01]  /*4da0*/  FFMA.FTZ R19, R19, UR13, -R8 ;  /* 0x0000000d13137c23 */ /* 0x000fe20008010808 */
[----:B------:R-:W-:Y:S07]  /*4db0*/  @!P0 FSEL R23, R23, -INF , !P5 ;  /* 0xff80000017178808 */ /* 0x000fee0006800000 */
[----:B------:R-:W-:Y:S01]  /*4dc0*/  MUFU.EX2 R159, R21 ;  /* 0x00000015009f7308 */ /* 0x000fe20000000800 */
[----:B------:R-:W-:Y:S01]  /*4dd0*/  @!P0 ISETP.GE.AND P5, PT, R7, R4, PT ;  /* 0x000000040700820c */ /* 0x000fe20003fa6270 */
[----:B------:R-:W-:Y:S01]  /*4de0*/  FADD.FTZ R7, R25, R232 ;  /* 0x000000e819077221 */ /* 0x000fe20000010000 */
[----:B------:R-:W-:Y:S01]  /*4df0*/  @!P0 FSEL R17, R17, -INF , !P6 ;  /* 0xff80000011118808 */ /* 0x000fe20007000000 */
[----:B------:R-:W-:Y:S01]  /*4e00*/  FFMA.FTZ R23, R23, UR13, -R9 ;  /* 0x0000000d17177c23 */ /* 0x000fe20008010809 */
[----:B------:R-:W-:Y:S05]  /*4e10*/  @!P0 FSEL R16, R16, -INF , !P4 ;  /* 0xff80000010108808 */ /* 0x000fea0006000000 */
[----:B------:R-:W-:Y:S01]  /*4e20*/  MUFU.EX2 R150, R22 ;  /* 0x0000001600967308 */ /* 0x000fe20000000800 */
[-C--:B------:R-:W-:Y:S01]  /*4e30*/  @!P0 ISETP.GE.AND P6, PT, R6, R5.reuse, PT ;  /* 0x000000050600820c */ /* 0x080fe20003fc6270 */
[----:B------:R-:W-:Y:S01]  /*4e40*/  FFMA.FTZ R17, R17, UR13, -R3 ;  /* 0x0000000d11117c23 */ /* 0x000fe20008010803 */
[----:B------:R-:W-:Y:S01]  /*4e50*/  @!P0 ISETP.GE.AND P4, PT, R0, R5, PT ;  /* 0x000000050000820c */ /* 0x000fe20003f86270 */
[----:B------:R-:W-:Y:S01]  /*4e60*/  FFMA.FTZ R5, R14, UR13, -R9 ;  /* 0x0000000d0e057c23 */ /* 0x000fe20008010809 */
[----:B------:R-:W-:Y:S01]  /*4e70*/  FADD.FTZ R14, R24, R246 ;  /* 0x000000f6180e7221 */ /* 0x000fe20000010000 */
[----:B------:R-:W-:Y:S01]  /*4e80*/  @!P0 FSEL R15, R15, -INF , !P5 ;  /* 0xff8000000f0f8808 */ /* 0x000fe20006800000 */
[--C-:B------:R-:W-:Y:S03]  /*4e90*/  FFMA.FTZ R16, R16, UR13, -R3.reuse ;  /* 0x0000000d10107c23 */ /* 0x100fe60008010803 */
[----:B------:R2:W3:Y:S01]  /*4ea0*/  MUFU.EX2 R227, R5 ;  /* 0x0000000500e37308 */ /* 0x0004e20000000800 */
[----:B------:R-:W-:Y:S02]  /*4eb0*/  @!P0 FSEL R13, R13, -INF , !P6 ;  /* 0xff8000000d0d8808 */ /* 0x000fe40007000000 */
[----:B------:R-:W-:Y:S01]  /*4ec0*/  @!P0 FSEL R7, R7, -INF , !P4 ;  /* 0xff80000007078808 */ /* 0x000fe20006000000 */
[----:B------:R-:W-:Y:S01]  /*4ed0*/  FFMA.FTZ R15, R15, UR13, -R2 ;  /* 0x0000000d0f0f7c23 */ /* 0x000fe20008010802 */
[CC--:B------:R-:W-:Y:S01]  /*4ee0*/  @!P0 ISETP.GE.AND P5, PT, R6.reuse, R11.reuse, PT ;  /* 0x0000000b0600820c */ /* 0x0c0fe20003fa6270 */
[--C-:B------:R-:W-:Y:S01]  /*4ef0*/  FFMA.FTZ R13, R13, UR13, -R3.reuse ;  /* 0x0000000d0d0d7c23 */ /* 0x100fe20008010803 */
[C---:B------:R-:W-:Y:S01]  /*4f00*/  @!P0 ISETP.GE.AND P6, PT, R6.reuse, R10, PT ;  /* 0x0000000a0600820c */ /* 0x040fe20003fc6270 */
[----:B------:R-:W-:Y:S01]  /*4f10*/  FFMA.FTZ R3, R7, UR13, -R3 ;  /* 0x0000000d07037c23 */ /* 0x000fe20008010803 */
[----:B------:R-:W-:Y:S01]  /*4f20*/  @!P0 ISETP.GE.AND P4, PT, R6, R4, PT ;  /* 0x000000040600820c */ /* 0x000fe20003f86270 */
[----:B------:R-:W-:Y:S01]  /*4f30*/  FADD.FTZ R7, R26, R156 ;  /* 0x0000009c1a077221 */ /* 0x000fe20000010000 */
[----:B------:R-:W-:Y:S01]  /*4f40*/  F2FP.F16.F32.PACK_AB R6, R37, R38 ;  /* 0x000000262506723e */ /* 0x000fe200000000ff */
[----:B------:R4:W-:Y:S01]  /*4f50*/  MUFU.EX2 R153, R3 ;  /* 0x0000000300997308 */ /* 0x0009e20000000800 */
[----:B------:R-:W-:Y:S01]  /*4f60*/  @!P0 FSEL R14, R14, -INF , !P3 ;  /* 0xff8000000e0e8808 */ /* 0x000fe20005800000 */
[----:B--2---:R-:W-:Y:S01]  /*4f70*/  FADD.FTZ R5, R25, R36 ;  /* 0x0000002419057221 */ /* 0x004fe20000010000 */
[----:B------:R-:W-:Y:S01]  /*4f80*/  @!P0 ISETP.GE.AND P3, PT, R0, R11, PT ;  /* 0x0000000b0000820c */ /* 0x000fe20003f66270 */
[----:B------:R-:W-:Y:S01]  /*4f90*/  FADD.FTZ R11, R26, R41 ;  /* 0x000000291a0b7221 */ /* 0x000fe20000010000 */
[----:B------:R2:W-:Y:S01]  /*4fa0*/  STS [R142+0x13400], R6 ;  /* 0x013400068e007388 */ /* 0x0005e20000000800 */
[----:B------:R-:W-:Y:S01]  /*4fb0*/  @!P0 FSEL R7, R7, -INF , !P6 ;  /* 0xff80000007078808 */ /* 0x000fe20007000000 */
[----:B------:R-:W-:Y:S01]  /*4fc0*/  FFMA.FTZ R14, R14, UR13, -R2 ;  /* 0x0000000d0e0e7c23 */ /* 0x000fe20008010802 */
[----:B------:R-:W-:Y:S02]  /*4fd0*/  @!P0 FSEL R5, R5, -INF , !P3 ;  /* 0xff80000005058808 */ /* 0x000fe40005800000 */
[----:B------:R-:W-:Y:S01]  /*4fe0*/  MUFU.EX2 R228, R23 ;  /* 0x0000001700e47308 */ /* 0x000fe20000000800 */
[----:B------:R-:W-:Y:S02]  /*4ff0*/  @!P0 FSEL R11, R11, -INF , !P5 ;  /* 0xff8000000b0b8808 */ /* 0x000fe40006800000 */
[----:B------:R-:W-:Y:S07]  /*5000*/  @!P0 ISETP.GE.AND P5, PT, R0, R10, PT ;  /* 0x0000000a0000820c */ /* 0x000fee0003fa6270 */
[----:B------:R-:W-:Y:S01]  /*5010*/  MUFU.EX2 R149, R19 ;  /* 0x0000001300957308 */ /* 0x000fe20000000800 */
[----:B------:R-:W-:Y:S01]  /*5020*/  F2FP.F16.F32.PACK_AB R10, R46, R143 ;  /* 0x0000008f2e0a723e */ /* 0x000fe200000000ff */
[--C-:B------:R-:W-:Y:S01]  /*5030*/  FFMA.FTZ R11, R11, UR13, -R9.reuse ;  /* 0x0000000d0b0b7c23 */ /* 0x100fe20008010809 */
[----:B------:R-:W-:Y:S01]  /*5040*/  FFMA.FTZ R9, R5, UR13, -R9 ;  /* 0x0000000d05097c23 */ /* 0x000fe20008010809 */
[----:B------:R-:W-:Y:S01]  /*5050*/  @!P0 ISETP.GE.AND P3, PT, R0, R4, PT ;  /* 0x000000040000820c */ /* 0x000fe20003f66270 */
[C---:B------:R-:W-:Y:S01]  /*5060*/  FADD.FTZ R4, R25.reuse, R240 ;  /* 0x000000f019047221 */ /* 0x040fe20000010000 */
[----:B------:R3:W-:Y:S04]  /*5070*/  STS [R142+0x13000], R10 ;  /* 0x0130000a8e007388 */ /* 0x0007e80000000800 */
[----:B------:R1:W-:Y:S01]  /*5080*/  MUFU.EX2 R39, R9 ;  /* 0x0000000900277308 */ /* 0x0003e20000000800 */
[----:B------:R-:W-:Y:S01]  /*5090*/  FADD.FTZ R5, R25, R155 ;  /* 0x0000009b19057221 */ /* 0x000fe20000010000 */
[----:B------:R-:W-:Y:S02]  /*50a0*/  SEL R24, R40, 0xfffffff0, !P1 ;  /* 0xfffffff028187807 */ /* 0x000fe40004800000 */
[----:B------:R-:W-:Y:S06]  /*50b0*/  @!P0 FSEL R4, R4, -INF , !P3 ;  /* 0xff80000004048808 */ /* 0x000fec0005800000 */
[----:B------:R-:W-:Y:S01]  /*50c0*/  MUFU.EX2 R40, R11 ;  /* 0x0000000b00287308 */ /* 0x000fe20000000800 */
[----:B------:R-:W-:Y:S02]  /*50d0*/  @!P0 FSEL R5, R5, -INF , !P5 ;  /* 0xff80000005058808 */ /* 0x000fe40006800000 */
[----:B------:R-:W-:Y:S07]  /*50e0*/  IADD3 R0, PT, PT, R24, R142, RZ ;  /* 0x0000008e18007210 */ /* 0x000fee0007ffe0ff */
[----:B------:R-:W-:Y:S01]  /*50f0*/  MUFU.EX2 R158, R17 ;  /* 0x00000011009e7308 */ /* 0x000fe20000000800 */
[----:B--2---:R-:W-:Y:S01]  /*5100*/  FADD.FTZ R6, R26, R241 ;  /* 0x000000f11a067221 */ /* 0x004fe20000010000 */
[----:B----4-:R-:W-:Y:S08]  /*5110*/  F2FP.F16.F32.PACK_AB R3, R162, R163 ;  /* 0x000000a3a203723e */ /* 0x010ff000000000ff */
[----:B------:R-:W-:Y:S01]  /*5120*/  MUFU.EX2 R157, R16 ;  /* 0x00000010009d7308 */ /* 0x000fe20000000800 */
[----:B------:R-:W-:Y:S09]  /*5130*/  @!P0 FSEL R6, R6, -INF , !P4 ;  /* 0xff80000006068808 */ /* 0x000ff20006000000 */
[----:B------:R-:W-:Y:S01]  /*5140*/  MUFU.EX2 R165, R15 ;  /* 0x0000000f00a57308 */ /* 0x000fe20000000800 */
[--C-:B-1----:R-:W-:Y:S01]  /*5150*/  FFMA.FTZ R9, R6, UR13, -R2.reuse ;  /* 0x0000000d06097c23 */ /* 0x102fe20008010802 */
[----:B------:R-:W-:Y:S01]  /*5160*/  FFMA.FTZ R2, R4, UR13, -R2 ;  /* 0x0000000d04027c23 */ /* 0x000fe20008010802 */
[----:B------:R-:W-:Y:S07]  /*5170*/  F2FP.F16.F32.PACK_AB R4, R151, R152 ;  /* 0x000000989704723e */ /* 0x000fee00000000ff */
[----:B------:R-:W-:Y:S01]  /*5180*/  MUFU.EX2 R164, R14 ;  /* 0x0000000e00a47308 */ /* 0x000fe20000000800 */
[--C-:B---3--:R-:W-:Y:S01]  /*5190*/  FFMA.FTZ R10, R7, UR13, -R8.reuse ;  /* 0x0000000d070a7c23 */ /* 0x108fe20008010808 */
[----:B------:R-:W-:Y:S01]  /*51a0*/  F2FP.F16.F32.PACK_AB R7, R227, R45 ;  /* 0x0000002de307723e */ /* 0x000fe200000000ff */
[----:B------:R-:W-:Y:S01]  /*51b0*/  FFMA.FTZ R8, R5, UR13, -R8 ;  /* 0x0000000d05087c23 */ /* 0x000fe20008010808 */
[----:B------:R-:W-:Y:S01]  /*51c0*/  F2FP.F16.F32.PACK_AB R6, R166, R167 ;  /* 0x000000a7a606723e */ /* 0x000fe200000000ff */
[----:B------:R1:W-:Y:S01]  /*51d0*/  STS [R0+0x13400], R4 ;  /* 0x0134000400007388 */ /* 0x0003e20000000800 */
[----:B------:R-:W-:Y:S04]  /*51e0*/  F2FP.F16.F32.PACK_AB R5, R237, R238 ;  /* 0x000000eeed05723e */ /* 0x000fe800000000ff */
[----:B------:R-:W-:Y:S01]  /*51f0*/  MUFU.EX2 R147, R10 ;  /* 0x0000000a00937308 */ /* 0x000fe20000000800 */
[----:B------:R2:W-:Y:S09]  /*5200*/  STS [R0+0x13000], R7 ;  /* 0x0130000700007388 */ /* 0x0005f20000000800 */
[----:B------:R-:W3:Y:S01]  /*5210*/  MUFU.EX2 R146, R8 ;  /* 0x0000000800927308 */ /* 0x000ee20000000800 */
[----:B------:R4:W-:Y:S09]  /*5220*/  STS [R142+0x14000], R6 ;  /* 0x014000068e007388 */ /* 0x0009f20000000800 */
[----:B------:R3:W-:Y:S01]  /*5230*/  MUFU.EX2 R160, R2 ;  /* 0x0000000200a07308 */ /* 0x0007e20000000800 */
[----:B------:R4:W-:Y:S09]  /*5240*/  STS [R142+0x14400], R5 ;  /* 0x014400058e007388 */ /* 0x0009f20000000800 */
[----:B------:R-:W4:Y:S01]  /*5250*/  MUFU.EX2 R154, R13 ;  /* 0x0000000d009a7308 */ /* 0x000f220000000800 */
[----:B------:R4:W-:Y:S09]  /*5260*/  STS [R0+0x14000], R3 ;  /* 0x0140000300007388 */ /* 0x0009f20000000800 */
[----:B------:R-:W4:Y:S01]  /*5270*/  MUFU.EX2 R161, R9 ;  /* 0x0000000900a17308 */ /* 0x000f220000000800 */
[----:B---3--:R-:W-:Y:S02]  /*5280*/  F2FP.F16.F32.PACK_AB R2, R146, R147 ;  /* 0x000000939202723e */ /* 0x008fe400000000ff */
[----:B-1----:R-:W-:Y:S02]  /*5290*/  F2FP.F16.F32.PACK_AB R4, R39, R40 ;  /* 0x000000282704723e */ /* 0x002fe400000000ff */
[----:B--2---:R-:W-:Y:S02]  /*52a0*/  F2FP.F16.F32.PACK_AB R7, R170, R171 ;  /* 0x000000abaa07723e */ /* 0x004fe400000000ff */
[----:B----4-:R-:W-:Y:S03]  /*52b0*/  F2FP.F16.F32.PACK_AB R6, R159, R228 ;  /* 0x000000e49f06723e */ /* 0x010fe600000000ff */
[----:B------:R1:W-:Y:S01]  /*52c0*/  STS [R0+0x14400], R7 ;  /* 0x0144000700007388 */ /* 0x0003e20000000800 */
[----:B------:R-:W-:Y:S03]  /*52d0*/  F2FP.F16.F32.PACK_AB R5, R149, R150 ;  /* 0x000000969505723e */ /* 0x000fe600000000ff */
[----:B------:R2:W-:Y:S01]  /*52e0*/  STS [R12], R6 ;  /* 0x000000060c007388 */ /* 0x0005e20000000800 */
[----:B------:R-:W-:Y:S03]  /*52f0*/  IADD3 R3, PT, PT, R24, R12, RZ ;  /* 0x0000000c18037210 */ /* 0x000fe60007ffe0ff */
[----:B------:R3:W-:Y:S04]  /*5300*/  STS [R12+0x400], R5 ;  /* 0x000400050c007388 */ /* 0x0007e80000000800 */
[----:B------:R4:W-:Y:S04]  /*5310*/  STS [R3], R4 ;  /* 0x0000000403007388 */ /* 0x0009e80000000800 */
[----:B------:R4:W-:Y:S01]  /*5320*/  STS [R3+0x400], R2 ;  /* 0x0004000203007388 */ /* 0x0009e20000000800 */
[----:B-1----:R-:W-:Y:S02]  /*5330*/  LEA R0, R226, UR4, 0x1 ;  /* 0x00000004e2007c11 */ /* 0x002fe4000f8e08ff */
[----:B--2---:R-:W-:Y:S02]  /*5340*/  F2FP.F16.F32.PACK_AB R6, R157, R158 ;  /* 0x0000009e9d06723e */ /* 0x004fe400000000ff */
[----:B---3--:R-:W-:Y:S03]  /*5350*/  F2FP.F16.F32.PACK_AB R5, R164, R165 ;  /* 0x000000a5a405723e */ /* 0x008fe600000000ff */
[----:B------:R-:W-:Y:S01]  /*5360*/  STS [R12+0x1000], R6 ;  /* 0x001000060c007388 */ /* 0x000fe20000000800 */
[----:B----4-:R-:W-:Y:S03]  /*5370*/  F2FP.F16.F32.PACK_AB R4, R153, R154 ;  /* 0x0000009a9904723e */ /* 0x010fe600000000ff */
[----:B------:R-:W-:Y:S01]  /*5380*/  STS [R12+0x1400], R5 ;  /* 0x001400050c007388 */ /* 0x000fe20000000800 */
[----:B------:R-:W-:Y:S03]  /*5390*/  F2FP.F16.F32.PACK_AB R2, R160, R161 ;  /* 0x000000a1a002723e */ /* 0x000fe600000000ff */
[----:B------:R-:W-:Y:S04]  /*53a0*/  STS [R3+0x1000], R4 ;  /* 0x0010000403007388 */ /* 0x000fe80000000800 */
[----:B------:R1:W-:Y:S04]  /*53b0*/  STS [R3+0x1400], R2 ;  /* 0x0014000203007388 */ /* 0x0003e80000000800 */
[----:B------:R-:W2:Y:S08]  /*53c0*/  LDSM.16.M88.4 R32, [R0+0x6000] ;  /* 0x006000000020783b */ /* 0x000eb00000000200 */
[----:B------:R-:W3:Y:S01]  /*53d0*/  LDSM.16.M88.4 R28, [R0+0x6800] ;  /* 0x00680000001c783b */ /* 0x000ee20000000200 */
[C---:B-1----:R-:W-:Y:S02]  /*53e0*/  IADD3 R3, PT, PT, R0.reuse, 0x6000, RZ ;  /* 0x0000600000037810 */ /* 0x042fe40007ffe0ff */
[----:B------:R-:W-:Y:S02]  /*53f0*/  IADD3 R2, PT, PT, R0, 0x6020, RZ ;  /* 0x0000602000027810 */ /* 0x000fe40007ffe0ff */
[----:B------:R-:W-:Y:S03]  /*5400*/  @P1 IADD3 R2, PT, PT, R3, -0x20, RZ ;  /* 0xffffffe003021810 */ /* 0x000fe60007ffe0ff */
[----:B------:R-:W4:Y:S04]  /*5410*/  LDL R3, [R1+0x1c] ;  /* 0x00001c0001037983 */ /* 0x000f280000100800 */
[----:B------:R-:W1:Y:S08]  /*5420*/  LDSM.16.M88.4 R132, [R2] ;  /* 0x000000000284783b */ /* 0x000e700000000200 */
[----:B------:R-:W1:Y:S01]  /*5430*/  LDSM.16.M88.4 R136, [R2+0x800] ;  /* 0x000800000288783b */ /* 0x000e620000000200 */
        /* <DEDUP_REMOVED lines=33> */
[C---:B------:R-:W-:Y:S04]  /*5650*/  HMMA.16816.F32 R24, R136.reuse, R200, R24 ;  /* 0x000000c88818723c */ /* 0x040fe80000001818 */
[C---:B----4-:R-:W-:Y:S04]  /*5660*/  LEA R144, P0, R3.reuse, R140, 0x2 ;  /* 0x0000008c03907211 */ /* 0x050fe800078010ff */
[-C--:B------:R-:W-:Y:S01]  /*5670*/  HMMA.16816.F32 R28, R136, R202.reuse, R28 ;  /* 0x000000ca881c723c */ /* 0x080fe2000000181c */
[----:B------:R-:W1:Y:S07]  /*5680*/  LDSM.16.M88.4 R136, [R0+0x8000] ;  /* 0x008000000088783b */ /* 0x000e6e0000000200 */
[----:B------:R-:W-:Y:S01]  /*5690*/  HMMA.16816.F32 R32, R132, R202, R32 ;  /* 0x000000ca8420723c */ /* 0x000fe20000001820 */
[----:B------:R2:W3:Y:S03]  /*56a0*/  LDSM.16.M88.4 R132, [R0+0x8800] ;  /* 0x008800000084783b */ /* 0x0004e60000000200 */
[----:B--2---:R-:W-:Y:S02]  /*56b0*/  MOV R0, R145 ;  /* 0x0000009100007202 */ /* 0x004fe40000000f00 */
[----:B------:R-:W-:Y:S03]  /*56c0*/  LEA.HI.X R145, R3, R141, RZ, 0x2, P0 ;  /* 0x0000008d03917211 */ /* 0x000fe600000f14ff */
[----:B------:R-:W-:Y:S02]  /*56d0*/  FFMA.FTZ R0, -R0, R0, 1 ;  /* 0x3f80000000007423 */ /* 0x000fe40000010100 */
[----:B------:R-:W2:Y:S01]  /*56e0*/  LDG.E R141, desc[UR38][R144.64] ;  /* 0x00000026908d7981 */ /* 0x000ea2000c1e1900 */
[-C--:B-1----:R-:W-:Y:S03]  /*56f0*/  HMMA.16816.F32 R4, R136, R204.reuse, R4 ;  /* 0x000000cc8804723c */ /* 0x082fe60000001804 */
[----:B------:R-:W4:Y:S02]  /*5700*/  LDG.E R140, desc[UR38][R144.64+0x20] ;  /* 0x00002026908c7981 */ /* 0x000f24000c1e1900 */
[----:B------:R-:W-:Y:S03]  /*5710*/  FMUL.FTZ R0, R0, UR14 ;  /* 0x0000000e00007c20 */ /* 0x000fe60008410000 */
[C---:B---3--:R-:W-:Y:S08]  /*5720*/  HMMA.16816.F32 R8, R132.reuse, R204, R8 ;  /* 0x000000cc8408723c */ /* 0x048ff00000001808 */
[-C--:B------:R-:W-:Y:S08]  /*5730*/  HMMA.16816.F32 R12, R132, R206.reuse, R12 ;  /* 0x000000ce840c723c */ /* 0x080ff0000000180c */
[C---:B------:R-:W-:Y:S08]  /*5740*/  HMMA.16816.F32 R16, R136.reuse, R206, R16 ;  /* 0x000000ce8810723c */ /* 0x040ff00000001810 */
[-C--:B------:R-:W-:Y:S08]  /*5750*/  HMMA.16816.F32 R20, R136, R208.reuse, R20 ;  /* 0x000000d08814723c */ /* 0x080ff00000001814 */
[C---:B------:R-:W-:Y:S08]  /*5760*/  HMMA.16816.F32 R24, R132.reuse, R208, R24 ;  /* 0x000000d08418723c */ /* 0x040ff00000001818 */
[-C--:B------:R-:W-:Y:S01]  /*5770*/  HMMA.16816.F32 R28, R132, R210.reuse, R28 ;  /* 0x000000d2841c723c */ /* 0x080fe2000000181c */
[----:B------:R-:W1:Y:S07]  /*5780*/  LDSM.16.M88.4 R132, [R2+0x2000] ;  /* 0x002000000284783b */ /* 0x000e6e0000000200 */
[----:B------:R-:W-:Y:S01]  /*5790*/  HMMA.16816.F32 R32, R136, R210, R32 ;  /* 0x000000d28820723c */ /* 0x000fe20000001820 */
[----:B------:R3:W1:Y:S08]  /*57a0*/  LDSM.16.M88.4 R136, [R2+0x2800] ;  /* 0x002800000288783b */ /* 0x0006700000000200 */
[----:B---3--:R3:W5:Y:S01]  /*57b0*/  LDG.E R2, desc[UR38][R144.64+0xa0] ;  /* 0x0000a02690027981 */ /* 0x008762000c1e1900 */
[-C--:B-1----:R-:W-:Y:S08]  /*57c0*/  HMMA.16816.F32 R4, R132, R212.reuse, R4 ;  /* 0x000000d48404723c */ /* 0x082ff00000001804 */
        /* <DEDUP_REMOVED lines=9> */
[----:B------:R-:W-:Y:S01]  /*5860*/  FADD.FTZ R3, -R141, R5 ;  /* 0x000000058d037221 */ /* 0x000fe20000010100 */
[----:B------:R-:W-:Y:S01]  /*5870*/  FFMA.FTZ R5, -R47, R47, 1 ;  /* 0x3f8000002f057423 */ /* 0x000fe2000001012f */
[----:B------:R-:W-:Y:S01]  /*5880*/  FMUL.FTZ R134, R228, R20 ;  /* 0x00000014e4867220 */ /* 0x000fe20000410000 */
[----:B------:R3:W5:Y:S01]  /*5890*/  LDL.LU R47, [R1+0x80] ;  /* 0x00008000012f7983 */ /* 0x0007620000300800 */
[----:B------:R-:W-:Y:S01]  /*58a0*/  FMUL.FTZ R133, R227, R17 ;  /* 0x00000011e3857220 */ /* 0x000fe20000410000 */
[----:B------:R-:W-:Y:S01]  /*58b0*/  FADD.FTZ R4, -R141, R4 ;  /* 0x000000048d047221 */ /* 0x000fe20000010100 */
[----:B------:R-:W-:Y:S01]  /*58c0*/  FMUL.FTZ R3, R46, R3 ;  /* 0x000000032e037220 */ /* 0x000fe20000410000 */
[----:B------:R-:W1:Y:S01]  /*58d0*/  S2R R228, SR_TID.X ;  /* 0x0000000000e47919 */ /* 0x000e620000002100 */
[----:B------:R-:W-:Y:S01]  /*58e0*/  FFMA.FTZ R20, -R44, R44, 1 ;  /* 0x3f8000002c147423 */ /* 0x000fe2000001012c */
[----:B------:R-:W-:Y:S01]  /*58f0*/  FMUL.FTZ R143, R143, R4 ;  /* 0x000000048f8f7220 */ /* 0x000fe20000410000 */
[----:B------:R-:W-:Y:S01]  /*5900*/  FFMA.FTZ R17, -R43, R43, 1 ;  /* 0x3f8000002b117423 */ /* 0x000fe2000001012b */
[----:B------:R-:W2:Y:S01]  /*5910*/  S2R R227, SR_TID.X ;  /* 0x0000000000e37919 */ /* 0x000ea20000002100 */
[----:B------:R-:W-:Y:S01]  /*5920*/  FMUL.FTZ R5, R5, UR14 ;  /* 0x0000000e05057c20 */ /* 0x000fe20008410000 */
[----:B------:R-:W-:Y:S01]  /*5930*/  FADD.FTZ R16, -R141, R16 ;  /* 0x000000108d107221 */ /* 0x000fe20000010100 */
[----:B------:R-:W-:Y:S01]  /*5940*/  FMUL.FTZ R132, R0, R143 ;  /* 0x0000008f00847220 */ /* 0x000fe20000410000 */
[----:B------:R3:W5:Y:S01]  /*5950*/  LDL.LU R46, [R1+0x7c] ;  /* 0x00007c00012e7983 */ /* 0x0007620000300800 */
[----:B------:R-:W-:Y:S01]  /*5960*/  FMUL.FTZ R5, R5, R3 ;  /* 0x0000000305057220 */ /* 0x000fe20000410000 */
[----:B------:R-:W-:Y:S01]  /*5970*/  FMUL.FTZ R0, R45, R16 ;  /* 0x000000102d007220 */ /* 0x000fe20000410000 */
[----:B------:R-:W-:Y:S01]  /*5980*/  FADD.FTZ R21, -R141, R21 ;  /* 0x000000158d157221 */ /* 0x000fe20000010100 */
[----:B------:R3:W5:Y:S01]  /*5990*/  LDL.LU R45, [R1+0x78] ;  /* 0x00007800012d7983 */ /* 0x0007620000300800 */
[----:B------:R-:W-:Y:S01]  /*59a0*/  FFMA.FTZ R16, -R148, R148, 1 ;  /* 0x3f80000094107423 */ /* 0x000fe20000010194 */
[----:B------:R-:W-:Y:S01]  /*59b0*/  FMUL.FTZ R20, R20, UR14 ;  /* 0x0000000e14147c20 */ /* 0x000fe20008410000 */
[----:B------:R-:W-:Y:S01]  /*59c0*/  FMUL.FTZ R135, R159, R21 ;  /* 0x000000159f877220 */ /* 0x000fe20000410000 */
[----:B------:R3:W5:Y:S01]  /*59d0*/  LDL.LU R44, [R1+0x74] ;  /* 0x00007400012c7983 */ /* 0x0007620000300800 */
[----:B------:R-:W-:Y:S01]  /*59e0*/  FMUL.FTZ R16, R16, UR14 ;  /* 0x0000000e10107c20 */ /* 0x000fe20008410000 */
[----:B------:R-:W-:Y:S01]  /*59f0*/  FFMA.FTZ R21, -R42, R42, 1 ;  /* 0x3f8000002a157423 */ /* 0x000fe2000001012a */
[----:B------:R-:W-:Y:S01]  /*5a00*/  FMUL.FTZ R20, R20, R133 ;  /* 0x0000008514147220 */ /* 0x000fe20000410000 */
[----:B------:R3:W5:Y:S01]  /*5a10*/  LDL.LU R43, [R1+0x70] ;  /* 0x00007000012b7983 */ /* 0x0007620000300800 */
[----:B------:R-:W-:Y:S01]  /*5a20*/  FMUL.FTZ R16, R16, R0 ;  /* 0x0000000010107220 */ /* 0x000fe20000410000 */
[----:B------:R-:W-:Y:S01]  /*5a30*/  FMUL.FTZ R17, R17, UR14 ;  /* 0x0000000e11117c20 */ /* 0x000fe20008410000 */
[----:B------:R-:W-:Y:S01]  /*5a40*/  FMUL.FTZ R21, R21, UR14 ;  /* 0x0000000e15157c20 */ /* 0x000fe20008410000 */
[----:B------:R3:W5:Y:S01]  /*5a50*/  LDL.LU R42, [R1+0x6c] ;  /* 0x00006c00012a7983 */ /* 0x0007620000300800 */
[----:B------:R-:W-:Y:S01]  /*5a60*/  F2FP.F16.F32.PACK_AB R5, R5, R132 ;  /* 0x000000840505723e */ /* 0x000fe200000000ff */
[----:B------:R-:W-:Y:S01]  /*5a70*/  FADD.FTZ R33, -R141, R33 ;  /* 0x000000218d217221 */ /* 0x000fe20000010100 */
[----:B------:R-:W-:Y:S01]  /*5a80*/  FMUL.FTZ R21, R21, R135 ;  /* 0x0000008715157220 */ /* 0x000fe20000410000 */
[----:B------:R3:W5:Y:S01]  /*5a90*/  LDG.E R4, desc[UR38][R144.64+0x80] ;  /* 0x0000802690047981 */ /* 0x000762000c1e1900 */
[----:B------:R-:W-:Y:S01]  /*5aa0*/  F2FP.F16.F32.PACK_AB R20, R20, R16 ;  /* 0x000000101414723e */ /* 0x000fe200000000ff */
[----:B------:R-:W-:Y:S01]  /*5ab0*/  FMUL.FTZ R33, R39, R33 ;  /* 0x0000002127217220 */ /* 0x000fe20000410000 */
[----:B------:R-:W-:Y:S01]  /*5ac0*/  FADD.FTZ R16, -R141, R32 ;  /* 0x000000208d107221 */ /* 0x000fe20000010100 */
[C---:B-1----:R-:W-:Y:S01]  /*5ad0*/  LOP3.LUT R3, R228.reuse, 0x8, RZ, 0xc0, !PT ;  /* 0x00000008e4037812 */ /* 0x042fe200078ec0ff */
[----:B------:R-:W-:Y:S01]  /*5ae0*/  FFMA.FTZ R32, -R41, R41, 1 ;  /* 0x3f80000029207423 */ /* 0x000fe20000010129 */
[----:B------:R-:W-:Y:S01]  /*5af0*/  SHF.L.U32 R148, R228, 0x6, RZ ;  /* 0x00000006e4947819 */ /* 0x000fe200000006ff */
[----:B------:R3:W5:Y:S01]  /*5b00*/  LDL.LU R41, [R1+0x68] ;  /* 0x0000680001297983 */ /* 0x0007620000300800 */
[----:B--2---:R-:W-:Y:S01]  /*5b10*/  SHF.R.U32.HI R227, RZ, 0x1, R227 ;  /* 0x00000001ffe37819 */ /* 0x004fe200000116e3 */
[----:B----4-:R-:W-:Y:S01]  /*5b20*/  FADD.FTZ R6, -R140, R6 ;  /* 0x000000068c067221 */ /* 0x010fe20000010100 */
[C---:B------:R-:W-:Y:S01]  /*5b30*/  ISETP.NE.AND P6, PT, R3.reuse, RZ, PT ;  /* 0x000000ff0300720c */ /* 0x040fe20003fc5270 */
[----:B------:R-:W-:Y:S01]  /*5b40*/  FMUL.FTZ R32, R32, UR14 ;  /* 0x0000000e20207c20 */ /* 0x000fe20008410000 */
[----:B------:R-:W-:Y:S01]  /*5b50*/  LOP3.LUT R3, R3, 0x30, R227, 0xf8, !PT ;  /* 0x0000003003037812 */ /* 0x000fe200078ef8e3 */
[----:B------:R-:W-:Y:S01]  /*5b60*/  FMUL.FTZ R6, R38, R6 ;  /* 0x0000000626067220 */ /* 0x000fe20000410000 */
[----:B------:R-:W-:Y:S01]  /*5b70*/  SHF.L.U32 R159, R228, 0x3, RZ ;  /* 0x00000003e49f7819 */ /* 0x000fe200000006ff */
[----:B------:R-:W-:Y:S01]  /*5b80*/  FADD.FTZ R7, -R140, R7 ;  /* 0x000000078c077221 */ /* 0x000fe20000010100 */
[----:B------:R-:W-:Y:S02]  /*5b90*/  LOP3.LUT R3, R3, 0x1c0, R148, 0xf8, !PT ;  /* 0x000001c003037812 */ /* 0x000fe400078ef894 */
[----:B------:R-:W-:Y:S02]  /*5ba0*/  LOP3.LUT R0, R148, 0x400, RZ, 0xc0, !PT ;  /* 0x0000040094007812 */ /* 0x000fe400078ec0ff */
[----:B------:R-:W-:Y:S04]  /*5bb0*/  LOP3.LUT R3, R3, 0x38, R159, 0x78, !PT ;  /* 0x0000003803037812 */ /* 0x000fe800078e789f */
[----:B------:R-:W-:Y:S01]  /*5bc0*/  LEA R3, R3, R0, 0x1 ;  /* 0x0000000003037211 */ /* 0x000fe200078e08ff */
[----:B------:R-:W-:Y:S01]  /*5bd0*/  FMUL.FTZ R0, R17, R134 ;  /* 0x0000008611007220 */ /* 0x000fe20000410000 */
[----:B------:R-:W-:Y:S01]  /*5be0*/  FFMA.FTZ R17, -R230, R230, 1 ;  /* 0x3f800000e6117423 */ /* 0x000fe200000101e6 */
[----:B------:R-:W-:Y:S03]  /*5bf0*/  SHF.L.U32 R230, R228, 0x2, RZ ;  /* 0x00000002e4e67819 */ /* 0x000fe600000006ff */
[----:B------:R-:W-:Y:S01]  /*5c00*/  F2FP.F16.F32.PACK_AB R21, R21, R0 ;  /* 0x000000001515723e */ /* 0x000fe200000000ff */
[----:B------:R-:W-:Y:S01]  /*5c10*/  FMUL.FTZ R0, R40, R16 ;  /* 0x0000001028007220 */ /* 0x000fe20000410000 */
[----:B------:R-:W-:Y:S01]  /*5c20*/  FFMA.FTZ R16, -R229, R229, 1 ;  /* 0x3f800000e5107423 */ /* 0x000fe200000101e5 */
[----:B------:R3:W5:Y:S01]  /*5c30*/  LDL.LU R40, [R1+0x64] ;  /* 0x0000640001287983 */ /* 0x0007620000300800 */
[----:B------:R-:W-:Y:S01]  /*5c40*/  FMUL.FTZ R17, R17, UR14 ;  /* 0x0000000e11117c20 */ /* 0x000fe20008410000 */
[----:B------:R-:W-:Y:S01]  /*5c50*/  FMUL.FTZ R32, R32, R0 ;  /* 0x0000000020207220 */ /* 0x000fe20000410000 */
[----:B------:R-:W-:Y:S01]  /*5c60*/  FMUL.FTZ R0, R37, R7 ;  /* 0x0000000725007220 */ /* 0x000fe20000410000 */
[----:B------:R3:W5:Y:S01]  /*5c70*/  LDL.LU R39, [R1+0x60] ;  /* 0x0000600001277983 */ /* 0x0007620000300800 */
[----:B------:R-:W-:Y:S01]  /*5c80*/  FFMA.FTZ R7, -R36, R36, 1 ;  /* 0x3f80000024077423 */ /* 0x000fe20000010124 */
[----:B------:R-:W-:Y:S01]  /*5c90*/  FMUL.FTZ R16, R16, UR14 ;  /* 0x0000000e10107c20 */ /* 0x000fe20008410000 */
[----:B------:R-:W-:Y:S01]  /*5ca0*/  SHF.L.U32 R229, R228, 0x5, RZ ;  /* 0x00000005e4e57819 */ /* 0x000fe200000006ff */
[----:B------:R3:W5:Y:S01]  /*5cb0*/  LDL.LU R38, [R1+0x5c] ;  /* 0x00005c0001267983 */ /* 0x0007620000300800 */
[----:B------:R-:W-:Y:S01]  /*5cc0*/  FMUL.FTZ R7, R7, UR14 ;  /* 0x0000000e07077c20 */ /* 0x000fe20008410000 */
[----:B------:R-:W-:Y:S01]  /*5cd0*/  FMUL.FTZ R17, R17, R6 ;  /* 0x0000000611117220 */ /* 0x000fe20000410000 */
[----:B------:R-:W-:Y:S01]  /*5ce0*/  FMUL.FTZ R16, R16, R0 ;  /* 0x0000000010107220 */ /* 0x000fe20000410000 */
[----:B------:R3:W5:Y:S01]  /*5cf0*/  LDL.LU R37, [R1+0x58] ;  /* 0x0000580001257983 */ /* 0x0007620000300800 */
[----:B------:R-:W-:Y:S03]  /*5d00*/  FMUL.FTZ R7, R7, R33 ;  /* 0x0000002107077220 */ /* 0x000fe60000410000 */
[----:B------:R3:W5:Y:S01]  /*5d10*/  LDL.LU R36, [R1+0x54] ;  /* 0x0000540001247983 */ /* 0x0007620000300800 */
[----:B------:R-:W-:Y:S05]  /*5d20*/  BRA.U !UP0, `(.L_x_492) ;  /* 0x0000000108ac7547 */ /* 0x000fea000b800000 */
[----:B------:R-:W2:Y:S01]  /*5d30*/  LDL.LU.64 R134, [R1+0x10] ;  /* 0x0000100001867983 */ /* 0x000ea20000300a00 */
[----:B------:R-:W-:Y:S01]  /*5d40*/  IMAD.SHL.U32 R6, R228, 0x8, RZ ;  /* 0x00000008e4067824 */ /* 0x000fe200078e00ff */
[----:B------:R-:W-:Y:S02]  /*5d50*/  ULOP3.LUT UR12, UR42, 0x1, URZ, 0xc0, !UPT ;  /* 0x000000012a0c7892 */ /* 0x000fe4000f8ec0ff */
[----:B------:R-:W4:Y:S02]  /*5d60*/  LDL.LU R132, [R1+0x18] ;  /* 0x0000180001847983 */ /* 0x000f240000300800 */
        /* <DEDUP_REMOVED lines=13> */
[----:B----4-:R-:W-:Y:S03]  /*5e40*/  VIADD R132, R132, UR12 ;  /* 0x0000000c84847c36 */ /* 0x010fe60008000000 */
        /* <DEDUP_REMOVED lines=25> */
.L_x_492:
[C---:B-1----:R-:W-:Y:S01]  /*5fe0*/  SHF.L.U32 R132, R228.reuse, 0x4, RZ ;  /* 0x00000004e4847819 */ /* 0x042fe200000006ff */
[----:B------:R-:W-:Y:S01]  /*5ff0*/  FFMA.FTZ R6, -R233, R233, 1 ;  /* 0x3f800000e9067423 */ /* 0x000fe200000101e9 */
[----:B------:R-:W-:Y:S01]  /*6000*/  SHF.L.U32 R134, R228, 0x1, RZ ;  /* 0x00000001e4867819 */ /* 0x000fe200000006ff */
[----:B------:R-:W-:Y:S01]  /*6010*/  FADD.FTZ R22, -R140, R22 ;  /* 0x000000168c167221 */ /* 0x000fe20000010100 */
[----:B------:R-:W-:Y:S01]  /*6020*/  LOP3.LUT R133, R132, 0x1c0, RZ, 0xc0, !PT ;  /* 0x000001c084857812 */ /* 0x000fe200078ec0ff */
[----:B------:R-:W-:Y:S01]  /*6030*/  FMUL.FTZ R33, R6, UR14 ;  /* 0x0000000e06217c20 */ /* 0x000fe20008410000 */
[----:B------:R-:W-:Y:S01]  /*6040*/  LOP3.LUT R132, R229, 0x7400, RZ, 0xc0, !PT ;  /* 0x00007400e5847812 */ /* 0x000fe200078ec0ff */
[----:B------:R-:W-:Y:S01]  /*6050*/  FFMA.FTZ R6, -R169, R169, 1 ;  /* 0x3f800000a9067423 */ /* 0x000fe200000101a9 */
[--C-:B------:R-:W-:Y:S01]  /*6060*/  LOP3.LUT R133, R133, 0x38, R134.reuse, 0xf8, !PT ;  /* 0x0000003885857812 */ /* 0x100fe200078ef886 */
[----:B------:R-:W-:Y:S01]  /*6070*/  FMUL.FTZ R22, R150, R22 ;  /* 0x0000001696167220 */ /* 0x000fe20000410000 */
[----:B------:R-:W-:Y:S01]  /*6080*/  LOP3.LUT R132, R132, 0x6, R134, 0xf8, !PT ;  /* 0x0000000684847812 */ /* 0x000fe200078ef886 */
[----:B------:R-:W-:Y:S01]  /*6090*/  FMUL.FTZ R6, R6, UR14 ;  /* 0x0000000e06067c20 */ /* 0x000fe20008410000 */
[----:B------:R-:W-:Y:S01]  /*60a0*/  LOP3.LUT R133, R133, 0x20, R227, 0x78, !PT ;  /* 0x0000002085857812 */ /* 0x000fe200078e78e3 */
[----:B------:R-:W-:Y:S01]  /*60b0*/  FADD.FTZ R23, -R140, R23 ;  /* 0x000000178c177221 */ /* 0x000fe20000010100 */
[----:B------:R-:W-:Y:S01]  /*60c0*/  F2FP.F16.F32.PACK_AB R0, R16, R17 ;  /* 0x000000111000723e */ /* 0x000fe200000000ff */
[----:B------:R-:W-:Y:S01]  /*60d0*/  FMUL.FTZ R22, R6, R22 ;  /* 0x0000001606167220 */ /* 0x000fe20000410000 */
[----:B------:R-:W-:Y:S01]  /*60e0*/  LOP3.LUT R132, R132, R133, RZ, 0xfc, !PT ;  /* 0x0000008584847212 */ /* 0x000fe200078efcff */
[----:B------:R-:W-:Y:S01]  /*60f0*/  FMUL.FTZ R23, R149, R23 ;  /* 0x0000001795177220 */ /* 0x000fe20000410000 */
[----:B------:R-:W-:Y:S01]  /*6100*/  LOP3.LUT P0, R149, R228, 0x4, RZ, 0xc0, !PT ;  /* 0x00000004e4957812 */ /* 0x000fe2000780c0ff */
[----:B------:R1:W-:Y:S01]  /*6110*/  STS [R142+0xf000], R5 ;  /* 0x00f000058e007388 */ /* 0x0003e20000000800 */
[----:B------:R-:W-:Y:S01]  /*6120*/  LEA R6, R132, UR40, 0x1 ;  /* 0x0000002884067c11 */ /* 0x000fe2000f8e08ff */
[----:B------:R-:W-:Y:S01]  /*6130*/  FADD.FTZ R18, -R140, R18 ;  /* 0x000000128c127221 */ /* 0x000fe20000010100 */
[----:B------:R-:W-:Y:S01]  /*6140*/  MOV R132, 0x10 ;  /* 0x0000001000847802 */ /* 0x000fe20000000f00 */
[----:B------:R2:W-:Y:S01]  /*6150*/  STS [R142+0xf400], R0 ;  /* 0x00f400008e007388 */ /* 0x0005e20000000800 */
[----:B-----5:R-:W-:Y:S01]  /*6160*/  FADD.FTZ R12, -R4, R12 ;  /* 0x0000000c040c7221 */ /* 0x020fe20000010100 */
[----:B------:R-:W-:Y:S01]  /*6170*/  FMUL.FTZ R18, R152, R18 ;  /* 0x0000001298127220 */ /* 0x000fe20000410000 */
[----:B------:R-:W-:Y:S01]  /*6180*/  SEL R16, R132, 0xfffffff0, !P0 ;  /* 0xfffffff084107807 */ /* 0x000fe20004000000 */
[----:B------:R-:W-:Y:S01]  /*6190*/  FADD.FTZ R9, -R4, R9 ;  /* 0x0000000904097221 */ /* 0x000fe20000010100 */
[----:B------:R-:W4:Y:S01]  /*61a0*/  LDL.LU R132, [R1] ;  /* 0x0000000001847983 */ /* 0x000f220000300800 */
[----:B------:R-:W-:Y:S01]  /*61b0*/  FMUL.FTZ R33, R33, R18 ;  /* 0x0000001221217220 */ /* 0x000fe20000410000 */
[----:B------:R-:W-:Y:S01]  /*61c0*/  FADD.FTZ R34, -R140, R34 ;  /* 0x000000228c227221 */ /* 0x000fe20000010100 */
[C---:B------:R-:W-:Y:S01]  /*61d0*/  FADD.FTZ R8, -R4.reuse, R8 ;  /* 0x0000000804087221 */ /* 0x040fe20000010100 */
[C---:B------:R-:W-:Y:S01]  /*61e0*/  FADD.FTZ R25, -R4.reuse, R25 ;  /* 0x0000001904197221 */ /* 0x040fe20000010100 */
[C---:B------:R-:W-:Y:S01]  /*61f0*/  FADD.FTZ R24, -R4.reuse, R24 ;  /* 0x0000001804187221 */ /* 0x040fe20000010100 */
[----:B------:R-:W-:Y:S01]  /*6200*/  FMUL.FTZ R34, R147, R34 ;  /* 0x0000002293227220 */ /* 0x000fe20000410000 */
[----:B------:R-:W-:Y:S01]  /*6210*/  FADD.FTZ R28, -R4, R28 ;  /* 0x0000001c041c7221 */ /* 0x000fe20000010100 */
[----:B------:R-:W-:Y:S01]  /*6220*/  FADD.FTZ R10, -R2, R10 ;  /* 0x0000000a020a7221 */ /* 0x000fe20000010100 */
[----:B------:R-:W-:Y:S01]  /*6230*/  FMUL.FTZ R24, R158, R24 ;  /* 0x000000189e187220 */ /* 0x000fe20000410000 */
[----:B------:R-:W-:Y:S01]  /*6240*/  FADD.FTZ R11, -R2, R11 ;  /* 0x0000000b020b7221 */ /* 0x000fe20000010100 */
[----:B------:R-:W-:Y:S01]  /*6250*/  FMUL.FTZ R28, R154, R28 ;  /* 0x0000001c9a1c7220 */ /* 0x000fe20000410000 */
[----:B------:R-:W-:Y:S01]  /*6260*/  FMUL.FTZ R25, R157, R25 ;  /* 0x000000199d197220 */ /* 0x000fe20000410000 */
[C---:B------:R-:W-:Y:S01]  /*6270*/  FADD.FTZ R14, -R2.reuse, R14 ;  /* 0x0000000e020e7221 */ /* 0x040fe20000010100 */
[----:B------:R-:W-:Y:S01]  /*6280*/  FMUL.FTZ R11, R237, R11 ;  /* 0x0000000bed0b7220 */ /* 0x000fe20000410000 */
[----:B------:R-:W-:Y:S01]  /*6290*/  FADD.FTZ R27, -R2, R27 ;  /* 0x0000001b021b7221 */ /* 0x000fe20000010100 */
[----:B-1----:R-:W-:Y:S01]  /*62a0*/  FADD.FTZ R5, -R140, R19 ;  /* 0x000000138c057221 */ /* 0x002fe20000010100 */
[----:B------:R-:W-:Y:S01]  /*62b0*/  F2FP.F16.F32.PACK_AB R19, R7, R32 ;  /* 0x000000200713723e */ /* 0x000fe200000000ff */
[----:B------:R-:W-:Y:S01]  /*62c0*/  FMUL.FTZ R14, R171, R14 ;  /* 0x0000000eab0e7220 */ /* 0x000fe20000410000 */
[----:B------:R-:W-:Y:S01]  /*62d0*/  FADD.FTZ R31, -R2, R31 ;  /* 0x0000001f021f7221 */ /* 0x000fe20000010100 */
[----:B------:R-:W-:Y:S01]  /*62e0*/  FMUL.FTZ R7, R151, R5 ;  /* 0x0000000597077220 */ /* 0x000fe20000410000 */
[----:B------:R-:W-:Y:S01]  /*62f0*/  FFMA.FTZ R5, -R231, R231, 1 ;  /* 0x3f800000e7057423 */ /* 0x000fe200000101e7 */
[----:B--2---:R-:W-:Y:S01]  /*6300*/  FADD.FTZ R0, -R4, R13 ;  /* 0x0000000d04007221 */ /* 0x004fe20000010100 */
[----:B------:R-:W-:Y:S01]  /*6310*/  FFMA.FTZ R13, -R249, R249, 1 ;  /* 0x3f800000f90d7423 */ /* 0x000fe200000101f9 */
[----:B------:R-:W-:Y:S01]  /*6320*/  FADD.FTZ R30, -R2, R30 ;  /* 0x0000001e021e7221 */ /* 0x000fe20000010100 */
[----:B------:R-:W-:Y:S01]  /*6330*/  FMUL.FTZ R32, R5, UR14 ;  /* 0x0000000e05207c20 */ /* 0x000fe20008410000 */
[----:B------:R-:W-:Y:S01]  /*6340*/  FFMA.FTZ R5, -R168, R168, 1 ;  /* 0x3f800000a8057423 */ /* 0x000fe200000101a8 */
[----:B------:R-:W-:Y:S01]  /*6350*/  FMUL.FTZ R13, R13, UR14 ;  /* 0x0000000e0d0d7c20 */ /* 0x000fe20008410000 */
[----:B------:R-:W-:Y:S01]  /*6360*/  FMUL.FTZ R0, R162, R0 ;  /* 0x00000000a2007220 */ /* 0x000fe20000410000 */
[----:B------:R-:W-:Y:S01]  /*6370*/  FMUL.FTZ R32, R32, R7 ;  /* 0x0000000720207220 */ /* 0x000fe20000410000 */
[----:B------:R-:W-:Y:S01]  /*6380*/  FMUL.FTZ R5, R5, UR14 ;  /* 0x0000000e05057c20 */ /* 0x000fe20008410000 */
[----:B------:R-:W-:Y:S01]  /*6390*/  FFMA.FTZ R7, -R156, R156, 1 ;  /* 0x3f8000009c077423 */ /* 0x000fe2000001019c */
[----:B------:R-:W-:Y:S01]  /*63a0*/  FMUL.FTZ R30, R161, R30 ;  /* 0x0000001ea11e7220 */ /* 0x000fe20000410000 */
[----:B------:R-:W-:Y:S01]  /*63b0*/  FADD.FTZ R35, -R140, R35 ;  /* 0x000000238c237221 */ /* 0x000fe20000010100 */
[----:B------:R-:W-:Y:S01]  /*63c0*/  FMUL.FTZ R18, R5, R23 ;  /* 0x0000001705127220 */ /* 0x000fe20000410000 */
[----:B------:R-:W-:Y:S01]  /*63d0*/  FFMA.FTZ R5, -R155, R155, 1 ;  /* 0x3f8000009b057423 */ /* 0x000fe2000001019b */
[----:B------:R-:W-:Y:S01]  /*63e0*/  FMUL.FTZ R7, R7, UR14 ;  /* 0x0000000e07077c20 */ /* 0x000fe20008410000 */
[----:B------:R-:W-:Y:S01]  /*63f0*/  FMUL.FTZ R23, R167, R8 ;  /* 0x00000008a7177220 */ /* 0x000fe20000410000 */
[----:B------:R-:W-:Y:S01]  /*6400*/  FFMA.FTZ R8, -R245, R245, 1 ;  /* 0x3f800000f5087423 */ /* 0x000fe200000101f5 */
[----:B------:R-:W-:Y:S01]  /*6410*/  FMUL.FTZ R17, R5, UR14 ;  /* 0x0000000e05117c20 */ /* 0x000fe20008410000 */
[C---:B------:R-:W-:Y:S01]  /*6420*/  IADD3 R5, PT, PT, R6.reuse, 0x20, RZ ;  /* 0x0000002006057810 */ /* 0x040fe20007ffe0ff */
[----:B------:R-:W-:Y:S01]  /*6430*/  FMUL.FTZ R34, R7, R34 ;  /* 0x0000002207227220 */ /* 0x000fe20000410000 */
[----:B------:R-:W-:Y:S01]  /*6440*/  @P6 IADD3 R5, PT, PT, R6, -0x20, RZ ;  /* 0xffffffe006056810 */ /* 0x000fe20007ffe0ff */
[----:B------:R-:W-:Y:S01]  /*6450*/  FMUL.FTZ R8, R8, UR14 ;  /* 0x0000000e08087c20 */ /* 0x000fe20008410000 */
[----:B------:R-:W-:Y:S01]  /*6460*/  IADD3 R6, PT, PT, R6, R16, RZ ;  /* 0x0000001006067210 */ /* 0x000fe20007ffe0ff */
[----:B------:R-:W-:Y:S01]  /*6470*/  FMUL.FTZ R31, R160, R31 ;  /* 0x0000001fa01f7220 */ /* 0x000fe20000410000 */
[----:B------:R-:W-:Y:S01]  /*6480*/  F2FP.F16.F32.PACK_AB R18, R18, R22 ;  /* 0x000000161212723e */ /* 0x000fe200000000ff */
[----:B------:R-:W-:Y:S01]  /*6490*/  FMUL.FTZ R22, R166, R9 ;  /* 0x00000009a6167220 */ /* 0x000fe20000410000 */
[----:B------:R-:W-:Y:S01]  /*64a0*/  FFMA.FTZ R9, -R247, R247, 1 ;  /* 0x3f800000f7097423 */ /* 0x000fe200000101f7 */
[----:B------:R1:W-:Y:S01]  /*64b0*/  STS [R6+-0x4000], R20 ;  /* 0xffc0001406007388 */ /* 0x0003e20000000800 */
[----:B------:R-:W-:Y:S01]  /*64c0*/  F2FP.F16.F32.PACK_AB R7, R32, R33 ;  /* 0x000000212007723e */ /* 0x000fe200000000ff */
[----:B------:R-:W-:Y:S01]  /*64d0*/  FMUL.FTZ R32, R13, R23 ;  /* 0x000000170d207220 */ /* 0x000fe20000410000 */
[----:B------:R-:W-:Y:S01]  /*64e0*/  FMUL.FTZ R9, R9, UR14 ;  /* 0x0000000e09097c20 */ /* 0x000fe20008410000 */
[----:B------:R-:W-:Y:S01]  /*64f0*/  FMUL.FTZ R35, R146, R35 ;  /* 0x0000002392237220 */ /* 0x000fe20000410000 */
[----:B------:R-:W-:Y:S01]  /*6500*/  FMUL.FTZ R27, R164, R27 ;  /* 0x0000001ba41b7220 */ /* 0x000fe20000410000 */
[----:B------:R2:W-:Y:S01]  /*6510*/  STS [R6+-0x3c00], R7 ;  /* 0xffc4000706007388 */ /* 0x0005e20000000800 */
[----:B------:R-:W3:Y:S01]  /*6520*/  LDC R150, c[0x0][0x44c] ;  /* 0x00011300ff967b82 */ /* 0x000ee20000000800 */
[----:B------:R-:W-:Y:S05]  /*6530*/  FMUL.FTZ R17, R17, R35 ;  /* 0x0000002311117220 */ /* 0x000fea0000410000 */
[----:B------:R-:W-:Y:S01]  /*6540*/  F2FP.F16.F32.PACK_AB R17, R17, R34 ;  /* 0x000000221111723e */ /* 0x000fe200000000ff */
[----:B-1----:R-:W-:Y:S01]  /*6550*/  FMUL.FTZ R20, R163, R12 ;  /* 0x0000000ca3147220 */ /* 0x002fe20000410000 */
[----:B------:R-:W-:Y:S04]  /*6560*/  FFMA.FTZ R12, -R248, R248, 1 ;  /* 0x3f800000f80c7423 */ /* 0x000fe800000101f8 */
[----:B------:R-:W-:Y:S01]  /*6570*/  FMUL.FTZ R12, R12, UR14 ;  /* 0x0000000e0c0c7c20 */ /* 0x000fe20008410000 */
[----:B--2---:R-:W-:Y:S03]  /*6580*/  FFMA.FTZ R7, -R251, R251, 1 ;  /* 0x3f800000fb077423 */ /* 0x004fe600000101fb */
[----:B------:R-:W-:Y:S01]  /*6590*/  FMUL.FTZ R23, R12, R22 ;  /* 0x000000160c177220 */ /* 0x000fe20000410000 */
[----:B------:R-:W-:Y:S01]  /*65a0*/  FMUL.FTZ R22, R9, R20 ;  /* 0x0000001409167220 */ /* 0x000fe20000410000 */
[----:B------:R-:W-:Y:S01]  /*65b0*/  FMUL.FTZ R20, R8, R0 ;  /* 0x0000000008147220 */ /* 0x000fe20000410000 */
[----:B------:R-:W-:Y:S01]  /*65c0*/  FADD.FTZ R0, -R4, R29 ;  /* 0x0000001d04007221 */ /* 0x000fe20000010100 */
[----:B------:R-:W-:Y:S01]  /*65d0*/  FFMA.FTZ R4, -R232, R232, 1 ;  /* 0x3f800000e8047423 */ /* 0x000fe200000101e8 */
[----:B------:R-:W-:Y:S01]  /*65e0*/  FFMA.FTZ R8, -R234, R234, 1 ;  /* 0x3f800000ea087423 */ /* 0x000fe200000101ea */
[----:B------:R-:W-:Y:S01]  /*65f0*/  FFMA.FTZ R12, -R239, R239, 1 ;  /* 0x3f800000ef0c7423 */ /* 0x000fe200000101ef */
[----:B------:R-:W-:Y:S01]  /*6600*/  FMUL.FTZ R0, R153, R0 ;  /* 0x0000000099007220 */ /* 0x000fe20000410000 */
[----:B------:R-:W-:Y:S01]  /*6610*/  FMUL.FTZ R4, R4, UR14 ;  /* 0x0000000e04047c20 */ /* 0x000fe20008410000 */
[----:B------:R-:W-:Y:S01]  /*6620*/  FMUL.FTZ R8, R8, UR14 ;  /* 0x0000000e08087c20 */ /* 0x000fe20008410000 */
[----:B------:R-:W-:Y:S01]  /*6630*/  FFMA.FTZ R9, -R236, R236, 1 ;  /* 0x3f800000ec097423 */ /* 0x000fe200000101ec */
[----:B------:R-:W-:Y:S01]  /*6640*/  FMUL.FTZ R12, R12, UR14 ;  /* 0x0000000e0c0c7c20 */ /* 0x000fe20008410000 */
[----:B------:R-:W-:Y:S01]  /*6650*/  FMUL.FTZ R13, R4, R0 ;  /* 0x00000000040d7220 */ /* 0x000fe20000410000 */
[----:B------:R-:W-:Y:S01]  /*6660*/  F2FP.F16.F32.PACK_AB R0, R23, R32 ;  /* 0x000000201700723e */ /* 0x000fe200000000ff */
[----:B------:R-:W-:Y:S01]  /*6670*/  FMUL.FTZ R28, R8, R28 ;  /* 0x0000001c081c7220 */ /* 0x000fe20000410000 */
[----:B------:R-:W-:Y:S01]  /*6680*/  FFMA.FTZ R8, -R252, R252, 1 ;  /* 0x3f800000fc087423 */ /* 0x000fe200000101fc */
[----:B------:R-:W-:Y:S01]  /*6690*/  FMUL.FTZ R9, R9, UR14 ;  /* 0x0000000e09097c20 */ /* 0x000fe20008410000 */
[----:B------:R-:W-:Y:S01]  /*66a0*/  FFMA.FTZ R4, -R250, R250, 1 ;  /* 0x3f800000fa047423 */ /* 0x000fe200000101fa */
[----:B------:R1:W-:Y:S01]  /*66b0*/  STS [R142+0x10000], R0 ;  /* 0x010000008e007388 */ /* 0x0003e20000000800 */
[----:B------:R-:W-:Y:S01]  /*66c0*/  FMUL.FTZ R24, R12, R24 ;  /* 0x000000180c187220 */ /* 0x000fe20000410000 */
[----:B------:R-:W-:Y:S01]  /*66d0*/  FMUL.FTZ R8, R8, UR14 ;  /* 0x0000000e08087c20 */ /* 0x000fe20008410000 */
[----:B------:R-:W-:Y:S01]  /*66e0*/  FMUL.FTZ R12, R9, R25 ;  /* 0x00000019090c7220 */ /* 0x000fe20000410000 */
[----:B------:R-:W-:Y:S01]  /*66f0*/  FMUL.FTZ R4, R4, UR14 ;  /* 0x0000000e04047c20 */ /* 0x000fe20008410000 */
[----:B------:R-:W-:Y:S01]  /*6700*/  F2FP.F16.F32.PACK_AB R9, R20, R22 ;  /* 0x000000161409723e */ /* 0x000fe200000000ff */
[----:B------:R-:W-:Y:S01]  /*6710*/  FMUL.FTZ R7, R7, UR14 ;  /* 0x0000000e07077c20 */ /* 0x000fe20008410000 */
[----:B------:R-:W-:Y:S02]  /*6720*/  F2FP.F16.F32.PACK_AB R13, R13, R28 ;  /* 0x0000001c0d0d723e */ /* 0x000fe400000000ff */
[----:B------:R-:W-:Y:S01]  /*6730*/  F2FP.F16.F32.PACK_AB R12, R12, R24 ;  /* 0x000000180c0c723e */ /* 0x000fe200000000ff */
[----:B------:R-:W-:Y:S01]  /*6740*/  FMUL.FTZ R14, R7, R14 ;  /* 0x0000000e070e7220 */ /* 0x000fe20000410000 */
[----:B-1----:R-:W-:Y:S01]  /*6750*/  FADD.FTZ R0, -R2, R15 ;  /* 0x0000000f02007221 */ /* 0x002fe20000010100 */
[----:B------:R-:W-:Y:S03]  /*6760*/  FMUL.FTZ R15, R238, R10 ;  /* 0x0000000aee0f7220 */ /* 0x000fe60000410000 */
[----:B------:R-:W-:Y:S01]  /*6770*/  FMUL.FTZ R0, R170, R0 ;  /* 0x00000000aa007220 */ /* 0x000fe20000410000 */
[----:B----4-:R-:W-:Y:S01]  /*6780*/  FFMA.FTZ R10, -R132, R132, 1 ;  /* 0x3f800000840a7423 */ /* 0x010fe20000010184 */
[----:B---3--:R-:W-:Y:S03]  /*6790*/  IMAD R161, R150, UR9, RZ ;  /* 0x0000000996a17c24 */ /* 0x008fe6000f8e02ff */
[----:B------:R-:W-:Y:S04]  /*67a0*/  FMUL.FTZ R10, R10, UR14 ;  /* 0x0000000e0a0a7c20 */ /* 0x000fe80008410000 */
[----:B------:R-:W-:Y:S01]  /*67b0*/  FMUL.FTZ R20, R10, R15 ;  /* 0x0000000f0a147220 */ /* 0x000fe20000410000 */
[----:B------:R-:W-:Y:S01]  /*67c0*/  FMUL.FTZ R15, R8, R11 ;  /* 0x0000000b080f7220 */ /* 0x000fe20000410000 */
[----:B------:R-:W-:Y:S01]  /*67d0*/  FMUL.FTZ R11, R4, R0 ;  /* 0x00000000040b7220 */ /* 0x000fe20000410000 */
[----:B------:R-:W-:Y:S01]  /*67e0*/  FFMA.FTZ R0, -R244, R244, 1 ;  /* 0x3f800000f4007423 */ /* 0x000fe200000101f4 */
[----:B------:R-:W-:Y:S01]  /*67f0*/  FADD.FTZ R4, -R2, R26 ;  /* 0x0000001a02047221 */ /* 0x000fe20000010100 */
[----:B------:R-:W-:Y:S02]  /*6800*/  FFMA.FTZ R2, -R246, R246, 1 ;  /* 0x3f800000f6027423 */ /* 0x000fe400000101f6 */
[----:B------:R-:W-:Y:S01]  /*6810*/  FMUL.FTZ R10, R0, UR14 ;  /* 0x0000000e000a7c20 */ /* 0x000fe20008410000 */
[----:B------:R-:W-:Y:S01]  /*6820*/  FFMA.FTZ R0, -R241, R241, 1 ;  /* 0x3f800000f1007423 */ /* 0x000fe200000101f1 */
[----:B------:R-:W-:Y:S01]  /*6830*/  FMUL.FTZ R7, R2, UR14 ;  /* 0x0000000e02077c20 */ /* 0x000fe20008410000 */
[----:B------:R-:W-:Y:S02]  /*6840*/  FMUL.FTZ R4, R165, R4 ;  /* 0x00000004a5047220 */ /* 0x000fe40000410000 */
[----:B------:R-:W-:Y:S01]  /*6850*/  FMUL.FTZ R2, R0, UR14 ;  /* 0x0000000e00027c20 */ /* 0x000fe20008410000 */
[----:B------:R-:W-:Y:S01]  /*6860*/  FMUL.FTZ R7, R7, R27 ;  /* 0x0000001b07077220 */ /* 0x000fe20000410000 */
[----:B------:R-:W-:Y:S01]  /*6870*/  FMUL.FTZ R10, R10, R4 ;  /* 0x000000040a0a7220 */ /* 0x000fe20000410000 */
[----:B------:R-:W-:Y:S01]  /*6880*/  FFMA.FTZ R4, -R240, R240, 1 ;  /* 0x3f800000f0047423 */ /* 0x000fe200000101f0 */
[----:B------:R-:W-:Y:S01]  /*6890*/  FMUL.FTZ R30, R2, R30 ;  /* 0x0000001e021e7220 */ /* 0x000fe20000410000 */
[----:B------:R-:W-:Y:S02]  /*68a0*/  F2FP.F16.F32.PACK_AB R2, R15, R20 ;  /* 0x000000140f02723e */ /* 0x000fe400000000ff */
[----:B------:R-:W-:Y:S01]  /*68b0*/  FMUL.FTZ R4, R4, UR14 ;  /* 0x0000000e04047c20 */ /* 0x000fe20008410000 */
[----:B------:R-:W-:Y:S02]  /*68c0*/  F2FP.F16.F32.PACK_AB R7, R7, R10 ;  /* 0x0000000a0707723e */ /* 0x000fe400000000ff */
[----:B------:R1:W-:Y:S01]  /*68d0*/  STS [R142+0x10400], R2 ;  /* 0x010400028e007388 */ /* 0x0003e20000000800 */
[----:B------:R-:W-:Y:S01]  /*68e0*/  FMUL.FTZ R8, R4, R31 ;  /* 0x0000001f04087220 */ /* 0x000fe20000410000 */
[----:B------:R-:W-:Y:S02]  /*68f0*/  F2FP.F16.F32.PACK_AB R4, R11, R14 ;  /* 0x0000000e0b04723e */ /* 0x000fe400000000ff */
[----:B------:R-:W-:Y:S01]  /*6900*/  STS [R6+-0x3000], R9 ;  /* 0xffd0000906007388 */ /* 0x000fe20000000800 */
[--C-:B------:R-:W-:Y:S02]  /*6910*/  SHF.R.U32.HI R0, RZ, 0x4, R228.reuse ;  /* 0x00000004ff007819 */ /* 0x100fe400000116e4 */
[----:B------:R-:W-:Y:S01]  /*6920*/  F2FP.F16.F32.PACK_AB R8, R8, R30 ;  /* 0x0000001e0808723e */ /* 0x000fe200000000ff */
[----:B------:R-:W-:Y:S01]  /*6930*/  STS [R6+-0x2c00], R4 ;  /* 0xffd4000406007388 */ /* 0x000fe20000000800 */
[----:B------:R-:W-:Y:S03]  /*6940*/  LOP3.LUT R160, R0, 0x8, RZ, 0xc0, !PT ;  /* 0x0000000800a07812 */ /* 0x000fe600078ec0ff */
[----:B------:R-:W-:Y:S01]  /*6950*/  STS [R5+-0x4000], R21 ;  /* 0xffc0001505007388 */ /* 0x000fe20000000800 */
[----:B------:R-:W-:Y:S03]  /*6960*/  LOP3.LUT R0, R160, 0x10, R228, 0xf8, !PT ;  /* 0x00000010a0007812 */ /* 0x000fe600078ef8e4 */
[----:B------:R-:W-:Y:S01]  /*6970*/  STS [R5+-0x3c00], R18 ;  /* 0xffc4001205007388 */ /* 0x000fe20000000800 */
[--C-:B------:R-:W-:Y:S04]  /*6980*/  LOP3.LUT R0, R0, 0xc0, R229.reuse, 0xf8, !PT ;  /* 0x000000c000007812 */ /* 0x100fe800078ef8e5 */
[----:B------:R-:W-:Y:S02]  /*6990*/  LOP3.LUT R0, R0, 0x18, R230, 0x78, !PT ;  /* 0x0000001800007812 */ /* 0x000fe400078e78e6 */
[----:B-1----:R-:W-:Y:S02]  /*69a0*/  IADD3 R2, PT, PT, R16, R5, RZ ;  /* 0x0000000510027210 */ /* 0x002fe40007ffe0ff */
[----:B------:R-:W-:Y:S03]  /*69b0*/  LOP3.LUT R0, R0, 0x120, R229, 0xf8, !PT ;  /* 0x0000012000007812 */ /* 0x000fe600078ef8e5 */
[----:B------:R-:W-:Y:S01]  /*69c0*/  STS [R2+-0x4000], R19 ;  /* 0xffc0001302007388 */ /* 0x000fe20000000800 */
[----:B------:R-:W-:Y:S03]  /*69d0*/  LEA R0, R0, UR4, 0x1 ;  /* 0x0000000400007c11 */ /* 0x000fe6000f8e08ff */
[----:B------:R-:W-:Y:S04]  /*69e0*/  STS [R2+-0x3c00], R17 ;  /* 0xffc4001102007388 */ /* 0x000fe80000000800 */
[----:B------:R-:W-:Y:S04]  /*69f0*/  STS [R5+-0x3000], R12 ;  /* 0xffd0000c05007388 */ /* 0x000fe80000000800 */
[----:B------:R-:W-:Y:S04]  /*6a00*/  STS [R5+-0x2c00], R7 ;  /* 0xffd4000705007388 */ /* 0x000fe80000000800 */
[----:B------:R-:W-:Y:S04]  /*6a10*/  STS [R2+-0x3000], R13 ;  /* 0xffd0000d02007388 */ /* 0x000fe80000000800 */
[----:B------:R1:W-:Y:S01]  /*6a20*/  STS [R2+-0x2c00], R8 ;  /* 0xffd4000802007388 */ /* 0x0003e20000000800 */
[----:B------:R-:W-:Y:S01]  /*6a30*/  BAR.SYNC.DEFER_BLOCKING 0x0 ;  /* 0x0000000000007b1d */ /* 0x000fe20000010000 */
[----:B-1----:R-:W-:Y:S05]  /*6a40*/  LEA R2, -R161, RZ, 0x6 ;  /* 0x000000ffa1027211 */ /* 0x002fea00078e31ff */
[----:B------:R-:W-:Y:S08]  /*6a50*/  LDSM.16.MT88.4 R4, [R3+UR4+0x13000] ;  /* 0x013000040304783b */ /* 0x000ff00008004200 */
[----:B------:R-:W1:Y:S08]  /*6a60*/  LDSM.16.MT88.4 R8, [R0+0x6000] ;  /* 0x006000000008783b */ /* 0x000e700000004200 */
[----:B------:R-:W2:Y:S08]  /*6a70*/  LDSM.16.MT88.4 R12, [R3+UR4+0x15000] ;  /* 0x01500004030c783b */ /* 0x000eb00008004200 */
[----:B------:R-:W3:Y:S08]  /*6a80*/  LDSM.16.MT88.4 R16, [R0+0x7000] ;  /* 0x007000000010783b */ /* 0x000ef00000004200 */
[----:B------:R-:W4:Y:S08]  /*6a90*/  LDSM.16.MT88.4 R20, [R0+0x8000] ;  /* 0x008000000014783b */ /* 0x000f300000004200 */
[----:B------:R-:W-:Y:S01]  /*6aa0*/  LDSM.16.MT88.4 R24, [R3+UR4+0x13800] ;  /* 0x013800040318783b */ /* 0x000fe20008004200 */
[-C--:B-1----:R-:W-:Y:S07]  /*6ab0*/  HMMA.16816.F32 R36, R4, R8.reuse, R36 ;  /* 0x000000080424723c */ /* 0x082fee0000001824 */
[----:B------:R-:W1:Y:S01]  /*6ac0*/  LDSM.16.MT88.4 R28, [R0+0x6400] ;  /* 0x00640000001c783b */ /* 0x000e620000004200 */
[C---:B--2---:R-:W-:Y:S07]  /*6ad0*/  HMMA.16816.F32 R40, R12.reuse, R8, R40 ;  /* 0x000000080c28723c */ /* 0x044fee0000001828 */
[----:B------:R-:W2:Y:S01]  /*6ae0*/  LDSM.16.MT88.4 R32, [R3+UR4+0x15800] ;  /* 0x015800040320783b */ /* 0x000ea20008004200 */
[-C--:B------:R-:W-:Y:S07]  /*6af0*/  HMMA.16816.F32 R44, R12, R10.reuse, R44 ;  /* 0x0000000a0c2c723c */ /* 0x080fee000000182c */
[----:B------:R-:W2:Y:S01]  /*6b00*/  LDSM.16.MT88.4 R132, [R0+0x7400] ;  /* 0x007400000084783b */ /* 0x000ea20000004200 */
[C---:B------:R-:W-:Y:S07]  /*6b10*/  HMMA.16816.F32 R48, R4.reuse, R10, R48 ;  /* 0x0000000a0430723c */ /* 0x040fee0000001830 */
[----:B------:R-:W2:Y:S01]  /*6b20*/  LDSM.16.MT88.4 R8, [R0+0x8400] ;  /* 0x008400000008783b */ /* 0x000ea20000004200 */
[-C--:B---3--:R-:W-:Y:S07]  /*6b30*/  HMMA.16816.F32 R52, R4, R16.reuse, R52 ;  /* 0x000000100434723c */ /* 0x088fee0000001834 */
[----:B------:R-:W-:Y:S01]  /*6b40*/  LDSM.16.MT88.4 R136, [R0+0x6c00] ;  /* 0x006c00000088783b */ /* 0x000fe20000004200 */
[C---:B------:R-:W-:Y:S07]  /*6b50*/  HMMA.16816.F32 R56, R12.reuse, R16, R56 ;  /* 0x000000100c38723c */ /* 0x040fee0000001838 */
[----:B------:R-:W-:Y:S01]  /*6b60*/  LDSM.16.MT88.4 R140, [R3+UR4+0x16800] ;  /* 0x01680004038c783b */ /* 0x000fe20008004200 */
[-C--:B------:R-:W-:Y:S07]  /*6b70*/  HMMA.16816.F32 R60, R12, R18.reuse, R60 ;  /* 0x000000120c3c723c */ /* 0x080fee000000183c */
[----:B------:R-:W-:Y:S01]  /*6b80*/  LDSM.16.MT88.4 R144, [R0+0x7c00] ;  /* 0x007c00000090783b */ /* 0x000fe20000004200 */
[C---:B------:R-:W-:Y:S07]  /*6b90*/  HMMA.16816.F32 R64, R4.reuse, R18, R64 ;  /* 0x000000120440723c */ /* 0x040fee0000001840 */
[----:B------:R-:W-:Y:S01]  /*6ba0*/  LDSM.16.MT88.4 R16, [R3+UR4+0x16000] ;  /* 0x016000040310783b */ /* 0x000fe20008004200 */
[-C--:B----4-:R-:W-:Y:S08]  /*6bb0*/  HMMA.16816.F32 R68, R4, R20.reuse, R68 ;  /* 0x000000140444723c */ /* 0x090ff00000001844 */
[C---:B------:R-:W-:Y:S08]  /*6bc0*/  HMMA.16816.F32 R72, R12.reuse, R20, R72 ;  /* 0x000000140c48723c */ /* 0x040ff00000001848 */
[-C--:B------:R-:W-:Y:S01]  /*6bd0*/  HMMA.16816.F32 R76, R12, R22.reuse, R76 ;  /* 0x000000160c4c723c */ /* 0x080fe2000000184c */
[----:B------:R-:W-:Y:S07]  /*6be0*/  LDSM.16.MT88.4 R12, [R0+0x6800] ;  /* 0x00680000000c783b */ /* 0x000fee0000004200 */
[----:B------:R-:W-:Y:S01]  /*6bf0*/  HMMA.16816.F32 R80, R4, R22, R80 ;  /* 0x000000160450723c */ /* 0x000fe20000001850 */
[----:B------:R-:W3:Y:S07]  /*6c00*/  LDSM.16.MT88.4 R4, [R3+UR4+0x14000] ;  /* 0x014000040304783b */ /* 0x000eee0008004200 */
[-C--:B-1----:R-:W-:Y:S01]  /*6c10*/  HMMA.16816.F32 R36, R24, R28.reuse, R36 ;  /* 0x0000001c1824723c */ /* 0x082fe20000001824 */
[----:B------:R-:W1:Y:S07]  /*6c20*/  LDSM.16.MT88.4 R20, [R0+0x7800] ;  /* 0x007800000014783b */ /* 0x000e6e0000004200 */
[C---:B--2---:R-:W-:Y:S08]  /*6c30*/  HMMA.16816.F32 R40, R32.reuse, R28, R40 ;  /* 0x0000001c2028723c */ /* 0x044ff00000001828 */
[-C--:B------:R-:W-:Y:S08]  /*6c40*/  HMMA.16816.F32 R44, R32, R30.reuse, R44 ;  /* 0x0000001e202c723c */ /* 0x080ff0000000182c */
[C---:B------:R-:W-:Y:S01]  /*6c50*/  HMMA.16816.F32 R48, R24.reuse, R30, R48 ;  /* 0x0000001e1830723c */ /* 0x040fe20000001830 */
[----:B------:R-:W2:Y:S07]  /*6c60*/  LDSM.16.MT88.4 R28, [R0+0x8800] ;  /* 0x00880000001c783b */ /* 0x000eae0000004200 */
        /* <DEDUP_REMOVED lines=11> */
[-C--:B---3--:R-:W-:Y:S08]  /*6d20*/  HMMA.16816.F32 R36, R4, R12.reuse, R36 ;  /* 0x0000000c0424723c */ /* 0x088ff00000001824 */
[C---:B------:R-:W-:Y:S08]  /*6d30*/  HMMA.16816.F32 R40, R16.reuse, R12, R40 ;  /* 0x0000000c1028723c */ /* 0x040ff00000001828 */
[-C--:B------:R-:W-:Y:S08]  /*6d40*/  HMMA.16816.F32 R44, R16, R14.reuse, R44 ;  /* 0x0000000e102c723c */ /* 0x080ff0000000182c */
[C---:B------:R-:W-:Y:S08]  /*6d50*/  HMMA.16816.F32 R48, R4.reuse, R14, R48 ;  /* 0x0000000e0430723c */ /* 0x040ff00000001830 */
[-C--:B-1----:R-:W-:Y:S08]  /*6d60*/  HMMA.16816.F32 R52, R4, R20.reuse, R52 ;  /* 0x000000140434723c */ /* 0x082ff00000001834 */
[C---:B------:R-:W-:Y:S08]  /*6d70*/  HMMA.16816.F32 R56, R16.reuse, R20, R56 ;  /* 0x000000141038723c */ /* 0x040ff00000001838 */
[-C--:B------:R-:W-:Y:S08]  /*6d80*/  HMMA.16816.F32 R60, R16, R22.reuse, R60 ;  /* 0x00000016103c723c */ /* 0x080ff0000000183c */
[C---:B------:R-:W-:Y:S08]  /*6d90*/  HMMA.16816.F32 R64, R4.reuse, R22, R64 ;  /* 0x000000160440723c */ /* 0x040ff00000001840 */
[-C--:B--2---:R-:W-:Y:S08]  /*6da0*/  HMMA.16816.F32 R68, R4, R28.reuse, R68 ;  /* 0x0000001c0444723c */ /* 0x084ff00000001844 */
[C---:B------:R-:W-:Y:S08]  /*6db0*/  HMMA.16816.F32 R72, R16.reuse, R28, R72 ;  /* 0x0000001c1048723c */ /* 0x040ff00000001848 */
[-C--:B------:R-:W-:Y:S08]  /*6dc0*/  HMMA.16816.F32 R76, R16, R30.reuse, R76 ;  /* 0x0000001e104c723c */ /* 0x080ff0000000184c */
[----:B------:R-:W-:Y:S04]  /*6dd0*/  HMMA.16816.F32 R80, R4, R30, R80 ;  /* 0x0000001e0450723c */ /* 0x000fe80000001850 */
[C---:B------:R-:W-:Y:S04]  /*6de0*/  LEA R5, P0, R2.reuse, R242, 0x2 ;  /* 0x000000f202057211 */ /* 0x040fe800078010ff */
[-C--:B----4-:R-:W-:Y:S05]  /*6df0*/  HMMA.16816.F32 R36, R132, R136.reuse, R36 ;  /* 0x000000888424723c */ /* 0x090fea0000001824 */
        /* <DEDUP_REMOVED lines=31> */
[----:B------:R-:W-:Y:S01]  /*6ff0*/  LEA.HI.X.SX32 R6, R4, R151, 0x1, P5 ;  /* 0x0000009704067211 */ /* 0x000fe200028f0eff */
[----:B------:R-:W-:Y:S01]  /*7000*/  IMAD.MOV.U32 R8, RZ, RZ, R7 ;  /* 0x000000ffff087224 */ /* 0x000fe200078e0007 */
        /* <DEDUP_REMOVED lines=19> */
.L_x_493:
        /* <DEDUP_REMOVED lines=8> */
[----:B------:R-:W-:Y:S01]  /*71c0*/  ISETP.NE.AND P0, PT, R149, RZ, PT ;  /* 0x000000ff9500720c */ /* 0x000fe20003f05270 */
[----:B------:R-:W-:Y:S01]  /*71d0*/  LDSM.16.MT88.4 R28, [R0+0xd000] ;  /* 0x00d00000001c783b */ /* 0x000fe20000004200 */
[----:B------:R-:W-:Y:S01]  /*71e0*/  LOP3.LUT R2, R4, R2, RZ, 0xfc, !PT ;  /* 0x0000000204027212 */ /* 0x000fe200078efcff */
[----:B------:R-:W-:Y:S01]  /*71f0*/  @UP0 UIADD3 UR20, UP1, UPT, UR18, -0x100, URZ ;  /* 0xffffff0012140890 */ /* 0x000fe2000ff3e0ff */
[----:B------:R-:W-:Y:S01]  /*7200*/  PLOP3.LUT P4, PT, PT, PT, UP0, 0x80, 0x8 ;  /* 0x000000000008781c */ /* 0x000fe20003f8f008 */
[----:B------:R-:W-:Y:S01]  /*7210*/  LDSM.16.MT88.4 R132, [R0+0x9400] ;  /* 0x009400000084783b */ /* 0x000fe20000004200 */
[----:B------:R-:W-:Y:S01]  /*7220*/  LEA R2, R2, UR4, 0x1 ;  /* 0x0000000402027c11 */ /* 0x000fe2000f8e08ff */
[----:B------:R-:W-:Y:S02]  /*7230*/  @UP0 UIADD3.X UR17, UPT, UPT, UR19, -0x1, URZ, UP1, !UPT ;  /* 0xffffffff13110890 */ /* 0x000fe40008ffe4ff */
        /* <DEDUP_REMOVED lines=10> */
[----:B------:R-:W-:Y:S01]  /*72e0*/  LEA R164, P0, R164, R242, 0x2 ;  /* 0x000000f2a4a47211 */ /* 0x000fe200078010ff */
[----:B------:R-:W-:Y:S01]  /*72f0*/  UISETP.NE.U32.AND UP1, UPT, UR12, 0x1, UPT ;  /* 0x000000010c00788c */ /* 0x000fe2000bf25070 */
[----:B------:R-:W3:Y:S01]  /*7300*/  LDSM.16.M88.4 R32, [R157+0xf000] ;  /* 0x00f000009d20783b */ /* 0x000ee20000000200 */
[----:B------:R-:W-:Y:S03]  /*7310*/  IMAD.IADD R158, R224, 0x1, R156 ;  /* 0x00000001e09e7824 */ /* 0x000fe600078e029c */
[----:B------:R-:W4:Y:S01]  /*7320*/  LDL R171, [R1+0x4c] ;  /* 0x00004c0001ab7983 */ /* 0x000f220000100800 */
[----:B------:R-:W-:Y:S03]  /*7330*/  PLOP3.LUT P3, PT, PT, PT, UP1, 0x80, 0x8 ;  /* 0x000000000008781c */ /* 0x000fe60003f6f018 */
[----:B------:R-:W5:Y:S04]  /*7340*/  LDSM.16.MT88.4 R140, [R0+0xd400] ;  /* 0x00d40000008c783b */ /* 0x000f680000004200 */
[----:B------:R-:W4:Y:S04]  /*7350*/  LDL R170, [R1+0x48] ;  /* 0x0000480001aa7983 */ /* 0x000f280000100800 */
[----:B------:R-:W2:Y:S04]  /*7360*/  LDL R231, [R1+0x1c] ;  /* 0x00001c0001e77983 */ /* 0x000ea80000100800 */
[----:B------:R-:W4:Y:S04]  /*7370*/  LDL R169, [R1+0x44] ;  /* 0x0000440001a97983 */ /* 0x000f280000100800 */
[----:B------:R-:W-:Y:S04]  /*7380*/  LDSM.16.MT88.4 R148, [R0+0x9800] ;  /* 0x009800000094783b */ /* 0x000fe80000004200 */
[----:B------:R-:W5:Y:S01]  /*7390*/  LDSM.16.M88.4 R144, [R156] ;  /* 0x000000009c90783b */ /* 0x000f620000000200 */
[C---:B-1----:R-:W-:Y:S03]  /*73a0*/  HMMA.16816.F32 R4, R24.reuse, R8, RZ ;  /* 0x000000081804723c */ /* 0x042fe600000018ff */
[----:B------:R-:W-:Y:S05]  /*73b0*/  LDSM.16.MT88.4 R152, [R0+0xa000] ;  /* 0x00a000000098783b */ /* 0x000fea0000004200 */
        /* <DEDUP_REMOVED lines=18> */
[----:B------:R-:W5:Y:S07]  /*74e0*/  LDSM.16.MT88.4 R148, [R0+0xdc00] ;  /* 0x00dc00000094783b */ /* 0x000f6e0000004200 */
[C---:B-1----:R-:W-:Y:S08]  /*74f0*/  HMMA.16816.F32 R12, R144.reuse, R28, R12 ;  /* 0x0000001c900c723c */ /* 0x042ff0000000180c */
[C---:B------:R-:W-:Y:S01]  /*7500*/  HMMA.16816.F32 R16, R144.reuse, R30, R16 ;  /* 0x0000001e9010723c */ /* 0x040fe20000001810 */
[----:B------:R1:W1:Y:S07]  /*7510*/  LDSM.16.M88.4 R28, [R2+0x11000] ;  /* 0x01100000021c783b */ /* 0x00026e0000000200 */
[C---:B---3--:R-:W-:Y:S08]  /*7520*/  HMMA.16816.F32 R20, R144.reuse, R132, R20 ;  /* 0x000000849014723c */ /* 0x048ff00000001814 */
[----:B------:R-:W-:Y:S01]  /*7530*/  HMMA.16816.F32 R24, R144, R134, R24 ;  /* 0x000000869018723c */ /* 0x000fe20000001818 */
[----:B------:R-:W3:Y:S04]  /*7540*/  LDSM.16.MT88.4 R132, [R0+0xc000] ;  /* 0x00c000000084783b */ /* 0x000ee80000004200 */
[----:B------:R-:W3:Y:S03]  /*7550*/  LDSM.16.MT88.4 R144, [R0+0xe000] ;  /* 0x00e000000090783b */ /* 0x000ee60000004200 */
[C---:B-----5:R-:W-:Y:S01]  /*7560*/  HMMA.16816.F32 R4, R32.reuse, R136, R4 ;  /* 0x000000882004723c */ /* 0x060fe20000001804 */
[----:B-1----:R-:W-:Y:S05]  /*7570*/  IMAD.U32 R2, RZ, RZ, UR53 ;  /* 0x00000035ff027e24 */ /* 0x002fea000f8e00ff */
[----:B------:R-:W-:Y:S02]  /*7580*/  LEA.HI.X.SX32 R165, R2, R243, 0x2, P0 ;  /* 0x000000f302a57211 */ /* 0x000fe400000f16ff */
[C---:B------:R-:W-:Y:S01]  /*7590*/  HMMA.16816.F32 R8, R32.reuse, R138, R8 ;  /* 0x0000008a2008723c */ /* 0x040fe20000001808 */
[----:B------:R-:W-:Y:S02]  /*75a0*/  LDSM.16.M88.4 R136, [R157+0x11000] ;  /* 0x011000009d88783b */ /* 0x000fe40000000200 */
[----:B------:R-:W-:Y:S02]  /*75b0*/  LEA R162, P0, R161, R164, 0x5 ;  /* 0x000000a4a1a27211 */ /* 0x000fe400078028ff */
[----:B------:R-:W-:Y:S02]  /*75c0*/  @P4 LOP3.LUT R2, R227, 0x10, RZ, 0xc0, !PT ;  /* 0x00000010e3024812 */ /* 0x000fe400078ec0ff */
[C---:B------:R-:W-:Y:S01]  /*75d0*/  LEA.HI.X.SX32 R163, R161.reuse, R165, 0x5, P0 ;  /* 0x000000a5a1a37211 */ /* 0x040fe200000f2eff */
[C---:B------:R-:W-:Y:S08]  /*75e0*/  HMMA.16816.F32 R12, R32.reuse, R140, R12 ;  /* 0x0000008c200c723c */ /* 0x040ff0000000180c */
[C---:B------:R-:W-:Y:S01]  /*75f0*/  HMMA.16816.F32 R16, R32.reuse, R142, R16 ;  /* 0x0000008e2010723c */ /* 0x040fe20000001810 */
[----:B------:R-:W1:Y:S07]  /*7600*/  LDSM.16.MT88.4 R140, [R0+0xa400] ;  /* 0x00a40000008c783b */ /* 0x000e6e0000004200 */
[C---:B------:R-:W-:Y:S08]  /*7610*/  HMMA.16816.F32 R20, R32.reuse, R148, R20 ;  /* 0x000000942014723c */ /* 0x040ff00000001814 */
[----:B------:R-:W-:Y:S01]  /*7620*/  HMMA.16816.F32 R24, R32, R150, R24 ;  /* 0x000000962018723c */ /* 0x000fe20000001818 */
[----:B------:R-:W5:Y:S04]  /*7630*/  LDSM.16.MT88.4 R32, [R0+0xc400] ;  /* 0x00c400000020783b */ /* 0x000f680000004200 */
[----:B------:R-:W5:Y:S03]  /*7640*/  LDSM.16.MT88.4 R148, [R0+0xe400] ;  /* 0x00e400000094783b */ /* 0x000f660000004200 */
[C---:B------:R-:W-:Y:S08]  /*7650*/  HMMA.16816.F32 R4, R28.reuse, R152, R4 ;  /* 0x000000981c04723c */ /* 0x040ff00000001804 */
[C---:B------:R-:W-:Y:S01]  /*7660*/  HMMA.16816.F32 R8, R28.reuse, R154, R8 ;  /* 0x0000009a1c08723c */ /* 0x040fe20000001808 */
[----:B------:R-:W-:Y:S07]  /*7670*/  LDSM.16.MT88.4 R152, [R0+0xa800] ;  /* 0x00a800000098783b */ /* 0x000fee0000004200 */
[C---:B---3--:R-:W-:Y:S08]  /*7680*/  HMMA.16816.F32 R12, R28.reuse, R132, R12 ;  /* 0x000000841c0c723c */ /* 0x048ff0000000180c */
[C---:B------:R-:W-:Y:S01]  /*7690*/  HMMA.16816.F32 R16, R28.reuse, R134, R16 ;  /* 0x000000861c10723c */ /* 0x040fe20000001810 */
[----:B------:R3:W2:Y:S07]  /*76a0*/  LDSM.16.M88.4 R132, [R156+0x2000] ;  /* 0x002000009c84783b */ /* 0x0006ae0000000200 */
[C---:B------:R-:W-:Y:S08]  /*76b0*/  HMMA.16816.F32 R20, R28.reuse, R144, R20 ;  /* 0x000000901c14723c */ /* 0x040ff00000001814 */
[----:B------:R-:W-:Y:S01]  /*76c0*/  HMMA.16816.F32 R24, R28, R146, R24 ;  /* 0x000000921c18723c */ /* 0x000fe20000001818 */
[----:B------:R-:W4:Y:S07]  /*76d0*/  LDSM.16.MT88.4 R28, [R0+0xc800] ;  /* 0x00c80000001c783b */ /* 0x000f2e0000004200 */
[C---:B-1----:R-:W-:Y:S05]  /*76e0*/  HMMA.16816.F32 R4, R136.reuse, R140, R4 ;  /* 0x0000008c8804723c */ /* 0x042fea0000001804 */
[C---:B---3--:R-:W-:Y:S03]  /*76f0*/  LEA R156, P0, R161.reuse, R162, 0x5 ;  /* 0x000000a2a19c7211 */ /* 0x048fe600078028ff */
[C---:B------:R-:W-:Y:S01]  /*7700*/  HMMA.16816.F32 R8, R136.reuse, R142, R8 ;  /* 0x0000008e8808723c */ /* 0x040fe20000001808 */
[----:B------:R-:W-:Y:S02]  /*7710*/  LDSM.16.MT88.4 R140, [R0+0xac00] ;  /* 0x00ac0000008c783b */ /* 0x000fe40000004200 */
[C---:B------:R-:W-:Y:S05]  /*7720*/  LEA.HI.X.SX32 R157, R161.reuse, R163, 0x5, P0 ;  /* 0x000000a3a19d7211 */ /* 0x040fea00000f2eff */
[C---:B-----5:R-:W-:Y:S08]  /*7730*/  HMMA.16816.F32 R12, R136.reuse, R32, R12 ;  /* 0x00000020880c723c */ /* 0x060ff0000000180c */
[C---:B------:R-:W-:Y:S01]  /*7740*/  HMMA.16816.F32 R16, R136.reuse, R34, R16 ;  /* 0x000000228810723c */ /* 0x040fe20000001810 */
[----:B------:R-:W1:Y:S07]  /*7750*/  LDSM.16.MT88.4 R32, [R0+0xe800] ;  /* 0x00e800000020783b */ /* 0x000e6e0000004200 */
[C---:B------:R-:W-:Y:S08]  /*7760*/  HMMA.16816.F32 R20, R136.reuse, R148, R20 ;  /* 0x000000948814723c */ /* 0x040ff00000001814 */
[----:B------:R-:W-:Y:S01]  /*7770*/  HMMA.16816.F32 R24, R136, R150, R24 ;  /* 0x000000968818723c */ /* 0x000fe20000001818 */
[----:B------:R-:W3:Y:S07]  /*7780*/  LDSM.16.M88.4 R136, [R158+0x2000] ;  /* 0x002000009e88783b */ /* 0x000eee0000000200 */
[C---:B--2---:R-:W-:Y:S05]  /*7790*/  HMMA.16816.F32 R4, R132.reuse, R152, R4 ;  /* 0x000000988404723c */ /* 0x044fea0000001804 */
[C---:B------:R-:W-:Y:S03]  /*77a0*/  LEA R152, P0, R161.reuse, R156, 0x5 ;  /* 0x0000009ca1987211 */ /* 0x040fe600078028ff */
[C---:B------:R-:W-:Y:S03]  /*77b0*/  HMMA.16816.F32 R8, R132.reuse, R154, R8 ;  /* 0x0000009a8408723c */ /* 0x040fe60000001808 */
[C---:B------:R-:W-:Y:S02]  /*77c0*/  LEA.HI.X.SX32 R153, R161.reuse, R157, 0x5, P0 ;  /* 0x0000009da1997211 */ /* 0x040fe400000f2eff */
[C---:B------:R-:W-:Y:S03]  /*77d0*/  LEA R150, P0, R161.reuse, R152, 0x5 ;  /* 0x00000098a1967211 */ /* 0x040fe600078028ff */
[C---:B----4-:R-:W-:Y:S03]  /*77e0*/  HMMA.16816.F32 R12, R132.reuse, R28, R12 ;  /* 0x0000001c840c723c */ /* 0x050fe6000000180c */
[C---:B------:R-:W-:Y:S02]  /*77f0*/  LEA.HI.X.SX32 R151, R161.reuse, R153, 0x5, P0 ;  /* 0x00000099a1977211 */ /* 0x040fe400000f2eff */
[C---:B------:R-:W-:Y:S03]  /*7800*/  LEA R148, P0, R161.reuse, R150, 0x5 ;  /* 0x00000096a1947211 */ /* 0x040fe600078028ff */
[C---:B------:R-:W-:Y:S01]  /*7810*/  HMMA.16816.F32 R16, R132.reuse, R30, R16 ;  /* 0x0000001e8410723c */ /* 0x040fe20000001810 */
[----:B------:R-:W2:Y:S02]  /*7820*/  LDSM.16.MT88.4 R28, [R0+0xcc00] ;  /* 0x00cc0000001c783b */ /* 0x000ea40000004200 */
[C---:B------:R-:W-:Y:S02]  /*7830*/  LEA.HI.X.SX32 R149, R161.reuse, R151, 0x5, P0 ;  /* 0x00000097a1957211 */ /* 0x040fe400000f2eff */
[C---:B------:R-:W-:Y:S03]  /*7840*/  LEA R154, P0, R161.reuse, R148, 0x5 ;  /* 0x00000094a19a7211 */ /* 0x040fe600078028ff */
[C---:B-1----:R-:W-:Y:S03]  /*7850*/  HMMA.16816.F32 R20, R132.reuse, R32, R20 ;  /* 0x000000208414723c */ /* 0x042fe60000001814 */
[----:B------:R-:W-:Y:S02]  /*7860*/  @P4 SHF.R.U32.HI R32, RZ, 0x2, R228 ;  /* 0x00000002ff204819 */ /* 0x000fe400000116e4 */
[C---:B------:R-:W-:Y:S02]  /*7870*/  LEA.HI.X.SX32 R155, R161.reuse, R149, 0x5, P0 ;  /* 0x00000095a19b7211 */ /* 0x040fe400000f2eff */
[----:B------:R-:W-:Y:S01]  /*7880*/  @P4 LOP3.LUT R231, R2, 0x7, R32, 0xf8, !PT ;  /* 0x0000000702e74812 */ /* 0x000fe200078ef820 */
[----:B------:R-:W-:Y:S01]  /*7890*/  HMMA.16816.F32 R24, R132, R34, R24 ;  /* 0x000000228418723c */ /* 0x000fe20000001818 */
[----:B------:R1:W4:Y:S02]  /*78a0*/  LDSM.16.MT88.4 R32, [R0+0xec00] ;  /* 0x00ec00000020783b */ /* 0x0003240000004200 */
[C---:B------:R-:W-:Y:S02]  /*78b0*/  IMAD.WIDE R166, R161.reuse, -0xc0, R154 ;  /* 0xffffff40a1a67825 */ /* 0x040fe400078e029a */
[----:B------:R-:W-:Y:S03]  /*78c0*/  @P4 STL [R1+0x1c], R231 ;  /* 0x00001ce701004387 */ /* 0x000fe60000100800 */
[C---:B---3--:R-:W-:Y:S05]  /*78d0*/  HMMA.16816.F32 R4, R136.reuse, R140, R4 ;  /* 0x0000008c8804723c */ /* 0x048fea0000001804 */
[C---:B------:R-:W-:Y:S03]  /*78e0*/  LEA R146, P0, R161.reuse, R166, 0x5 ;  /* 0x000000a6a1927211 */ /* 0x040fe600078028ff */
[C---:B------:R-:W-:Y:S03]  /*78f0*/  HMMA.16816.F32 R8, R136.reuse, R142, R8 ;  /* 0x0000008e8808723c */ /* 0x040fe60000001808 */
[C---:B------:R-:W-:Y:S02]  /*7900*/  LEA.HI.X.SX32 R147, R161.reuse, R167, 0x5, P0 ;  /* 0x000000a7a1937211 */ /* 0x040fe400000f2eff */
[----:B------:R-:W-:Y:S01]  /*7910*/  LEA R144, P0, R161, R146, 0x5 ;  /* 0x00000092a1907211 */ /* 0x000fe200078028ff */
[C---:B-1----:R-:W-:Y:S02]  /*7920*/  VIADD R0, R220.reuse, 0xffffd000 ;  /* 0xffffd000dc007836 */ /* 0x042fe40000000000 */
[C---:B--2---:R-:W-:Y:S03]  /*7930*/  HMMA.16816.F32 R12, R136.reuse, R28, R12 ;  /* 0x0000001c880c723c */ /* 0x044fe6000000180c */
[----:B------:R-:W-:Y:S01]  /*7940*/  @P4 IMAD.WIDE.U32 R28, R231, R232, UR18 ;  /* 0x00000012e71c4e25 */ /* 0x000fe2000f8e00e8 */
[C---:B------:R-:W-:Y:S01]  /*7950*/  LEA.HI.X.SX32 R145, R161.reuse, R147, 0x5, P0 ;  /* 0x00000093a1917211 */ /* 0x040fe200000f2eff */
[----:B------:R-:W-:Y:S01]  /*7960*/  @UP0 UMOV UR18, UR20 ;  /* 0x0000001400120c82 */ /* 0x000fe20008000000 */
[C---:B------:R-:W-:Y:S01]  /*7970*/  LEA R140, P0, R161.reuse, R144, 0x5 ;  /* 0x00000090a18c7211 */ /* 0x040fe200078028ff */
[----:B------:R-:W-:Y:S01]  /*7980*/  @UP0 UMOV UR19, UR17 ;  /* 0x0000001100130c82 */ /* 0x000fe20008000000 */
[C---:B------:R-:W-:Y:S01]  /*7990*/  HMMA.16816.F32 R16, R136.reuse, R30, R16 ;  /* 0x0000001e8810723c */ /* 0x040fe20000001810 */
[----:B------:R-:W2:Y:S01]  /*79a0*/  @P4 LDG.E R168, desc[UR38][R28.64+-0x60] ;  /* 0xffffa0261ca84981 */ /* 0x000ea2000c1e1900 */
[----:B------:R-:W-:Y:S01]  /*79b0*/  UISETP.GT.AND UP0, UPT, UR42, UR51, UPT ;  /* 0x000000332a00728c */ /* 0x000fe2000bf04270 */
[C---:B------:R-:W-:Y:S01]  /*79c0*/  LEA.HI.X.SX32 R141, R161.reuse, R145, 0x5, P0 ;  /* 0x00000091a18d7211 */ /* 0x040fe200000f2eff */
[----:B------:R-:W-:Y:S01]  /*79d0*/  @P3 VIADD R0, R220, 0x3000 ;  /* 0x00003000dc003836 */ /* 0x000fe20000000000 */
[----:B------:R-:W3:Y:S01]  /*79e0*/  @P4 LDG.E R171, desc[UR38][R28.64+-0x100] ;  /* 0xffff00261cab4981 */ /* 0x000ee2000c1e1900 */
[C---:B------:R-:W-:Y:S02]  /*79f0*/  LEA R134, P0, R161.reuse, R140, 0x5 ;  /* 0x0000008ca1867211 */ /* 0x040fe400078028ff */
[C---:B----4-:R-:W-:Y:S01]  /*7a00*/  HMMA.16816.F32 R20, R136.reuse, R32, R20 ;  /* 0x000000208814723c */ /* 0x050fe20000001814 */
[----:B------:R-:W4:Y:S02]  /*7a10*/  @P4 LDG.E R170, desc[UR38][R28.64+-0xe0] ;  /* 0xffff20261caa4981 */ /* 0x000f24000c1e1900 */
[C---:B------:R-:W-:Y:S02]  /*7a20*/  LEA.HI.X.SX32 R135, R161.reuse, R141, 0x5, P0 ;  /* 0x0000008da1877211 */ /* 0x040fe400000f2eff */
[----:B------:R1:W5:Y:S01]  /*7a30*/  @P4 LDG.E R169, desc[UR38][R28.64+-0x80] ;  /* 0xffff80261ca94981 */ /* 0x000362000c1e1900 */
[C---:B------:R-:W-:Y:S02]  /*7a40*/  LEA R132, P0, R161.reuse, R134, 0x5 ;  /* 0x00000086a1847211 */ /* 0x040fe400078028ff */
[----:B------:R-:W-:Y:S01]  /*7a50*/  HMMA.16816.F32 R24, R136, R34, R24 ;  /* 0x000000228818723c */ /* 0x000fe20000001818 */
[----:B------:R1:W-:Y:S02]  /*7a60*/  REDG.E.ADD.F32.FTZ.RN.STRONG.GPU desc[UR38][R242.64], R4 ;  /* 0x00000004f20079a6 */ /* 0x0003e4000c12f326 */
[C---:B------:R-:W-:Y:S02]  /*7a70*/  LEA.HI.X.SX32 R133, R161.reuse, R135, 0x5, P0 ;  /* 0x00000087a1857211 */ /* 0x040fe400000f2eff */
[----:B------:R1:W-:Y:S01]  /*7a80*/  REDG.E.ADD.F32.FTZ.RN.STRONG.GPU desc[UR38][R164.64], R5 ;  /* 0x00000005a40079a6 */ /* 0x0003e2000c12f326 */
[C---:B------:R-:W-:Y:S03]  /*7a90*/  LEA R142, P0, R161.reuse, R132, 0x5 ;  /* 0x00000084a18e7211 */ /* 0x040fe600078028ff */
[----:B------:R1:W-:Y:S01]  /*7aa0*/  REDG.E.ADD.F32.FTZ.RN.STRONG.GPU desc[UR38][R162.64], R6 ;  /* 0x00000006a20079a6 */ /* 0x0003e2000c12f326 */
[C---:B------:R-:W-:Y:S03]  /*7ab0*/  LEA.HI.X.SX32 R143, R161.reuse, R133, 0x5, P0 ;  /* 0x00000085a18f7211 */ /* 0x040fe600000f2eff */
[----:B------:R1:W-:Y:S01]  /*7ac0*/  REDG.E.ADD.F32.FTZ.RN.STRONG.GPU desc[UR38][R156.64], R7 ;  /* 0x000000079c0079a6 */ /* 0x0003e2000c12f326 */
[C---:B------:R-:W-:Y:S03]  /*7ad0*/  IMAD.WIDE R136, R161.reuse, -0xc0, R142 ;  /* 0xffffff40a1887825 */ /* 0x040fe600078e028e */
        /* <DEDUP_REMOVED lines=10> */
[C---:B------:R-:W-:Y:S01]  /*7b80*/  LEA.HI.X.SX32 R31, R161.reuse, R33, 0x5, P0 ;  /* 0x00000021a11f7211 */ /* 0x040fe200000f2eff */
        /* <DEDUP_REMOVED lines=58> */
[----:B------:R2:W-:Y:S07]  /*7f30*/  @P4 STL [R1+0x40], R168 ;  /* 0x000040a801004387 */ /* 0x0005ee0000100800 */
[C---:B------:R-:W-:Y:S01]  /*7f40*/  HMMA.16816.F32 R112, R32.reuse, R26, R112 ;  /* 0x0000001a2070723c */ /* 0x040fe20000001870 */
[----:B------:R-:W5:Y:S07]  /*7f50*/  LDSM.16.MT88.4 R24, [R3+UR4+0x10800] ;  /* 0x010800040318783b */ /* 0x000f6e0008004200 */
[-C--:B-1----:R-:W-:Y:S08]  /*7f60*/  HMMA.16816.F32 R116, R32, R8.reuse, R116 ;  /* 0x000000082074723c */ /* 0x082ff00000001874 */
[C---:B------:R-:W-:Y:S01]  /*7f70*/  HMMA.16816.F32 R120, R132.reuse, R8, R120 ;  /* 0x000000088478723c */ /* 0x040fe20000001878 */
[----:B--2---:R-:W2:Y:S04]  /*7f80*/  LDL.LU R168, [R1+0x4] ;  /* 0x0000040001a87983 */ /* 0x004ea80000300800 */
[----:B---3--:R-:W-:Y:S03]  /*7f90*/  @P4 STL [R1+0x4c], R171 ;  /* 0x00004cab01004387 */ /* 0x008fe60000100800 */
[-C--:B------:R-:W-:Y:S01]  /*7fa0*/  HMMA.16816.F32 R124, R132, R10.reuse, R124 ;  /* 0x0000000a847c723c */ /* 0x080fe2000000187c */
[----:B------:R1:W3:Y:S04]  /*7fb0*/  LDSM.16.MT88.4 R132, [R220+0x1c00] ;  /* 0x001c0000dc84783b */ /* 0x0002e80000004200 */
[----:B----4-:R4:W-:Y:S03]  /*7fc0*/  @P4 STL [R1+0x48], R170 ;  /* 0x000048aa01004387 */ /* 0x0109e60000100800 */
[----:B------:R-:W-:Y:S01]  /*7fd0*/  HMMA.16816.F32 R128, R32, R10, R128 ;  /* 0x0000000a2080723c */ /* 0x000fe20000001880 */
[----:B-----5:R4:W-:Y:S07]  /*7fe0*/  @P4 STL [R1+0x44], R169 ;  /* 0x000044a901004387 */ /* 0x0209ee0000100800 */
        /* <DEDUP_REMOVED lines=13> */
[-C--:B------:R-:W-:Y:S08]  /*80c0*/  HMMA.16816.F32 R84, R24, R136.reuse, R84 ;  /* 0x000000881854723c */ /* 0x080ff00000001854 */
        /* <DEDUP_REMOVED lines=10> */
[----:B------:R-:W-:Y:S04]  /*8170*/  HMMA.16816.F32 R128, R24, R146, R128 ;  /* 0x000000921880723c */ /* 0x000fe80000001880 */
[----:B--2---:R-:W-:Y:S05]  /*8180*/  VIADD R168, R168, 0xffffffc0 ;  /* 0xffffffc0a8a87836 */ /* 0x004fea0000000000 */
[----:B------:R4:W-:Y:S01]  /*8190*/  STL [R1+0x4], R168 ;  /* 0x000004a801007387 */ /* 0x0009e20000100800 */
[----:B------:R-:W-:Y:S10]  /*81a0*/  BRA.U UP0, `(.L_x_494) ;  /* 0xffffffb9001c7547 */ /* 0x000ff4000b83ffff */
[C---:B------:R-:W-:Y:S01]  /*81b0*/  IMAD.SHL.U32 R2, R228.reuse, 0x10, RZ ;  /* 0x00000010e4027824 */ /* 0x040fe200078e00ff */
[----:B------:R-:W1:Y:S01]  /*81c0*/  LDCU UR8, c[0x0][0x500] ;  /* 0x0000a000ff0877ac */ /* 0x000e620008000800 */
[----:B----4-:R-:W-:Y:S01]  /*81d0*/  IMAD.SHL.U32 R168, R228, 0x2, RZ ;  /* 0x00000002e4a87824 */ /* 0x010fe200078e00ff */
        /* <DEDUP_REMOVED lines=173> */
.L_x_495:
        /* <DEDUP_REMOVED lines=12> */
.L_x_496:
[----:B------:R-:W2:Y:S01]  /*8d70*/  LDCU.64 UR8, c[0x0][0x5c8] ;  /* 0x0000b900ff0877ac */ /* 0x000ea20008000a00 */
[----:B------:R-:W-:-:S04]  /*8d80*/  UIADD3 UR12, UPT, UPT, UR44, UR46, URZ ;  /* 0x0000002e2c0c7290 */ /* 0x000fc8000fffe0ff */
[----:B--2---:R-:W-:Y:S02]  /*8d90*/  UIMAD.WIDE.U32 UR20, UR12, UR8, URZ ;  /* 0x000000080c1472a5 */ /* 0x004fe4000f8e00ff */
[----:B------:R-:W-:-:S04]  /*8da0*/  UIMAD UR12, UR12, UR9, URZ ;  /* 0x000000090c0c72a4 */ /* 0x000fc8000f8e02ff */
[----:B------:R-:W-:-:S06]  /*8db0*/  UIADD3 UR12, UPT, UPT, UR21, UR12, URZ ;  /* 0x0000000c150c7290 */ /* 0x000fcc000fffe0ff */
[----:B-1----:R-:W-:-:S07]  /*8dc0*/  MOV R23, UR12 ;  /* 0x0000000c00177c02 */ /* 0x002fce0008000f00 */
.L_x_497:
        /* <DEDUP_REMOVED lines=59> */
.L_x_499:
[----:B------:R-:W-:Y:S05]  /*9180*/  BSYNC.RECONVERGENT B0 ;  /* 0x0000000000007941 */ /* 0x000fea0003800200 */
.L_x_498:
        /* <DEDUP_REMOVED lines=19> */
.L_x_501:
[----:B------:R-:W-:Y:S05]  /*92c0*/  BSYNC.RECONVERGENT B0 ;  /* 0x0000000000007941 */ /* 0x000fea0003800200 */
.L_x_500:
        /* <DEDUP_REMOVED lines=25> */
.L_x_503:
[----:B------:R-:W-:Y:S05]  /*9460*/  BSYNC.RECONVERGENT B0 ;  /* 0x0000000000007941 */ /* 0x000fea0003800200 */
.L_x_502:
        /* <DEDUP_REMOVED lines=17> */
.L_x_469:
[----:B------:R-:W-:Y:S05]  /*9580*/  BSYNC.RECONVERGENT B1 ;  /* 0x0000000000017941 */ /* 0x000fea0003800200 */
.L_x_447:
[----:B------:R-:W5:Y:S01]  /*9590*/  LDCU UR9, c[0x0][0x438] ;  /* 0x00008700ff0977ac */ /* 0x000f620008000800 */
[----:B------:R-:W1:Y:S01]  /*95a0*/  LDCU UR10, c[0x0][0x370] ;  /* 0x00006e00ff0a77ac */ /* 0x000e620008000800 */
[----:B-----5:R-:W-:-:S04]  /*95b0*/  UIADD3 UR9, UPT, UPT, UR9, 0x7f, URZ ;  /* 0x0000007f09097890 */ /* 0x020fc8000fffe0ff */
        /* <DEDUP_REMOVED lines=8> */
.L_x_505:
        /* <DEDUP_REMOVED lines=12> */
.L_x_887:


//--------------------- .text._ZN5flash25flash_bwd_dot_do_o_kernelILb0E23Flash_bwd_kernel_traitsILi96ELi64ELi128ELi8ELi2ELi4ELi4ELb1ELb0EN7cutlass6half_tE19Flash_kernel_traitsILi96ELi64ELi128ELi8ES3_EEEEvNS_16Flash_bwd_paramsE --------------------------
	.section	.text._ZN5flash25flash_bwd_dot_do_o_kernelILb0E23Flash_bwd_kernel_traitsILi96ELi64ELi128ELi8ELi2ELi4ELi4ELb1ELb0EN7cutlass6half_tE19Flash_kernel_traitsILi96ELi64ELi128ELi8ES3_EEEEvNS_16Flash_bwd_paramsE,"ax",@progbits
	.align	128
        .global         _ZN5flash25flash_bwd_dot_do_o_kernelILb0E23Flash_bwd_kernel_traitsILi96ELi64ELi128ELi8ELi2ELi4ELi4ELb1ELb0EN7cutlass6half_tE19Flash_kernel_traitsILi96ELi64ELi128ELi8ES3_EEEEvNS_16Flash_bwd_paramsE
        .type           _ZN5flash25flash_bwd_dot_do_o_kernelILb0E23Flash_bwd_kernel_traitsILi96ELi64ELi128ELi8ELi2ELi4ELi4ELb1ELb0EN7cutlass6half_tE19Flash_kernel_traitsILi96ELi64ELi128ELi8ES3_EEEEvNS_16Flash_bwd_paramsE,@function
        .size           _ZN5flash25flash_bwd_dot_do_o_kernelILb0E23Flash_bwd_kernel_traitsILi96ELi64ELi128ELi8ELi2ELi4ELi4ELb1ELb0EN7cutlass6half_tE19Flash_kernel_traitsILi96ELi64ELi128ELi8ES3_EEEEvNS_16Flash_bwd_paramsE,(.L_x_888 - _ZN5flash25flash_bwd_dot_do_o_kernelILb0E23Flash_bwd_kernel_traitsILi96ELi64ELi128ELi8ELi2ELi4ELi4ELb1ELb0EN7cutlass6half_tE19Flash_kernel_traitsILi96ELi64ELi128ELi8ES3_EEEEvNS_16Flash_bwd_paramsE)
        .other          _ZN5flash25flash_bwd_dot_do_o_kernelILb0E23Flash_bwd_kernel_traitsILi96ELi64ELi128ELi8ELi2ELi4ELi4ELb1ELb0EN7cutlass6half_tE19Flash_kernel_traitsILi96ELi64ELi128ELi8ES3_EEEEvNS_16Flash_bwd_paramsE,@"STO_CUDA_ENTRY STV_DEFAULT"
_ZN5flash25flash_bwd_dot_do_o_kernelILb0E23Flash_bwd_kernel_traitsILi96ELi64ELi128ELi8ELi2ELi4ELi4ELb1ELb0EN7cutlass6half_tE19Flash_kernel_traitsILi96ELi64ELi128ELi8ES3_EEEEvNS_16Flash_bwd_paramsE:
.text._ZN5flash25flash_bwd_dot_do_o_kernelILb0E23Flash_bwd_kernel_traitsILi96ELi64ELi128ELi8ELi2ELi4ELi4ELb1ELb0EN7cutlass6half_tE19Flash_kernel_traitsILi96ELi64ELi128ELi8ES3_EEEEvNS_16Flash_bwd_paramsE:
[----:B------:R-:W-:Y:S01]  /*0000*/  LDC R1, c[0x0][0x37c] ;  /* 0x0000df00ff017b82 */ /* 0x000fe20000000800 */
[----:B------:R-:W0:Y:S01]  /*0010*/  S2R R7, SR_CTAID.Y ;  /* 0x0000000000077919 */ /* 0x000e220000002600 */
[----:B------:R-:W1:Y:S06]  /*0020*/  LDCU.64 UR4, c[0x0][0x460] ;  /* 0x00008c00ff0477ac */ /* 0x000e6c0008000a00 */
[----:B------:R-:W0:Y:S01]  /*0030*/  LDC.64 R2, c[0x0][0x460] ;  /* 0x00011800ff027b82 */ /* 0x000e220000000a00 */
[----:B------:R-:W-:Y:S01]  /*0040*/  MOV R9, 0xffffffff ;  /* 0xffffffff00097802 */ /* 0x000fe20000000f00 */
[----:B------:R-:W2:Y:S01]  /*0050*/  LDCU.64 UR6, c[0x0][0x358] ;  /* 0x00006b00ff0677ac */ /* 0x000ea20008000a00 */
[----:B-1----:R-:W-:-:S02]  /*0060*/  ISETP.NE.U32.AND P0, PT, RZ, UR4, PT ;  /* 0x00000004ff007c0c */ /* 0x002fc4000bf05070 */
[----:B------:R-:W-:Y:S02]  /*0070*/  ISETP.NE.U32.AND P1, PT, RZ, UR4, PT ;  /* 0x00000004ff007c0c */ /* 0x000fe4000bf25070 */
[----:B------:R-:W-:Y:S02]  /*0080*/  ISETP.NE.AND.EX P0, PT, RZ, UR5, PT, P0 ;  /* 0x00000005ff007c0c */ /* 0x000fe4000bf05300 */
[----:B------:R-:W-:Y:S01]  /*0090*/  ISETP.NE.AND.EX P1, PT, RZ, UR5, PT, P1 ;  /* 0x00000005ff007c0c */ /* 0x000fe2000bf25310 */
[----:B0-----:R-:W-:-:S10]  /*00a0*/  IMAD.WIDE.U32 R2, R7, 0x4, R2 ;  /* 0x0000000407027825 */ /* 0x001fd400078e0002 */
[----:B--2---:R-:W2:Y:S04]  /*00b0*/  @P0 LDG.E R9, desc[UR6][R2.64] ;  /* 0x0000000602090981 */ /* 0x004ea8000c1e1900 */
[----:B------:R-:W2:Y:S01]  /*00c0*/  @P1 LDG.E R0, desc[UR6][R2.64+0x4] ;  /* 0x0000040602001981 */ /* 0x000ea2000c1e1900 */
[----:B------:R-:W0:Y:S08]  /*00d0*/  S2UR UR4, SR_CTAID.X ;  /* 0x00000000000479c3 */ /* 0x000e300000002500 */
[----:B------:R-:W1:Y:S01]  /*00e0*/  @!P1 LDC R6, c[0x0][0x434] ;  /* 0x00010d00ff069b82 */ /* 0x000e620000000800 */
[----:B0-----:R-:W-:Y:S01]  /*00f0*/  USHF.L.U32 UR4, UR4, 0x6, URZ ;  /* 0x0000000604047899 */ /* 0x001fe200080006ff */
[----:B--2---:R-:W-:-:S05]  /*0100*/  @P1 IADD3 R6, PT, PT, R0, -R9, RZ ;  /* 0x8000000900061210 */ /* 0x004fca0007ffe0ff */
[----:B-1----:R-:W-:-:S13]  /*0110*/  ISETP.GT.AND P0, PT, R6, UR4, PT ;  /* 0x0000000406007c0c */ /* 0x002fda000bf04270 */
[----:B------:R-:W-:Y:S05]  /*0120*/  @!P0 EXIT ;  /* 0x000000000000894d */ /* 0x000fea0003800000 */
[----:B------:R-:W-:Y:S01]  /*0130*/  ISETP.NE.AND P0, PT, R9, -0x1, PT ;  /* 0xffffffff0900780c */ /* 0x000fe20003f05270 */
[----:B------:R-:W0:Y:S01]  /*0140*/  LDCU.U8 UR8, c[0x0][0x548] ;  /* 0x0000a900ff0877ac */ /* 0x000e220008000000 */
[----:B------:R-:W1:Y:S11]  /*0150*/  S2UR UR5, SR_CTAID.Z ;  /* 0x00000000000579c3 */ /* 0x000e760000002700 */
[----:B------:R-:W2:Y:S01]  /*0160*/  @!P0 LDC.64 R10, c[0x0][0x588] ;  /* 0x00016200ff0a8b82 */ /* 0x000ea20000000a00 */
[----:B0-----:R-:W-:-:S07]  /*0170*/  UISETP.NE.AND UP0, UPT, UR8, URZ, UPT ;  /* 0x000000ff0800728c */ /* 0x001fce000bf05270 */
[----:B------:R-:W0:Y:S08]  /*0180*/  @!P0 LDC.64 R14, c[0x0][0x400] ;  /* 0x00010000ff0e8b82 */ /* 0x000e300000000a00 */
[----:B------:R-:W3:Y:S08]  /*0190*/  @P0 LDC.64 R12, c[0x0][0x590] ;  /* 0x00016400ff0c0b82 */ /* 0x000ef00000000a00 */
[----:B------:R-:W4:Y:S01]  /*01a0*/  @P0 LDC.64 R16, c[0x0][0x408] ;  /* 0x00010200ff100b82 */ /* 0x000f220000000a00 */
[----:B--2---:R-:W-:-:S04]  /*01b0*/  @!P0 IMAD.WIDE.U32 R2, R7, R10, RZ ;  /* 0x0000000a07028225 */ /* 0x004fc800078e00ff */
[C---:B------:R-:W-:Y:S01]  /*01c0*/  @!P0 IMAD R22, R7.reuse, R11, R3 ;  /* 0x0000000b07168224 */ /* 0x040fe200078e0203 */
[----:B------:R-:W-:Y:S01]  /*01d0*/  @!P0 MOV R23, R2 ;  /* 0x0000000200178202 */ /* 0x000fe20000000f00 */
[----:B0-----:R-:W-:-:S04]  /*01e0*/  @!P0 IMAD.WIDE.U32 R4, R7, R14, RZ ;  /* 0x0000000e07048225 */ /* 0x001fc800078e00ff */
[----:B------:R-:W-:Y:S01]  /*01f0*/  @!P0 IMAD R32, R7, R15, R5 ;  /* 0x0000000f07208224 */ /* 0x000fe200078e0205 */
[----:B------:R-:W-:Y:S01]  /*0200*/  @!P0 MOV R33, R4 ;  /* 0x0000000400218202 */ /* 0x000fe20000000f00 */
[----:B---3--:R-:W-:-:S04]  /*0210*/  @P0 IMAD.WIDE.U32 R2, R9, R12, RZ ;  /* 0x0000000c09020225 */ /* 0x008fc800078e00ff */
[C---:B------:R-:W-:Y:S01]  /*0220*/  @P0 IMAD R22, R9.reuse, R13, R3 ;  /* 0x0000000d09160224 */ /* 0x040fe200078e0203 */
[----:B------:R-:W-:Y:S01]  /*0230*/  @P0 MOV R23, R2 ;  /* 0x0000000200170202 */ /* 0x000fe20000000f00 */
[----:B----4-:R-:W-:-:S04]  /*0240*/  @P0 IMAD.WIDE.U32 R4, R9, R16, RZ ;  /* 0x0000001009040225 */ /* 0x010fc800078e00ff */
[----:B------:R-:W-:Y:S01]  /*0250*/  @P0 IMAD R32, R9, R17, R5 ;  /* 0x0000001109200224 */ /* 0x000fe200078e0205 */
[----:B------:R-:W-:Y:S01]  /*0260*/  @P0 MOV R33, R4 ;  /* 0x0000000400210202 */ /* 0x000fe20000000f00 */
[----:B-1----:R-:W-:Y:S06]  /*0270*/  BRA.U !UP0, `(.L_x_506) ;  /* 0x0000000108247547 */ /* 0x002fec000b800000 */
[----:B------:R-:W0:Y:S01]  /*0280*/  LDC R2, c[0x0][0x444] ;  /* 0x00011100ff027b82 */ /* 0x000e220000000800 */
[----:B------:R-:W-:-:S07]  /*0290*/  ISETP.NE.AND P0, PT, R9, -0x1, PT ;  /* 0xffffffff0900780c */ /* 0x000fce0003f05270 */
[----:B------:R-:W1:Y:S08]  /*02a0*/  LDC R0, c[0x0][0x430] ;  /* 0x00010c00ff007b82 */ /* 0x000e700000000800 */
[----:B------:R-:W1:Y:S01]  /*02b0*/  LDC R3, c[0x0][0x454] ;  /* 0x00011500ff037b82 */ /* 0x000e620000000800 */
[----:B0-----:R-:W-:Y:S01]  /*02c0*/  @!P0 IMAD R9, R7, R2, RZ ;  /* 0x0000000207098224 */ /* 0x001fe200078e02ff */
[----:B-1----:R-:W-:-:S04]  /*02d0*/  LEA R0, R0, R3, 0x7 ;  /* 0x0000000300007211 */ /* 0x002fc800078e38ff */
[----:B------:R-:W-:-:S05]  /*02e0*/  LEA R3, R7, R9, 0x7 ;  /* 0x0000000907037211 */ /* 0x000fca00078e38ff */
[----:B------:R-:W-:Y:S01]  /*02f0*/  IMAD R3, R0, UR5, R3 ;  /* 0x0000000500037c24 */ /* 0x000fe2000f8e0203 */
[----:B------:R-:W-:Y:S06]  /*0300*/  BRA `(.L_x_507) ;  /* 0x0000000000107947 */ /* 0x000fec0003800000 */
.L_x_506:
[----:B------:R-:W0:Y:S08]  /*0310*/  LDC R0, c[0x0][0x3e0] ;  /* 0x0000f800ff007b82 */ /* 0x000e300000000800 */
[----:B------:R-:W1:Y:S01]  /*0320*/  LDC R2, c[0x0][0x444] ;  /* 0x00011100ff027b82 */ /* 0x000e620000000800 */
[----:B0-----:R-:W-:-:S04]  /*0330*/  IMAD R3, R7, R0, UR5 ;  /* 0x0000000507037e24 */ /* 0x001fc8000f8e0200 */
[----:B-1----:R-:W-:-:S07]  /*0340*/  IMAD R3, R3, R2, RZ ;  /* 0x0000000203037224 */ /* 0x002fce00078e02ff */
.L_x_507:
[----:B------:R-:W0:Y:S01]  /*0350*/  S2R R0, SR_TID.X ;  /* 0x0000000000007919 */ /* 0x000e220000002100 */
[----:B------:R-:W-:Y:S01]  /*0360*/  IADD3 R5, PT, PT, R6, -UR4, RZ ;  /* 0x8000000406057c10 */ /* 0x000fe2000fffe0ff */
[----:B------:R-:W-:Y:S01]  /*0370*/  BSSY.RECONVERGENT B0, `(.L_x_508) ;  /* 0x0000024000007945 */ /* 0x000fe20003800200 */
[----:B------:R-:W-:Y:S02]  /*0380*/  IADD3 R3, PT, PT, R3, UR4, RZ ;  /* 0x0000000403037c10 */ /* 0x000fe4000fffe0ff */
[----:B------:R-:W-:Y:S02]  /*0390*/  CS2R R6, SRZ ;  /* 0x0000000000067805 */ /* 0x000fe4000001ff00 */
[----:B------:R-:W-:Y:S02]  /*03a0*/  CS2R R10, SRZ ;  /* 0x00000000000a7805 */ /* 0x000fe4000001ff00 */
[----:B------:R-:W-:Y:S02]  /*03b0*/  CS2R R8, SRZ ;  /* 0x0000000000087805 */ /* 0x000fe4000001ff00 */
[----:B------:R-:W-:-:S02]  /*03c0*/  CS2R R14, SRZ ;  /* 0x00000000000e7805 */ /* 0x000fc4000001ff00 */
[----:B------:R-:W-:Y:S02]  /*03d0*/  CS2R R12, SRZ ;  /* 0x00000000000c7805 */ /* 0x000fe4000001ff00 */
[----:B0-----:R-:W-:Y:S02]  /*03e0*/  SHF.R.U32.HI R2, RZ, 0x2, R0 ;  /* 0x00000002ff027819 */ /* 0x001fe40000011600 */
[----:B------:R-:W-:Y:S02]  /*03f0*/  SHF.L.U32 R30, R0, 0x3, RZ ;  /* 0x00000003001e7819 */ /* 0x000fe400000006ff */
[----:B------:R-:W-:Y:S02]  /*0400*/  ISETP.GE.AND P0, PT, R2, R5, PT ;  /* 0x000000050200720c */ /* 0x000fe40003f06270 */
[----:B------:R-:W-:Y:S02]  /*0410*/  CS2R R4, SRZ ;  /* 0x0000000000047805 */ /* 0x000fe4000001ff00 */
[----:B------:R-:W-:-:S04]  /*0420*/  LOP3.LUT R30, R30, 0x18, RZ, 0xc0, !PT ;  /* 0x000000181e1e7812 */ /* 0x000fc800078ec0ff */
[C---:B------:R-:W-:Y:S02]  /*0430*/  LOP3.LUT R34, R30.reuse, 0x20, RZ, 0xfc, !PT ;  /* 0x000000201e227812 */ /* 0x040fe400078efcff */
[----:B------:R-:W-:-:S03]  /*0440*/  LOP3.LUT R35, R30, 0x40, RZ, 0xfc, !PT ;  /* 0x000000401e237812 */ /* 0x000fc600078efcff */
[----:B------:R-:W-:Y:S05]  /*0450*/  @P0 BRA `(.L_x_509) ;  /* 0x0000000000540947 */ /* 0x000fea0003800000 */
[----:B------:R-:W0:Y:S01]  /*0460*/  LDC.64 R16, c[0x0][0x590] ;  /* 0x00016400ff107b82 */ /* 0x000e220000000a00 */
[----:B------:R-:W-:Y:S01]  /*0470*/  HFMA2 R31, -RZ, RZ, 0, 0 ;  /* 0x00000000ff1f7431 */ /* 0x000fe200000001ff */
[----:B------:R-:W1:Y:S01]  /*0480*/  LDCU UR8, c[0x0][0x440] ;  /* 0x00008800ff0877ac */ /* 0x000e620008000800 */
[----:B------:R-:W2:Y:S05]  /*0490*/  LDCU.64 UR10, c[0x0][0x550] ;  /* 0x0000aa00ff0a77ac */ /* 0x000eaa0008000a00 */
[----:B------:R-:W3:Y:S01]  /*04a0*/  LDC.64 R18, c[0x0][0x598] ;  /* 0x00016600ff127b82 */ /* 0x000ee20000000a00 */
[----:B-1----:R-:W-:Y:S02]  /*04b0*/  ISETP.GE.AND P2, PT, R34, UR8, PT ;  /* 0x0000000822007c0c */ /* 0x002fe4000bf46270 */
[----:B------:R-:W-:Y:S01]  /*04c0*/  ISETP.GE.AND P3, PT, R35, UR8, PT ;  /* 0x0000000823007c0c */ /* 0x000fe2000bf66270 */
[----:B0-----:R-:W-:-:S04]  /*04d0*/  IMAD.WIDE.U32 R20, R16, UR4, R30 ;  /* 0x0000000410147c25 */ /* 0x001fc8000f8e001e */
[----:B------:R-:W-:Y:S01]  /*04e0*/  IMAD R21, R17, UR4, R21 ;  /* 0x0000000411157c24 */ /* 0x000fe2000f8e0215 */
[----:B------:R-:W-:-:S04]  /*04f0*/  IADD3 R20, P1, PT, R23, R20, RZ ;  /* 0x0000001417147210 */ /* 0x000fc80007f3e0ff */
[----:B------:R-:W-:Y:S02]  /*0500*/  IADD3.X R21, PT, PT, R22, R21, RZ, P1, !PT ;  /* 0x0000001516157210 */ /* 0x000fe40000ffe4ff */
[----:B------:R-:W-:Y:S01]  /*0510*/  ISETP.GE.AND P1, PT, R30, UR8, PT ;  /* 0x000000081e007c0c */ /* 0x000fe2000bf26270 */
[----:B---3--:R-:W-:-:S04]  /*0520*/  IMAD.WIDE.U32 R20, R18, UR5, R20 ;  /* 0x0000000512147c25 */ /* 0x008fc8000f8e0014 */
[----:B------:R-:W-:Y:S02]  /*0530*/  IMAD R21, R19, UR5, R21 ;  /* 0x0000000513157c24 */ /* 0x000fe4000f8e0215 */
[----:B------:R-:W-:-:S04]  /*0540*/  IMAD.WIDE.U32 R18, R2, R16, R20 ;  /* 0x0000001002127225 */ /* 0x000fc800078e0014 */
[----:B------:R-:W-:Y:S01]  /*0550*/  IMAD R17, R2, R17, R19 ;  /* 0x0000001102117224 */ /* 0x000fe200078e0213 */
[----:B--2---:R-:W-:-:S04]  /*0560*/  LEA R16, P4, R18, UR10, 0x1 ;  /* 0x0000000a12107c11 */ /* 0x004fc8000f8808ff */
[----:B------:R-:W-:-:S05]  /*0570*/  LEA.HI.X R17, R18, UR11, R17, 0x1, P4 ;  /* 0x0000000b12117c11 */ /* 0x000fca000a0f0c11 */
[----:B------:R0:W5:Y:S04]  /*0580*/  @!P1 LDG.E.128 R12, desc[UR6][R16.64] ;  /* 0x00000006100c9981 */ /* 0x000168000c1e1d00 */
[----:B------:R0:W5:Y:S04]  /*0590*/  @!P2 LDG.E.128 R8, desc[UR6][R16.64+0x40] ;  /* 0x000040061008a981 */ /* 0x000168000c1e1d00 */
[----:B------:R0:W5:Y:S02]  /*05a0*/  @!P3 LDG.E.128 R4, desc[UR6][R16.64+0x80] ;  /* 0x000080061004b981 */ /* 0x000164000c1e1d00 */
.L_x_509:
[----:B------:R-:W-:Y:S05]  /*05b0*/  BSYNC.RECONVERGENT B0 ;  /* 0x0000000000007941 */ /* 0x000fea0003800200 */
.L_x_508:
[----:B------:R-:W-:Y:S01]  /*05c0*/  BSSY.RECONVERGENT B0, `(.L_x_510) ;  /* 0x000001d000007945 */ /* 0x000fe20003800200 */
[----:B------:R-:W-:Y:S02]  /*05d0*/  CS2R R18, SRZ ;  /* 0x0000000000127805 */ /* 0x000fe4000001ff00 */
[----:B0-----:R-:W-:Y:S02]  /*05e0*/  CS2R R16, SRZ ;  /* 0x0000000000107805 */ /* 0x001fe4000001ff00 */
[----:B------:R-:W-:Y:S02]  /*05f0*/  CS2R R22, SRZ ;  /* 0x0000000000167805 */ /* 0x000fe4000001ff00 */
[----:B------:R-:W-:Y:S02]  /*0600*/  CS2R R20, SRZ ;  /* 0x0000000000147805 */ /* 0x000fe4000001ff00 */
[----:B------:R-:W-:Y:S02]  /*0610*/  CS2R R26, SRZ ;  /* 0x00000000001a7805 */ /* 0x000fe4000001ff00 */
[----:B------:R-:W-:Y:S01]  /*0620*/  CS2R R24, SRZ ;  /* 0x0000000000187805 */ /* 0x000fe2000001ff00 */
[----:B------:R-:W-:Y:S06]  /*0630*/  @P0 BRA `(.L_x_511) ;  /* 0x0000000000540947 */ /* 0x000fec0003800000 */
[----:B------:R-:W0:Y:S01]  /*0640*/  LDC.64 R28, c[0x0][0x408] ;  /* 0x00010200ff1c7b82 */ /* 0x000e220000000a00 */
[----:B------:R-:W1:Y:S01]  /*0650*/  LDCU UR10, c[0x0][0x440] ;  /* 0x00008800ff0a77ac */ /* 0x000e620008000800 */
[----:B------:R-:W-:Y:S01]  /*0660*/  MOV R31, RZ ;  /* 0x000000ff001f7202 */ /* 0x000fe20000000f00 */
[----:B------:R-:W2:Y:S01]  /*0670*/  LDCU.64 UR8, c[0x0][0x3f0] ;  /* 0x00007e00ff0877ac */ /* 0x000ea20008000a00 */
[----:B-1----:R-:W-:Y:S02]  /*0680*/  ISETP.GE.AND P1, PT, R30, UR10, PT ;  /* 0x0000000a1e007c0c */ /* 0x002fe4000bf26270 */
[----:B------:R-:W-:Y:S02]  /*0690*/  ISETP.GE.AND P2, PT, R34, UR10, PT ;  /* 0x0000000a22007c0c */ /* 0x000fe4000bf46270 */
[----:B------:R-:W-:Y:S01]  /*06a0*/  ISETP.GE.AND P3, PT, R35, UR10, PT ;  /* 0x0000000a23007c0c */ /* 0x000fe2000bf66270 */
[----:B0-----:R-:W-:-:S04]  /*06b0*/  IMAD.WIDE.U32 R30, R28, UR4, R30 ;  /* 0x000000041c1e7c25 */ /* 0x001fc8000f8e001e */
[----:B------:R-:W-:Y:S01]  /*06c0*/  IMAD R31, R29, UR4, R31 ;  /* 0x000000041d1f7c24 */ /* 0x000fe2000f8e021f */
[----:B------:R-:W-:-:S04]  /*06d0*/  IADD3 R30, P0, PT, R33, R30, RZ ;  /* 0x0000001e211e7210 */ /* 0x000fc80007f1e0ff */
[----:B------:R-:W-:Y:S02]  /*06e0*/  IADD3.X R31, PT, PT, R32, R31, RZ, P0, !PT ;  /* 0x0000001f201f7210 */ /* 0x000fe400007fe4ff */
[----:B------:R-:W0:Y:S02]  /*06f0*/  LDC.64 R32, c[0x0][0x410] ;  /* 0x00010400ff207b82 */ /* 0x000e240000000a00 */
[----:B0-----:R-:W-:-:S04]  /*0700*/  IMAD.WIDE.U32 R30, R32, UR5, R30 ;  /* 0x00000005201e7c25 */ /* 0x001fc8000f8e001e */
        /* <DEDUP_REMOVED lines=8> */
.L_x_511:
[----:B------:R-:W-:Y:S05]  /*0790*/  BSYNC.RECONVERGENT B0 ;  /* 0x0000000000007941 */ /* 0x000fea0003800200 */
.L_x_510:
[----:B0----5:R-:W-:Y:S01]  /*07a0*/  HADD2.F32 R28, -RZ, R12.H1_H1 ;  /* 0x3000000cff1c7230 */ /* 0x021fe20000004100 */
[----:B------:R-:W0:Y:S01]  /*07b0*/  LDCU UR8, c[0x0][0x4f4] ;  /* 0x00009e80ff0877ac */ /* 0x000e220008000800 */
[----:B------:R-:W-:Y:S01]  /*07c0*/  HADD2.F32 R31, -RZ, R24.H1_H1 ;  /* 0x30000018ff1f7230 */ /* 0x000fe20000004100 */
[----:B------:R-:W-:Y:S01]  /*07d0*/  LOP3.LUT P0, RZ, R0, 0x3, RZ, 0xc0, !PT ;  /* 0x0000000300ff7812 */ /* 0x000fe2000780c0ff */
[----:B------:R-:W-:Y:S02]  /*07e0*/  HADD2.F32 R12, -RZ, R12.H0_H0 ;  /* 0x2000000cff0c7230 */ /* 0x000fe40000004100 */
[----:B------:R-:W-:Y:S02]  /*07f0*/  HADD2.F32 R29, -RZ, R24.H0_H0 ;  /* 0x20000018ff1d7230 */ /* 0x000fe40000004100 */
[----:B------:R-:W-:Y:S01]  /*0800*/  FMUL.FTZ R33, R28, R31 ;  /* 0x0000001f1c217220 */ /* 0x000fe20000410000 */
[----:B------:R-:W-:Y:S02]  /*0810*/  HADD2.F32 R24, -RZ, R13.H0_H0 ;  /* 0x2000000dff187230 */ /* 0x000fe40000004100 */
[----:B------:R-:W-:-:S02]  /*0820*/  HADD2.F32 R31, -RZ, R25.H0_H0 ;  /* 0x20000019ff1f7230 */ /* 0x000fc40000004100 */
[----:B------:R-:W-:Y:S01]  /*0830*/  FFMA.FTZ R29, R12, R29, R33 ;  /* 0x0000001d0c1d7223 */ /* 0x000fe20000010021 */
[----:B------:R-:W-:Y:S02]  /*0840*/  HADD2.F32 R13, -RZ, R13.H1_H1 ;  /* 0x3000000dff0d7230 */ /* 0x000fe40000004100 */
[----:B------:R-:W-:Y:S02]  /*0850*/  HADD2.F32 R28, -RZ, R25.H1_H1 ;  /* 0x30000019ff1c7230 */ /* 0x000fe40000004100 */
[----:B------:R-:W-:Y:S01]  /*0860*/  FFMA.FTZ R24, R24, R31, R29 ;  /* 0x0000001f18187223 */ /* 0x000fe2000001001d */
[----:B------:R-:W-:Y:S02]  /*0870*/  HADD2.F32 R12, -RZ, R14.H0_H0 ;  /* 0x2000000eff0c7230 */ /* 0x000fe40000004100 */
[----:B------:R-:W-:Y:S02]  /*0880*/  HADD2.F32 R25, -RZ, R26.H0_H0 ;  /* 0x2000001aff197230 */ /* 0x000fe40000004100 */
[----:B------:R-:W-:Y:S01]  /*0890*/  FFMA.FTZ R29, R13, R28, R24 ;  /* 0x0000001c0d1d7223 */ /* 0x000fe20000010018 */
[----:B------:R-:W-:-:S02]  /*08a0*/  HADD2.F32 R14, -RZ, R14.H1_H1 ;  /* 0x3000000eff0e7230 */ /* 0x000fc40000004100 */
[----:B------:R-:W-:Y:S02]  /*08b0*/  HADD2.F32 R13, -RZ, R26.H1_H1 ;  /* 0x3000001aff0d7230 */ /* 0x000fe40000004100 */
[----:B------:R-:W-:Y:S01]  /*08c0*/  FFMA.FTZ R29, R12, R25, R29 ;  /* 0x000000190c1d7223 */ /* 0x000fe2000001001d */
[----:B------:R-:W-:Y:S02]  /*08d0*/  HADD2.F32 R12, -RZ, R15.H0_H0 ;  /* 0x2000000fff0c7230 */ /* 0x000fe40000004100 */
[----:B------:R-:W-:Y:S02]  /*08e0*/  HADD2.F32 R25, -RZ, R27.H0_H0 ;  /* 0x2000001bff197230 */ /* 0x000fe40000004100 */
[----:B------:R-:W-:Y:S01]  /*08f0*/  FFMA.FTZ R13, R14, R13, R29 ;  /* 0x0000000d0e0d7223 */ /* 0x000fe2000001001d */
[----:B------:R-:W-:Y:S02]  /*0900*/  HADD2.F32 R15, -RZ, R15.H1_H1 ;  /* 0x3000000fff0f7230 */ /* 0x000fe40000004100 */
[----:B------:R-:W-:-:S02]  /*0910*/  HADD2.F32 R14, -RZ, R27.H1_H1 ;  /* 0x3000001bff0e7230 */ /* 0x000fc40000004100 */
[----:B------:R-:W-:Y:S01]  /*0920*/  FFMA.FTZ R24, R12, R25, R13 ;  /* 0x000000190c187223 */ /* 0x000fe2000001000d */
[----:B------:R-:W-:Y:S02]  /*0930*/  HADD2.F32 R12, -RZ, R8.H0_H0 ;  /* 0x20000008ff0c7230 */ /* 0x000fe40000004100 */
[----:B------:R-:W-:Y:S02]  /*0940*/  HADD2.F32 R13, -RZ, R20.H0_H0 ;  /* 0x20000014ff0d7230 */ /* 0x000fe40000004100 */
[----:B------:R-:W-:Y:S01]  /*0950*/  FFMA.FTZ R25, R15, R14, R24 ;  /* 0x0000000e0f197223 */ /* 0x000fe20000010018 */
[----:B------:R-:W-:Y:S02]  /*0960*/  HADD2.F32 R8, -RZ, R8.H1_H1 ;  /* 0x30000008ff087230 */ /* 0x000fe40000004100 */
[----:B------:R-:W-:Y:S02]  /*0970*/  HADD2.F32 R15, -RZ, R20.H1_H1 ;  /* 0x30000014ff0f7230 */ /* 0x000fe40000004100 */
[----:B------:R-:W-:Y:S01]  /*0980*/  FFMA.FTZ R25, R12, R13, R25 ;  /* 0x0000000d0c197223 */ /* 0x000fe20000010019 */
[----:B------:R-:W-:-:S02]  /*0990*/  HADD2.F32 R12, -RZ, R9.H0_H0 ;  /* 0x20000009ff0c7230 */ /* 0x000fc40000004100 */
[----:B------:R-:W-:Y:S02]  /*09a0*/  HADD2.F32 R13, -RZ, R21.H0_H0 ;  /* 0x20000015ff0d7230 */ /* 0x000fe40000004100 */
[----:B------:R-:W-:Y:S01]  /*09b0*/  FFMA.FTZ R15, R8, R15, R25 ;  /* 0x0000000f080f7223 */ /* 0x000fe20000010019 */
[----:B------:R-:W-:Y:S02]  /*09c0*/  HADD2.F32 R9, -RZ, R9.H1_H1 ;  /* 0x30000009ff097230 */ /* 0x000fe40000004100 */
[----:B------:R-:W-:Y:S02]  /*09d0*/  HADD2.F32 R14, -RZ, R21.H1_H1 ;  /* 0x30000015ff0e7230 */ /* 0x000fe40000004100 */
[----:B------:R-:W-:Y:S01]  /*09e0*/  FFMA.FTZ R12, R12, R13, R15 ;  /* 0x0000000d0c0c7223 */ /* 0x000fe2000001000f */
        /* <DEDUP_REMOVED lines=35> */
[----:B------:R-:W-:-:S04]  /*0c20*/  FFMA.FTZ R4, R4, R9, R5 ;  /* 0x0000000904047223 */ /* 0x000fc80000010005 */
[----:B------:R-:W-:-:S05]  /*0c30*/  FFMA.FTZ R4, R7, R6, R4 ;  /* 0x0000000607047223 */ /* 0x000fca0000010004 */
[----:B------:R-:W1:Y:S02]  /*0c40*/  SHFL.BFLY PT, R5, R4, 0x2, 0x1f ;  /* 0x0c401f0004057f89 */ /* 0x000e6400000e0000 */
[----:B-1----:R-:W-:-:S05]  /*0c50*/  FADD.FTZ R5, R4, R5 ;  /* 0x0000000504057221 */ /* 0x002fca0000010000 */
[----:B------:R-:W1:Y:S02]  /*0c60*/  SHFL.BFLY PT, R6, R5, 0x1, 0x1f ;  /* 0x0c201f0005067f89 */ /* 0x000e6400000e0000 */
[----:B-1----:R-:W-:-:S04]  /*0c70*/  FADD.FTZ R6, R5, R6 ;  /* 0x0000000605067221 */ /* 0x002fc80000010000 */
[----:B0-----:R-:W-:Y:S01]  /*0c80*/  FMUL.FTZ R7, R6, UR8 ;  /* 0x0000000806077c20 */ /* 0x001fe20008410000 */
[----:B------:R-:W-:Y:S06]  /*0c90*/  @P0 EXIT ;  /* 0x000000000000094d */ /* 0x000fec0003800000 */
[----:B------:R-:W0:Y:S01]  /*0ca0*/  LDCU.64 UR4, c[0x0][0x5e8] ;  /* 0x0000bd00ff0477ac */ /* 0x000e220008000a00 */
[----:B------:R-:W-:-:S04]  /*0cb0*/  IADD3 R0, P0, PT, R3, R2, RZ ;  /* 0x0000000203007210 */ /* 0x000fc80007f1e0ff */
[----:B------:R-:W-:Y:S02]  /*0cc0*/  LEA.HI.X.SX32 R3, R3, RZ, 0x1, P0 ;  /* 0x000000ff03037211 */ /* 0x000fe400000f0eff */
[----:B0-----:R-:W-:-:S04]  /*0cd0*/  LEA R2, P0, R0, UR4, 0x2 ;  /* 0x0000000400027c11 */ /* 0x001fc8000f8010ff */
[----:B------:R-:W-:-:S05]  /*0ce0*/  LEA.HI.X R3, R0, UR5, R3, 0x2, P0 ;  /* 0x0000000500037c11 */ /* 0x000fca00080f1403 */
[----:B------:R-:W-:Y:S01]  /*0cf0*/  STG.E desc[UR6][R2.64], R7 ;  /* 0x0000000702007986 */ /* 0x000fe2000c101906 */
[----:B------:R-:W-:Y:S05]  /*0d00*/  EXIT ;  /* 0x000000000000794d */ /* 0x000fea0003800000 */
.L_x_512:
        /* <DEDUP_REMOVED lines=15> */
.L_x_888:


//--------------------- .text._ZN5flash25flash_bwd_dot_do_o_kernelILb1E23Flash_bwd_kernel_traitsILi96ELi64ELi128ELi8ELi2ELi4ELi4ELb1ELb0EN7cutlass6half_tE19Flash_kernel_traitsILi96ELi64ELi128ELi8ES3_EEEEvNS_16Flash_bwd_paramsE --------------------------
	.section	.text._ZN5flash25flash_bwd_dot_do_o_kernelILb1E23Flash_bwd_kernel_traitsILi96ELi64ELi128ELi8ELi2ELi4ELi4ELb1ELb0EN7cutlass6half_tE19Flash_kernel_traitsILi96ELi64ELi128ELi8ES3_EEEEvNS_16Flash_bwd_paramsE,"ax",@progbits
	.align	128
        .global         _ZN5flash25flash_bwd_dot_do_o_kernelILb1E23Flash_bwd_kernel_traitsILi96ELi64ELi128ELi8ELi2ELi4ELi4ELb1ELb0EN7cutlass6half_tE19Flash_kernel_traitsILi96ELi64ELi128ELi8ES3_EEEEvNS_16Flash_bwd_paramsE
        .type           _ZN5flash25flash_bwd_dot_do_o_kernelILb1E23Flash_bwd_kernel_traitsILi96ELi64ELi128ELi8ELi2ELi4ELi4ELb1ELb0EN7cutlass6half_tE19Flash_kernel_traitsILi96ELi64ELi128ELi8ES3_EEEEvNS_16Flash_bwd_paramsE,@function
        .size           _ZN5flash25flash_bwd_dot_do_o_kernelILb1E23Flash_bwd_kernel_traitsILi96ELi64ELi128ELi8ELi2ELi4ELi4ELb1ELb0EN7cutlass6half_tE19Flash_kernel_traitsILi96ELi64ELi128ELi8ES3_EEEEvNS_16Flash_bwd_paramsE,(.L_x_889 - _ZN5flash25flash_bwd_dot_do_o_kernelILb1E23Flash_bwd_kernel_traitsILi96ELi64ELi128ELi8ELi2ELi4ELi4ELb1ELb0EN7cutlass6half_tE19Flash_kernel_traitsILi96ELi64ELi128ELi8ES3_EEEEvNS_16Flash_bwd_paramsE)
        .other          _ZN5flash25flash_bwd_dot_do_o_kernelILb1E23Flash_bwd_kernel_traitsILi96ELi64ELi128ELi8ELi2ELi4ELi4ELb1ELb0EN7cutlass6half_tE19Flash_kernel_traitsILi96ELi64ELi128ELi8ES3_EEEEvNS_16Flash_bwd_paramsE,@"STO_CUDA_ENTRY STV_DEFAULT"
_ZN5flash25flash_bwd_dot_do_o_kernelILb1E23Flash_bwd_kernel_traitsILi96ELi64ELi128ELi8ELi2ELi4ELi4ELb1ELb0EN7cutlass6half_tE19Flash_kernel_traitsILi96ELi64ELi128ELi8ES3_EEEEvNS_16Flash_bwd_paramsE:
.text._ZN5flash25flash_bwd_dot_do_o_kernelILb1E23Flash_bwd_kernel_traitsILi96ELi64ELi128ELi8ELi2ELi4ELi4ELb1ELb0EN7cutlass6half_tE19Flash_kernel_traitsILi96ELi64ELi128ELi8ES3_EEEEvNS_16Flash_bwd_paramsE:
[----:B------:R-:W-:Y:S08]  /*0000*/  LDC R1, c[0x0][0x37c] ;  /* 0x0000df00ff017b82 */ /* 0x000ff00000000800 */
[----:B------:R-:W0:Y:S01]  /*0010*/  LDC.64 R2, c[0x0][0x460] ;  /* 0x00011800ff027b82 */ /* 0x000e220000000a00 */
[----:B------:R-:W1:Y:S01]  /*0020*/  S2R R6, SR_CTAID.Y ;  /* 0x0000000000067919 */ /* 0x000e620000002600 */
[----:B------:R-:W2:Y:S01]  /*0030*/  LDCU.64 UR6, c[0x0][0x358] ;  /* 0x00006b00ff0677ac */ /* 0x000ea20008000a00 */
[----:B------:R-:W-:-:S05]  /*0040*/  MOV R7, 0xffffffff ;  /* 0xffffffff00077802 */ /* 0x000fca0000000f00 */
[----:B------:R-:W1:Y:S01]  /*0050*/  LDC.64 R4, c[0x0][0x460] ;  /* 0x00011800ff047b82 */ /* 0x000e620000000a00 */
[C---:B0-----:R-:W-:Y:S02]  /*0060*/  ISETP.NE.U32.AND P0, PT, R2.reuse, RZ, PT ;  /* 0x000000ff0200720c */ /* 0x041fe40003f05070 */
[----:B------:R-:W-:Y:S02]  /*0070*/  ISETP.NE.U32.AND P1, PT, R2, RZ, PT ;  /* 0x000000ff0200720c */ /* 0x000fe40003f25070 */
[C---:B------:R-:W-:Y:S02]  /*0080*/  ISETP.NE.AND.EX P0, PT, R3.reuse, RZ, PT, P0 ;  /* 0x000000ff0300720c */ /* 0x040fe40003f05300 */
[----:B------:R-:W-:Y:S01]  /*0090*/  ISETP.NE.AND.EX P1, PT, R3, RZ, PT, P1 ;  /* 0x000000ff0300720c */ /* 0x000fe20003f25310 */
[----:B-1----:R-:W-:-:S10]  /*00a0*/  IMAD.WIDE.U32 R4, R6, 0x4, R4 ;  /* 0x0000000406047825 */ /* 0x002fd400078e0004 */
[----:B--2---:R-:W2:Y:S04]  /*00b0*/  @P0 LDG.E R7, desc[UR6][R4.64] ;  /* 0x0000000604070981 */ /* 0x004ea8000c1e1900 */
[----:B------:R-:W2:Y:S01]  /*00c0*/  @P1 LDG.E R8, desc[UR6][R4.64+0x4] ;  /* 0x0000040604081981 */ /* 0x000ea2000c1e1900 */
[----:B------:R-:W0:Y:S01]  /*00d0*/  @!P1 LDC R9, c[0x0][0x434] ;  /* 0x00010d00ff099b82 */ /* 0x000e220000000800 */
[----:B------:R-:W1:Y:S02]  /*00e0*/  S2R R0, SR_CTAID.X ;  /* 0x0000000000007919 */ /* 0x000e640000002500 */
[----:B-1----:R-:W-:Y:S02]  /*00f0*/  SHF.L.U32 R2, R0, 0x6, RZ ;  /* 0x0000000600027819 */ /* 0x002fe400000006ff */
[----:B--2---:R-:W-:-:S04]  /*0100*/  @P1 IADD3 R9, PT, PT, R8, -R7, RZ ;  /* 0x8000000708091210 */ /* 0x004fc80007ffe0ff */
[----:B0-----:R-:W-:-:S13]  /*0110*/  ISETP.GT.AND P1, PT, R9, R2, PT ;  /* 0x000000020900720c */ /* 0x001fda0003f24270 */
[----:B------:R-:W-:Y:S05]  /*0120*/  @!P1 EXIT ;  /* 0x000000000000994d */ /* 0x000fea0003800000 */
[----:B------:R-:W-:Y:S01]  /*0130*/  ISETP.NE.AND P1, PT, R7, -0x1, PT ;  /* 0xffffffff0700780c */ /* 0x000fe20003f25270 */
[----:B------:R-:W0:Y:S01]  /*0140*/  LDC R13, c[0x0][0x3e0] ;  /* 0x0000f800ff0d7b82 */ /* 0x000e220000000800 */
[----:B------:R-:W0:Y:S07]  /*0150*/  LDCU UR8, c[0x0][0x44c] ;  /* 0x00008980ff0877ac */ /* 0x000e2e0008000800 */
[----:B------:R-:W1:Y:S08]  /*0160*/  S2UR UR5, SR_CTAID.Z ;  /* 0x00000000000579c3 */ /* 0x000e700000002700 */
[----:B------:R-:W2:Y:S08]  /*0170*/  @!P1 LDC.64 R10, c[0x0][0x588] ;  /* 0x00016200ff0a9b82 */ /* 0x000eb00000000a00 */
[----:B------:R-:W3:Y:S08]  /*0180*/  @P1 LDC.64 R14, c[0x0][0x590] ;  /* 0x00016400ff0e1b82 */ /* 0x000ef00000000a00 */
[----:B------:R-:W4:Y:S08]  /*0190*/  @!P1 LDC.64 R16, c[0x0][0x400] ;  /* 0x00010000ff109b82 */ /* 0x000f300000000a00 */
[----:B------:R-:W5:Y:S01]  /*01a0*/  @P1 LDC.64 R18, c[0x0][0x408] ;  /* 0x00010200ff121b82 */ /* 0x000f620000000a00 */
[----:B--2---:R-:W-:-:S04]  /*01b0*/  @!P1 IMAD.WIDE.U32 R4, R6, R10, RZ ;  /* 0x0000000a06049225 */ /* 0x004fc800078e00ff */
[----:B------:R-:W-:Y:S01]  /*01c0*/  @!P1 IMAD R22, R6, R11, R5 ;  /* 0x0000000b06169224 */ /* 0x000fe200078e0205 */
[----:B------:R-:W-:Y:S01]  /*01d0*/  @!P1 MOV R23, R4 ;  /* 0x0000000400179202 */ /* 0x000fe20000000f00 */
[----:B---3--:R-:W-:-:S04]  /*01e0*/  @P1 IMAD.WIDE.U32 R4, R7, R14, RZ ;  /* 0x0000000e07041225 */ /* 0x008fc800078e00ff */
[----:B------:R-:W-:Y:S01]  /*01f0*/  @P1 IMAD R22, R7, R15, R5 ;  /* 0x0000000f07161224 */ /* 0x000fe200078e0205 */
[----:B------:R-:W-:Y:S01]  /*0200*/  @P1 MOV R23, R4 ;  /* 0x0000000400171202 */ /* 0x000fe20000000f00 */
[----:B0-----:R-:W-:-:S04]  /*0210*/  IMAD.WIDE R4, R13, UR8, RZ ;  /* 0x000000080d047c25 */ /* 0x001fc8000f8e02ff */
[----:B----4-:R-:W-:-:S04]  /*0220*/  @!P1 IMAD.WIDE.U32 R28, R6, R16, RZ ;  /* 0x00000010061c9225 */ /* 0x010fc800078e00ff */
[----:B------:R-:W-:Y:S02]  /*0230*/  @!P1 IMAD R3, R6, R17, R29 ;  /* 0x0000001106039224 */ /* 0x000fe400078e021d */
[----:B-----5:R-:W-:-:S04]  /*0240*/  @P1 IMAD.WIDE.U32 R10, R7, R18, RZ ;  /* 0x00000012070a1225 */ /* 0x020fc800078e00ff */
[----:B------:R-:W-:Y:S01]  /*0250*/  @P1 IMAD R3, R7, R19, R11 ;  /* 0x0000001307031224 */ /* 0x000fe200078e020b */
[----:B------:R-:W-:Y:S01]  /*0260*/  @P1 MOV R28, R10 ;  /* 0x0000000a001c1202 */ /* 0x000fe20000000f00 */
[----:B-1----:R-:W-:Y:S06]  /*0270*/  @P1 BRA `(.L_x_513) ;  /* 0x0000000000441947 */ /* 0x002fec0003800000 */
[----:B------:R-:W0:Y:S02]  /*0280*/  LDCU UR9, c[0x0][0x444] ;  /* 0x00008880ff0977ac */ /* 0x000e240008000800 */
[----:B0-----:R-:W-:Y:S02]  /*0290*/  USHF.R.S32.HI UR4, URZ, 0x1f, UR9 ;  /* 0x0000001fff047899 */ /* 0x001fe40008011409 */
[----:B------:R-:W-:-:S04]  /*02a0*/  IMAD.WIDE.U32 R14, R6, UR9, RZ ;  /* 0x00000009060e7c25 */ /* 0x000fc8000f8e00ff */
[----:B------:R-:W-:Y:S01]  /*02b0*/  IMAD R11, R6, UR4, RZ ;  /* 0x00000004060b7c24 */ /* 0x000fe2000f8e02ff */
[----:B------:R-:W-:-:S04]  /*02c0*/  USHF.R.S32.HI UR4, URZ, 0x1f, UR8 ;  /* 0x0000001fff047899 */ /* 0x000fc80008011408 */
[----:B------:R-:W-:Y:S01]  /*02d0*/  IADD3 R8, PT, PT, R15, R11, RZ ;  /* 0x0000000b0f087210 */ /* 0x000fe20007ffe0ff */
[----:B------:R-:W-:Y:S01]  /*02e0*/  IMAD.WIDE.U32 R10, R14, R13, RZ ;  /* 0x0000000d0e0a7225 */ /* 0x000fe200078e00ff */
[----:B------:R-:W-:-:S03]  /*02f0*/  SHF.R.S32.HI R15, RZ, 0x1f, R13 ;  /* 0x0000001fff0f7819 */ /* 0x000fc6000001140d */
[----:B------:R-:W-:-:S04]  /*0300*/  IMAD R8, R8, R13, RZ ;  /* 0x0000000d08087224 */ /* 0x000fc800078e02ff */
[----:B------:R-:W-:-:S05]  /*0310*/  IMAD R15, R15, R14, R8 ;  /* 0x0000000e0f0f7224 */ /* 0x000fca00078e0208 */
[----:B------:R-:W-:Y:S01]  /*0320*/  IADD3 R8, PT, PT, R11, R15, RZ ;  /* 0x0000000f0b087210 */ /* 0x000fe20007ffe0ff */
[----:B------:R-:W-:-:S04]  /*0330*/  IMAD.WIDE.U32 R14, R10, UR8, RZ ;  /* 0x000000080a0e7c25 */ /* 0x000fc8000f8e00ff */
[----:B------:R-:W-:Y:S01]  /*0340*/  IMAD R11, R8, UR8, RZ ;  /* 0x00000008080b7c24 */ /* 0x000fe2000f8e02ff */
[----:B------:R-:W-:-:S03]  /*0350*/  MOV R12, R14 ;  /* 0x0000000e000c7202 */ /* 0x000fc60000000f00 */
[----:B------:R-:W-:-:S05]  /*0360*/  IMAD R11, R10, UR4, R11 ;  /* 0x000000040a0b7c24 */ /* 0x000fca000f8e020b */
[----:B------:R-:W-:Y:S01]  /*0370*/  IADD3 R8, PT, PT, R15, R11, RZ ;  /* 0x0000000b0f087210 */ /* 0x000fe20007ffe0ff */
[----:B------:R-:W-:Y:S06]  /*0380*/  BRA `(.L_x_514) ;  /* 0x0000000000107947 */ /* 0x000fec0003800000 */
.L_x_513:
[-C--:B------:R-:W-:Y:S02]  /*0390*/  IMAD R15, R5, R7.reuse, RZ ;  /* 0x00000007050f7224 */ /* 0x080fe400078e02ff */
[----:B------:R-:W-:-:S05]  /*03a0*/  IMAD.WIDE.U32 R10, R4, R7, RZ ;  /* 0x00000007040a7225 */ /* 0x000fca00078e00ff */
[----:B------:R-:W-:Y:S02]  /*03b0*/  IADD3 R8, PT, PT, R11, R15, RZ ;  /* 0x0000000f0b087210 */ /* 0x000fe40007ffe0ff */
[----:B------:R-:W-:-:S07]  /*03c0*/  MOV R12, R10 ;  /* 0x0000000a000c7202 */ /* 0x000fce0000000f00 */
.L_x_514:
[----:B------:R-:W0:Y:S01]  /*03d0*/  LDCU.U8 UR4, c[0x0][0x548] ;  /* 0x0000a900ff0477ac */ /* 0x000e220008000000 */
[----:B------:R-:W-:-:S04]  /*03e0*/  SHF.L.U32 R14, R6, 0x7, RZ ;  /* 0x00000007060e7819 */ /* 0x000fc800000006ff */
[----:B------:R-:W-:-:S04]  /*03f0*/  SEL R15, R14, RZ, P0 ;  /* 0x000000ff0e0f7207 */ /* 0x000fc80000000000 */
[----:B------:R-:W-:-:S04]  /*0400*/  IADD3 R15, P0, PT, R2, R15, RZ ;  /* 0x0000000f020f7210 */ /* 0x000fc80007f1e0ff */
[----:B------:R-:W-:Y:S01]  /*0410*/  IADD3.X R11, PT, PT, RZ, RZ, RZ, P0, !PT ;  /* 0x000000ffff0b7210 */ /* 0x000fe200007fe4ff */
[----:B0-----:R-:W-:-:S04]  /*0420*/  UISETP.NE.AND UP0, UPT, UR4, URZ, UPT ;  /* 0x000000ff0400728c */ /* 0x001fc8000bf05270 */
[-C--:B------:R-:W-:Y:S02]  /*0430*/  IMAD R16, R11, R4.reuse, RZ ;  /* 0x000000040b107224 */ /* 0x080fe400078e02ff */
[----:B------:R-:W-:-:S04]  /*0440*/  IMAD.WIDE.U32 R10, R15, R4, RZ ;  /* 0x000000040f0a7225 */ /* 0x000fc800078e00ff */
[----:B------:R-:W-:-:S05]  /*0450*/  IMAD R15, R5, R15, R16 ;  /* 0x0000000f050f7224 */ /* 0x000fca00078e0210 */
[----:B------:R-:W-:Y:S01]  /*0460*/  IADD3 R15, PT, PT, R11, R15, RZ ;  /* 0x0000000f0b0f7210 */ /* 0x000fe20007ffe0ff */
[----:B------:R-:W-:Y:S06]  /*0470*/  BRA.U !UP0, `(.L_x_515) ;  /* 0x0000000108247547 */ /* 0x000fec000b800000 */
[----:B------:R-:W0:Y:S01]  /*0480*/  LDC R5, c[0x0][0x444] ;  /* 0x00011100ff057b82 */ /* 0x000e220000000800 */
[----:B------:R-:W-:-:S07]  /*0490*/  ISETP.NE.AND P0, PT, R7, -0x1, PT ;  /* 0xffffffff0700780c */ /* 0x000fce0003f05270 */
[----:B------:R-:W1:Y:S08]  /*04a0*/  LDC R29, c[0x0][0x430] ;  /* 0x00010c00ff1d7b82 */ /* 0x000e700000000800 */
[----:B------:R-:W1:Y:S01]  /*04b0*/  LDC R4, c[0x0][0x454] ;  /* 0x00011500ff047b82 */ /* 0x000e620000000800 */
[----:B0-----:R-:W-:-:S05]  /*04c0*/  @!P0 IMAD R7, R6, R5, RZ ;  /* 0x0000000506078224 */ /* 0x001fca00078e02ff */
[----:B------:R-:W-:Y:S02]  /*04d0*/  IADD3 R14, PT, PT, R14, R7, RZ ;  /* 0x000000070e0e7210 */ /* 0x000fe40007ffe0ff */
[----:B-1----:R-:W-:-:S05]  /*04e0*/  LEA R29, R29, R4, 0x7 ;  /* 0x000000041d1d7211 */ /* 0x002fca00078e38ff */
[----:B------:R-:W-:Y:S01]  /*04f0*/  IMAD R29, R29, UR5, R14 ;  /* 0x000000051d1d7c24 */ /* 0x000fe2000f8e020e */
[----:B------:R-:W-:Y:S06]  /*0500*/  BRA `(.L_x_516) ;  /* 0x00000000000c7947 */ /* 0x000fec0003800000 */
.L_x_515:
[----:B------:R-:W0:Y:S01]  /*0510*/  LDC R29, c[0x0][0x444] ;  /* 0x00011100ff1d7b82 */ /* 0x000e220000000800 */
[----:B------:R-:W-:-:S04]  /*0520*/  IMAD R6, R6, R13, UR5 ;  /* 0x0000000506067e24 */ /* 0x000fc8000f8e020d */
[----:B0-----:R-:W-:-:S07]  /*0530*/  IMAD R29, R6, R29, RZ ;  /* 0x0000001d061d7224 */ /* 0x001fce00078e02ff */
.L_x_516:
[----:B------:R-:W0:Y:S01]  /*0540*/  S2R R36, SR_TID.X ;  /* 0x0000000000247919 */ /* 0x000e220000002100 */
[----:B------:R-:W-:Y:S02]  /*0550*/  UIMAD UR4, UR5, UR8, URZ ;  /* 0x00000008050472a4 */ /* 0x000fe4000f8e02ff */
[----:B------:R-:W-:Y:S01]  /*0560*/  IMAD R32, R13, UR8, RZ ;  /* 0x000000080d207c24 */ /* 0x000fe2000f8e02ff */
[----:B------:R-:W1:Y:S01]  /*0570*/  LDCU.64 UR10, c[0x0][0x570] ;  /* 0x0000ae00ff0a77ac */ /* 0x000e620008000a00 */
[----:B------:R-:W-:Y:S01]  /*0580*/  BSSY.RECONVERGENT B0, `(.L_x_517) ;  /* 0x000002f000007945 */ /* 0x000fe20003800200 */
[----:B------:R-:W-:Y:S02]  /*0590*/  USHF.R.S32.HI UR8, URZ, 0x1f, UR4 ;  /* 0x0000001fff087899 */ /* 0x000fe40008011404 */
[----:B------:R-:W-:Y:S02]  /*05a0*/  IADD3 R11, P0, P1, R10, UR4, R12 ;  /* 0x000000040a0b7c10 */ /* 0x000fe4000f91e00c */
[----:B------:R-:W-:-:S02]  /*05b0*/  CS2R R12, SRZ ;  /* 0x00000000000c7805 */ /* 0x000fc4000001ff00 */
[----:B------:R-:W-:Y:S02]  /*05c0*/  IADD3.X R7, PT, PT, R15, UR8, R8, P0, P1 ;  /* 0x000000080f077c10 */ /* 0x000fe400087e2408 */
[----:B------:R-:W-:Y:S02]  /*05d0*/  CS2R R14, SRZ ;  /* 0x00000000000e7805 */ /* 0x000fe4000001ff00 */
[----:B------:R-:W-:Y:S02]  /*05e0*/  IADD3 R8, PT, PT, -R2, R9, RZ ;  /* 0x0000000902087210 */ /* 0x000fe40007ffe1ff */
[----:B0-----:R-:W-:Y:S02]  /*05f0*/  SHF.L.U32 R4, R36, 0x2, RZ ;  /* 0x0000000224047819 */ /* 0x001fe400000006ff */
[----:B------:R-:W-:Y:S02]  /*0600*/  SHF.R.U32.HI R5, RZ, 0x3, R36 ;  /* 0x00000003ff057819 */ /* 0x000fe40000011624 */
[----:B------:R-:W-:-:S02]  /*0610*/  LOP3.LUT R4, R4, 0x1c, RZ, 0xc0, !PT ;  /* 0x0000001c04047812 */ /* 0x000fc400078ec0ff */
[----:B------:R-:W-:Y:S02]  /*0620*/  SHF.R.U32.HI R33, RZ, 0x2, R36 ;  /* 0x00000002ff217819 */ /* 0x000fe40000011624 */
[----:B------:R-:W-:Y:S01]  /*0630*/  SHF.L.U32 R36, R36, 0x3, RZ ;  /* 0x0000000324247819 */ /* 0x000fe200000006ff */
[----:B------:R-:W-:-:S03]  /*0640*/  IMAD R4, R32, R5, R4 ;  /* 0x0000000520047224 */ /* 0x000fc600078e0204 */
[----:B------:R-:W-:Y:S02]  /*0650*/  LOP3.LUT R36, R36, 0x18, RZ, 0xc0, !PT ;  /* 0x0000001824247812 */ /* 0x000fe400078ec0ff */
[----:B------:R-:W-:Y:S02]  /*0660*/  IADD3 R5, P0, PT, R4, R11, RZ ;  /* 0x0000000b04057210 */ /* 0x000fe40007f1e0ff */
[----:B------:R-:W-:Y:S02]  /*0670*/  CS2R R10, SRZ ;  /* 0x00000000000a7805 */ /* 0x000fe4000001ff00 */
[----:B------:R-:W-:Y:S02]  /*0680*/  LOP3.LUT R34, R36, 0x20, RZ, 0xfc, !PT ;  /* 0x0000002024227812 */ /* 0x000fe400078efcff */
[----:B------:R-:W-:Y:S02]  /*0690*/  LEA.HI.X.SX32 R6, R4, R7, 0x1, P0 ;  /* 0x0000000704067211 */ /* 0x000fe400000f0eff */
[----:B------:R-:W-:-:S02]  /*06a0*/  ISETP.GE.AND P0, PT, R33, R8, PT ;  /* 0x000000082100720c */ /* 0x000fc40003f06270 */
[----:B------:R-:W-:Y:S02]  /*06b0*/  CS2R R8, SRZ ;  /* 0x0000000000087805 */ /* 0x000fe4000001ff00 */
[C---:B-1----:R-:W-:Y:S02]  /*06c0*/  LEA R30, P1, R5.reuse, UR10, 0x2 ;  /* 0x0000000a051e7c11 */ /* 0x042fe4000f8210ff */
[----:B------:R-:W-:Y:S02]  /*06d0*/  LOP3.LUT R35, R36, 0x40, RZ, 0xfc, !PT ;  /* 0x0000004024237812 */ /* 0x000fe400078efcff */
[----:B------:R-:W-:Y:S02]  /*06e0*/  LEA.HI.X R31, R5, UR11, R6, 0x2, P1 ;  /* 0x0000000b051f7c11 */ /* 0x000fe400088f1406 */
[----:B------:R-:W-:Y:S02]  /*06f0*/  CS2R R4, SRZ ;  /* 0x0000000000047805 */ /* 0x000fe4000001ff00 */
[----:B------:R-:W-:Y:S01]  /*0700*/  CS2R R6, SRZ ;  /* 0x0000000000067805 */ /* 0x000fe2000001ff00 */
[----:B------:R-:W-:Y:S06]  /*0710*/  @P0 BRA `(.L_x_518) ;  /* 0x0000000000540947 */ /* 0x000fec0003800000 */
[----:B------:R-:W0:Y:S01]  /*0720*/  LDC.64 R16, c[0x0][0x590] ;  /* 0x00016400ff107b82 */ /* 0x000e220000000a00 */
[----:B------:R-:W-:Y:S01]  /*0730*/  HFMA2 R37, -RZ, RZ, 0, 0 ;  /* 0x00000000ff257431 */ /* 0x000fe200000001ff */
[----:B------:R-:W1:Y:S01]  /*0740*/  LDCU UR4, c[0x0][0x440] ;  /* 0x00008800ff0477ac */ /* 0x000e620008000800 */
[----:B------:R-:W2:Y:S05]  /*0750*/  LDCU.64 UR8, c[0x0][0x550] ;  /* 0x0000aa00ff0877ac */ /* 0x000eaa0008000a00 */
[----:B------:R-:W3:Y:S01]  /*0760*/  LDC.64 R18, c[0x0][0x598] ;  /* 0x00016600ff127b82 */ /* 0x000ee20000000a00 */
[----:B-1----:R-:W-:Y:S02]  /*0770*/  ISETP.GE.AND P2, PT, R34, UR4, PT ;  /* 0x0000000422007c0c */ /* 0x002fe4000bf46270 */
[----:B------:R-:W-:Y:S01]  /*0780*/  ISETP.GE.AND P3, PT, R35, UR4, PT ;  /* 0x0000000423007c0c */ /* 0x000fe2000bf66270 */
[----:B0-----:R-:W-:-:S04]  /*0790*/  IMAD.WIDE.U32 R20, R2, R16, R36 ;  /* 0x0000001002147225 */ /* 0x001fc800078e0024 */
[----:B------:R-:W-:Y:S01]  /*07a0*/  IMAD R21, R2, R17, R21 ;  /* 0x0000001102157224 */ /* 0x000fe200078e0215 */
        /* <DEDUP_REMOVED lines=12> */
.L_x_518:
[----:B------:R-:W-:Y:S05]  /*0870*/  BSYNC.RECONVERGENT B0 ;  /* 0x0000000000007941 */ /* 0x000fea0003800200 */
.L_x_517:
[----:B------:R-:W-:Y:S01]  /*0880*/  BSSY.RECONVERGENT B0, `(.L_x_519) ;  /* 0x000001d000007945 */ /* 0x000fe20003800200 */
[----:B0-----:R-:W-:Y:S02]  /*0890*/  CS2R R16, SRZ ;  /* 0x0000000000107805 */ /* 0x001fe4000001ff00 */
[----:B------:R-:W-:Y:S02]  /*08a0*/  CS2R R18, SRZ ;  /* 0x0000000000127805 */ /* 0x000fe4000001ff00 */
[----:B------:R-:W-:Y:S02]  /*08b0*/  CS2R R20, SRZ ;  /* 0x0000000000147805 */ /* 0x000fe4000001ff00 */
[----:B------:R-:W-:Y:S02]  /*08c0*/  CS2R R22, SRZ ;  /* 0x0000000000167805 */ /* 0x000fe4000001ff00 */
[----:B------:R-:W-:Y:S02]  /*08d0*/  CS2R R24, SRZ ;  /* 0x0000000000187805 */ /* 0x000fe4000001ff00 */
[----:B------:R-:W-:Y:S01]  /*08e0*/  CS2R R26, SRZ ;  /* 0x00000000001a7805 */ /* 0x000fe2000001ff00 */
[----:B------:R-:W-:Y:S06]  /*08f0*/  @P0 BRA `(.L_x_520) ;  /* 0x0000000000540947 */ /* 0x000fec0003800000 */
[----:B------:R-:W0:Y:S01]  /*0900*/  LDCU UR4, c[0x0][0x440] ;  /* 0x00008800ff0477ac */ /* 0x000e220008000800 */
[----:B------:R-:W-:Y:S01]  /*0910*/  MOV R37, RZ ;  /* 0x000000ff00257202 */ /* 0x000fe20000000f00 */
[----:B------:R-:W1:Y:S01]  /*0920*/  LDCU.64 UR10, c[0x0][0x408] ;  /* 0x00008100ff0a77ac */ /* 0x000e620008000a00 */
[----:B------:R-:W2:Y:S01]  /*0930*/  LDCU.64 UR8, c[0x0][0x3f0] ;  /* 0x00007e00ff0877ac */ /* 0x000ea20008000a00 */
[----:B0-----:R-:W-:Y:S02]  /*0940*/  ISETP.GE.AND P1, PT, R36, UR4, PT ;  /* 0x0000000424007c0c */ /* 0x001fe4000bf26270 */
[----:B------:R-:W-:Y:S01]  /*0950*/  ISETP.GE.AND P2, PT, R34, UR4, PT ;  /* 0x0000000422007c0c */ /* 0x000fe2000bf46270 */
[----:B-1----:R-:W-:Y:S01]  /*0960*/  IMAD.WIDE.U32 R36, R2, UR10, R36 ;  /* 0x0000000a02247c25 */ /* 0x002fe2000f8e0024 */
[----:B------:R-:W-:-:S03]  /*0970*/  ISETP.GE.AND P3, PT, R35, UR4, PT ;  /* 0x0000000423007c0c */ /* 0x000fc6000bf66270 */
[----:B------:R-:W-:Y:S01]  /*0980*/  IMAD R2, R2, UR11, R37 ;  /* 0x0000000b02027c24 */ /* 0x000fe2000f8e0225 */
[----:B------:R-:W-:-:S04]  /*0990*/  IADD3 R36, P0, PT, R28, R36, RZ ;  /* 0x000000241c247210 */ /* 0x000fc80007f1e0ff */
[----:B------:R-:W-:Y:S02]  /*09a0*/  IADD3.X R37, PT, PT, R3, R2, RZ, P0, !PT ;  /* 0x0000000203257210 */ /* 0x000fe400007fe4ff */
[----:B------:R-:W0:Y:S02]  /*09b0*/  LDC.64 R2, c[0x0][0x410] ;  /* 0x00010400ff027b82 */ /* 0x000e240000000a00 */
[----:B0-----:R-:W-:-:S04]  /*09c0*/  IMAD.WIDE.U32 R36, R2, UR5, R36 ;  /* 0x0000000502247c25 */ /* 0x001fc8000f8e0024 */
[----:B------:R-:W-:Y:S02]  /*09d0*/  IMAD R37, R3, UR5, R37 ;  /* 0x0000000503257c24 */ /* 0x000fe4000f8e0225 */
[----:B------:R-:W-:-:S04]  /*09e0*/  IMAD.WIDE.U32 R34, R33, UR10, R36 ;  /* 0x0000000a21227c25 */ /* 0x000fc8000f8e0024 */
[----:B------:R-:W-:Y:S01]  /*09f0*/  IMAD R3, R33, UR11, R35 ;  /* 0x0000000b21037c24 */ /* 0x000fe2000f8e0223 */
[----:B--2---:R-:W-:-:S04]  /*0a00*/  LEA R2, P0, R34, UR8, 0x1 ;  /* 0x0000000822027c11 */ /* 0x004fc8000f8008ff */
[----:B------:R-:W-:-:S05]  /*0a10*/  LEA.HI.X R3, R34, UR9, R3, 0x1, P0 ;  /* 0x0000000922037c11 */ /* 0x000fca00080f0c03 */
[----:B------:R0:W5:Y:S04]  /*0a20*/  @!P1 LDG.E.128 R16, desc[UR6][R2.64] ;  /* 0x0000000602109981 */ /* 0x000168000c1e1d00 */
[----:B------:R0:W5:Y:S04]  /*0a30*/  @!P2 LDG.E.128 R20, desc[UR6][R2.64+0x40] ;  /* 0x000040060214a981 */ /* 0x000168000c1e1d00 */
[----:B------:R0:W5:Y:S02]  /*0a40*/  @!P3 LDG.E.128 R24, desc[UR6][R2.64+0x80] ;  /* 0x000080060218b981 */ /* 0x000164000c1e1d00 */
.L_x_520:
[----:B------:R-:W-:Y:S05]  /*0a50*/  BSYNC.RECONVERGENT B0 ;  /* 0x0000000000007941 */ /* 0x000fea0003800200 */
.L_x_519:
[----:B0----5:R-:W-:Y:S01]  /*0a60*/  HADD2.F32 R2, -RZ, R4.H1_H1 ;  /* 0x30000004ff027230 */ /* 0x021fe20000004100 */
[----:B------:R-:W0:Y:S01]  /*0a70*/  LDCU UR4, c[0x0][0x4f4] ;  /* 0x00009e80ff0477ac */ /* 0x000e220008000800 */
[----:B------:R-:W-:Y:S02]  /*0a80*/  HADD2.F32 R3, -RZ, R16.H1_H1 ;  /* 0x30000010ff037230 */ /* 0x000fe40000004100 */
[----:B------:R-:W-:-:S03]  /*0a90*/  HADD2.F32 R4, -RZ, R4.H0_H0 ;  /* 0x20000004ff047230 */ /* 0x000fc60000004100 */
[----:B------:R-:W-:Y:S01]  /*0aa0*/  FMUL.FTZ R35, R2, R3 ;  /* 0x0000000302237220 */ /* 0x000fe20000410000 */
[----:B------:R-:W-:Y:S02]  /*0ab0*/  HADD2.F32 R3, -RZ, R16.H0_H0 ;  /* 0x20000010ff037230 */ /* 0x000fe40000004100 */
[--C-:B------:R-:W-:Y:S02]  /*0ac0*/  HADD2.F32 R2, -RZ, R5.reuse.H0_H0 ;  /* 0x20000005ff027230 */ /* 0x100fe40000004100 */
[----:B------:R-:W-:Y:S02]  /*0ad0*/  HADD2.F32 R5, -RZ, R5.H1_H1 ;  /* 0x30000005ff057230 */ /* 0x000fe40000004100 */
[----:B------:R-:W-:Y:S01]  /*0ae0*/  FFMA.FTZ R35, R4, R3, R35 ;  /* 0x0000000304237223 */ /* 0x000fe20000010023 */
[--C-:B------:R-:W-:Y:S02]  /*0af0*/  HADD2.F32 R3, -RZ, R17.reuse.H0_H0 ;  /* 0x20000011ff037230 */ /* 0x100fe40000004100 */
[----:B------:R-:W-:-:S03]  /*0b00*/  HADD2.F32 R4, -RZ, R17.H1_H1 ;  /* 0x30000011ff047230 */ /* 0x000fc60000004100 */
        /* <DEDUP_REMOVED lines=22> */
[----:B------:R-:W-:Y:S01]  /*0c70*/  HADD2.F32 R9, -RZ, R9.H1_H1 ;  /* 0x30000009ff097230 */ /* 0x000fe20000004100 */
[----:B------:R-:W-:Y:S01]  /*0c80*/  SHF.L.U32 R7, R32, 0x3, RZ ;  /* 0x0000000320077819 */ /* 0x000fe200000006ff */
        /* <DEDUP_REMOVED lines=29> */
[----:B------:R-:W-:Y:S01]  /*0e60*/  HADD2.F32 R14, -RZ, R14.H1_H1 ;  /* 0x3000000eff0e7230 */ /* 0x000fe20000004100 */
[----:B------:R-:W1:Y:S01]  /*0e70*/  S2R R6, SR_TID.X ;  /* 0x0000000000067919 */ /* 0x000e620000002100 */
[----:B------:R-:W-:-:S02]  /*0e80*/  HADD2.F32 R5, -RZ, R26.H1_H1 ;  /* 0x3000001aff057230 */ /* 0x000fc40000004100 */
[----:B------:R-:W-:Y:S01]  /*0e90*/  FFMA.FTZ R13, R2, R3, R13 ;  /* 0x00000003020d7223 */ /* 0x000fe2000001000d */
[----:B------:R-:W-:Y:S02]  /*0ea0*/  HADD2.F32 R2, -RZ, R15.H0_H0 ;  /* 0x2000000fff027230 */ /* 0x000fe40000004100 */
[----:B------:R-:W-:Y:S02]  /*0eb0*/  HADD2.F32 R3, -RZ, R27.H0_H0 ;  /* 0x2000001bff037230 */ /* 0x000fe40000004100 */
[----:B------:R-:W-:Y:S01]  /*0ec0*/  FFMA.FTZ R5, R14, R5, R13 ;  /* 0x000000050e057223 */ /* 0x000fe2000001000d */
[----:B------:R-:W-:Y:S02]  /*0ed0*/  HADD2.F32 R15, -RZ, R15.H1_H1 ;  /* 0x3000000fff0f7230 */ /* 0x000fe40000004100 */
[----:B------:R-:W-:Y:S02]  /*0ee0*/  HADD2.F32 R4, -RZ, R27.H1_H1 ;  /* 0x3000001bff047230 */ /* 0x000fe40000004100 */
[----:B------:R-:W-:-:S04]  /*0ef0*/  FFMA.FTZ R2, R2, R3, R5 ;  /* 0x0000000302027223 */ /* 0x000fc80000010005 */
[----:B------:R-:W-:-:S05]  /*0f00*/  FFMA.FTZ R2, R15, R4, R2 ;  /* 0x000000040f027223 */ /* 0x000fca0000010002 */
[----:B------:R-:W2:Y:S01]  /*0f10*/  SHFL.BFLY PT, R3, R2, 0x2, 0x1f ;  /* 0x0c401f0002037f89 */ /* 0x000ea200000e0000 */
[----:B-1----:R-:W-:Y:S01]  /*0f20*/  LOP3.LUT P0, RZ, R6, 0x3, RZ, 0xc0, !PT ;  /* 0x0000000306ff7812 */ /* 0x002fe2000780c0ff */
[----:B--2---:R-:W-:-:S12]  /*0f30*/  FADD.FTZ R6, R2, R3 ;  /* 0x0000000302067221 */ /* 0x004fd80000010000 */
[----:B------:R-:W1:Y:S01]  /*0f40*/  @!P0 LDC.64 R4, c[0x0][0x5e8] ;  /* 0x00017a00ff048b82 */ /* 0x000e620000000a00 */
[----:B------:R-:W-:Y:S01]  /*0f50*/  @!P0 LEA R0, R0, R29, 0x6 ;  /* 0x0000001d00008211 */ /* 0x000fe200078e30ff */
[----:B------:R-:W2:Y:S03]  /*0f60*/  SHFL.BFLY PT, R3, R6, 0x1, 0x1f ;  /* 0x0c201f0006037f89 */ /* 0x000ea600000e0000 */
[----:B------:R-:W-:-:S04]  /*0f70*/  @!P0 IADD3 R33, P1, PT, R33, R0, RZ ;  /* 0x0000000021218210 */ /* 0x000fc80007f3e0ff */
[----:B------:R-:W-:Y:S02]  /*0f80*/  @!P0 LEA.HI.X.SX32 R0, R0, RZ, 0x1, P1 ;  /* 0x000000ff00008211 */ /* 0x000fe400008f0eff */
[----:B-1----:R-:W-:Y:S01]  /*0f90*/  @!P0 LEA R4, P1, R33, R4, 0x2 ;  /* 0x0000000421048211 */ /* 0x002fe200078210ff */
[----:B--2---:R-:W-:-:S03]  /*0fa0*/  FADD.FTZ R3, R6, R3 ;  /* 0x0000000306037221 */ /* 0x004fc60000010000 */
[----:B------:R-:W-:Y:S01]  /*0fb0*/  @!P0 LEA.HI.X R5, R33, R5, R0, 0x2, P1 ;  /* 0x0000000521058211 */ /* 0x000fe200008f1400 */
[----:B0-----:R-:W-:Y:S01]  /*0fc0*/  FMUL.FTZ R9, R3, UR4 ;  /* 0x0000000403097c20 */ /* 0x001fe20008410000 */
[----:B------:R-:W-:-:S04]  /*0fd0*/  IMAD.WIDE R2, R7, 0x10, R30 ;  /* 0x0000001007027825 */ /* 0x000fc800078e021e */
[----:B------:R-:W-:Y:S04]  /*0fe0*/  @!P0 STG.E desc[UR6][R4.64], R9 ;  /* 0x0000000904008986 */ /* 0x000fe8000c101906 */
[----:B------:R-:W-:Y:S04]  /*0ff0*/  STG.E.128 desc[UR6][R30.64], RZ ;  /* 0x000000ff1e007986 */ /* 0x000fe8000c101d06 */
[----:B------:R-:W-:Y:S04]  /*1000*/  STG.E.128 desc[UR6][R2.64], RZ ;  /* 0x000000ff02007986 */ /* 0x000fe8000c101d06 */
[----:B------:R-:W-:Y:S04]  /*1010*/  STG.E.128 desc[UR6][R30.64+0x80], RZ ;  /* 0x000080ff1e007986 */ /* 0x000fe8000c101d06 */
[----:B------:R-:W-:Y:S04]  /*1020*/  STG.E.128 desc[UR6][R2.64+0x80], RZ ;  /* 0x000080ff02007986 */ /* 0x000fe8000c101d06 */
[----:B------:R-:W-:Y:S04]  /*1030*/  STG.E.128 desc[UR6][R30.64+0x100], RZ ;  /* 0x000100ff1e007986 */ /* 0x000fe8000c101d06 */
[----:B------:R-:W-:Y:S01]  /*1040*/  STG.E.128 desc[UR6][R2.64+0x100], RZ ;  /* 0x000100ff02007986 */ /* 0x000fe2000c101d06 */
[----:B------:R-:W-:Y:S05]  /*1050*/  EXIT ;  /* 0x000000000000794d */ /* 0x000fea0003800000 */
.L_x_521:
        /* <DEDUP_REMOVED lines=10> */
.L_x_889:


//--------------------- .text._ZN5flash27flash_bwd_convert_dq_kernelI23Flash_bwd_kernel_traitsILi96ELi64ELi128ELi8ELi2ELi4ELi4ELb0ELb0EN7cutlass6half_tE19Flash_kernel_traitsILi96ELi64ELi128ELi8ES3_EEEEvNS_16Flash_bwd_paramsEi --------------------------
	.section	.text._ZN5flash27flash_bwd_convert_dq_kernelI23Flash_bwd_kernel_traitsILi96ELi64ELi128ELi8ELi2ELi4ELi4ELb0ELb0EN7cutlass6half_tE19Flash_kernel_traitsILi96ELi64ELi128ELi8ES3_EEEEvNS_16Flash_bwd_paramsEi,"ax",@progbits
	.align	128
        .global         _ZN5flash27flash_bwd_convert_dq_kernelI23Flash_bwd_kernel_traitsILi96ELi64ELi128ELi8ELi2ELi4ELi4ELb0ELb0EN7cutlass6half_tE19Flash_kernel_traitsILi96ELi64ELi128ELi8ES3_EEEEvNS_16Flash_bwd_paramsEi
        .type           _ZN5flash27flash_bwd_convert_dq_kernelI23Flash_bwd_kernel_traitsILi96ELi64ELi128ELi8ELi2ELi4ELi4ELb0ELb0EN7cutlass6half_tE19Flash_kernel_traitsILi96ELi64ELi128ELi8ES3_EEEEvNS_16Flash_bwd_paramsEi,@function
        .size           _ZN5flash27flash_bwd_convert_dq_kernelI23Flash_bwd_kernel_traitsILi96ELi64ELi128ELi8ELi2ELi4ELi4ELb0ELb0EN7cutlass6half_tE19Flash_kernel_traitsILi96ELi64ELi128ELi8ES3_EEEEvNS_16Flash_bwd_paramsEi,(.L_x_890 - _ZN5flash27flash_bwd_convert_dq_kernelI23Flash_bwd_kernel_traitsILi96ELi64ELi128ELi8ELi2ELi4ELi4ELb0ELb0EN7cutlass6half_tE19Flash_kernel_traitsILi96ELi64ELi128ELi8ES3_EEEEvNS_16Flash_bwd_paramsEi)
        .other          _ZN5flash27flash_bwd_convert_dq_kernelI23Flash_bwd_kernel_traitsILi96ELi64ELi128ELi8ELi2ELi4ELi4ELb0ELb0EN7cutlass6half_tE19Flash_kernel_traitsILi96ELi64ELi128ELi8ES3_EEEEvNS_16Flash_bwd_paramsEi,@"STO_CUDA_ENTRY STV_DEFAULT"
_ZN5flash27flash_bwd_convert_dq_kernelI23Flash_bwd_kernel_traitsILi96ELi64ELi128ELi8ELi2ELi4ELi4ELb0ELb0EN7cutlass6half_tE19Flash_kernel_traitsILi96ELi64ELi128ELi8ES3_EEEEvNS_16Flash_bwd_paramsEi:
.text._ZN5flash27flash_bwd_convert_dq_kernelI23Flash_bwd_kernel_traitsILi96ELi64ELi128ELi8ELi2ELi4ELi4ELb0ELb0EN7cutlass6half_tE19Flash_kernel_traitsILi96ELi64ELi128ELi8ES3_EEEEvNS_16Flash_bwd_paramsEi:
        /* <DEDUP_REMOVED lines=57> */
.L_x_522:
[----:B------:R-:W-:Y:S02]  /*0390*/  UIMAD.WIDE.U32 UR6, UR4, UR10, URZ ;  /* 0x0000000a040672a5 */ /* 0x000fe4000f8e00ff */
[----:B------:R-:W-:-:S04]  /*03a0*/  UIMAD UR10, UR5, UR10, URZ ;  /* 0x0000000a050a72a4 */ /* 0x000fc8000f8e02ff */
[----:B------:R-:W-:Y:S01]  /*03b0*/  UIADD3 UR10, UPT, UPT, UR7, UR10, URZ ;  /* 0x0000000a070a7290 */ /* 0x000fe2000fffe0ff */
[----:B------:R-:W-:-:S11]  /*03c0*/  UMOV UR9, UR6 ;  /* 0x0000000600097c82 */ /* 0x000fd60008000000 */
.L_x_523:
        /* <DEDUP_REMOVED lines=45> */
.L_x_525:
        /* <DEDUP_REMOVED lines=70> */
.L_x_524:
        /* <DEDUP_REMOVED lines=108> */
.L_x_526:
        /* <DEDUP_REMOVED lines=12> */
.L_x_890:


//--------------------- .text._ZN5flash44flash_bwd_dq_dk_dv_loop_seqk_parallel_kernelI23Flash_bwd_kernel_traitsILi96ELi64ELi128ELi8ELi2ELi4ELi4ELb0ELb0EN7cutlass6half_tE19Flash_kernel_traitsILi96ELi64ELi128ELi8ES3_EELb1ELb1ELb0ELb0ELb0ELb0ELb0EEEvNS_16Flash_bwd_paramsE --------------------------
	.section	.text._ZN5flash44flash_bwd_dq_dk_dv_loop_seqk_parallel_kernelI23Flash_bwd_kernel_traitsILi96ELi64ELi128ELi8ELi2ELi4ELi4ELb0ELb0EN7cutlass6half_tE19Flash_kernel_traitsILi96ELi64ELi128ELi8ES3_EELb1ELb1ELb0ELb0ELb0ELb0ELb0EEEvNS_16Flash_bwd_paramsE,"ax",@progbits
	.align	128
        .global         _ZN5flash44flash_bwd_dq_dk_dv_loop_seqk_parallel_kernelI23Flash_bwd_kernel_traitsILi96ELi64ELi128ELi8ELi2ELi4ELi4ELb0ELb0EN7cutlass6half_tE19Flash_kernel_traitsILi96ELi64ELi128ELi8ES3_EELb1ELb1ELb0ELb0ELb0ELb0ELb0EEEvNS_16Flash_bwd_paramsE
        .type           _ZN5flash44flash_bwd_dq_dk_dv_loop_seqk_parallel_kernelI23Flash_bwd_kernel_traitsILi96ELi64ELi128ELi8ELi2ELi4ELi4ELb0ELb0EN7cutlass6half_tE19Flash_kernel_traitsILi96ELi64ELi128ELi8ES3_EELb1ELb1ELb0ELb0ELb0ELb0ELb0EEEvNS_16Flash_bwd_paramsE,@function
        .size           _ZN5flash44flash_bwd_dq_dk_dv_loop_seqk_parallel_kernelI23Flash_bwd_kernel_traitsILi96ELi64ELi128ELi8ELi2ELi4ELi4ELb0ELb0EN7cutlass6half_tE19Flash_kernel_traitsILi96ELi64ELi128ELi8ES3_EELb1ELb1ELb0ELb0ELb0ELb0ELb0EEEvNS_16Flash_bwd_paramsE,(.L_x_891 - _ZN5flash44flash_bwd_dq_dk_dv_loop_seqk_parallel_kernelI23Flash_bwd_kernel_traitsILi96ELi64ELi128ELi8ELi2ELi4ELi4ELb0ELb0EN7cutlass6half_tE19Flash_kernel_traitsILi96ELi64ELi128ELi8ES3_EELb1ELb1ELb0ELb0ELb0ELb0ELb0EEEvNS_16Flash_bwd_paramsE)
        .other          _ZN5flash44flash_bwd_dq_dk_dv_loop_seqk_parallel_kernelI23Flash_bwd_kernel_traitsILi96ELi64ELi128ELi8ELi2ELi4ELi4ELb0ELb0EN7cutlass6half_tE19Flash_kernel_traitsILi96ELi64ELi128ELi8ES3_EELb1ELb1ELb0ELb0ELb0ELb0ELb0EEEvNS_16Flash_bwd_paramsE,@"STO_CUDA_ENTRY STV_DEFAULT"
_ZN5flash44flash_bwd_dq_dk_dv_loop_seqk_parallel_kernelI23Flash_bwd_kernel_traitsILi96ELi64ELi128ELi8ELi2ELi4ELi4ELb0ELb0EN7cutlass6half_tE19Flash_kernel_traitsILi96ELi64ELi128ELi8ES3_EELb1ELb1ELb0ELb0ELb0ELb0ELb0EEEvNS_16Flash_bwd_paramsE:
.text._ZN5flash44flash_bwd_dq_dk_dv_loop_seqk_parallel_kernelI23Flash_bwd_kernel_traitsILi96ELi64ELi128ELi8ELi2ELi4ELi4ELb0ELb0EN7cutlass6half_tE19Flash_kernel_traitsILi96ELi64ELi128ELi8ES3_EELb1ELb1ELb0ELb0ELb0ELb0ELb0EEEvNS_16Flash_bwd_paramsE:
        /* <DEDUP_REMOVED lines=9> */
[----:B------:R-:W1:Y:S01]  /*0090*/  S2R R190, SR_TID.X ;  /* 0x0000000000be7919 */ /* 0x000e620000002100 */
[----:B------:R-:W2:Y:S01]  /*00a0*/  S2UR UR6, SR_CgaCtaId ;  /* 0x00000000000679c3 */ /* 0x000ea20000008800 */
[----:B------:R-:W3:Y:S01]  /*00b0*/  LDCU UR7, c[0x0][0x438] ;  /* 0x00008700ff0777ac */ /* 0x000ee20008000800 */
[----:B------:R-:W-:Y:S01]  /*00c0*/  UMOV UR5, 0x400 ;  /* 0x0000040000057882 */ /* 0x000fe20000000000 */
[----:B------:R-:W-:Y:S01]  /*00d0*/  UMOV UR8, 0x400 ;  /* 0x0000040000087882 */ /* 0x000fe20000000000 */
[----:B------:R-:W4:Y:S04]  /*00e0*/  LDCU.64 UR24, c[0x0][0x358] ;  /* 0x00006b00ff1877ac */ /* 0x000f280008000a00 */
[----:B------:R-:W5:Y:S01]  /*00f0*/  S2UR UR4, SR_CgaCtaId ;  /* 0x00000000000479c3 */ /* 0x000f620000008800 */
[----:B------:R-:W-:Y:S01]  /*0100*/  UMOV UR27, URZ ;  /* 0x000000ff001b7c82 */ /* 0x000fe20008000000 */
[----:B------:R-:W-:-:S06]  /*0110*/  UMOV UR28, URZ ;  /* 0x000000ff001c7c82 */ /* 0x000fcc0008000000 */
[----:B------:R-:W3:Y:S08]  /*0120*/  S2UR UR21, SR_CgaCtaId ;  /* 0x00000000001579c3 */ /* 0x000ef00000008800 */
[----:B------:R-:W3:Y:S01]  /*0130*/  S2UR UR22, SR_CTAID.X ;  /* 0x00000000001679c3 */ /* 0x000ee20000002500 */
[----:B--2---:R-:W-:Y:S01]  /*0140*/  ULEA UR6, UR6, UR5, 0x18 ;  /* 0x0000000506067291 */ /* 0x004fe2000f8ec0ff */
[----:B-1----:R-:W-:-:S06]  /*0150*/  IMAD.SHL.U32 R187, R190, 0x20, RZ ;  /* 0x00000020bebb7824 */ /* 0x002fcc00078e00ff */
[----:B------:R-:W1:Y:S01]  /*0160*/  S2UR UR20, SR_CTAID.Z ;  /* 0x00000000001479c3 */ /* 0x000e620000002700 */
[C---:B------:R-:W-:Y:S01]  /*0170*/  IMAD.SHL.U32 R2, R190.reuse, 0x4, RZ ;  /* 0x00000004be027824 */ /* 0x040fe200078e00ff */
[C---:B------:R-:W-:Y:S01]  /*0180*/  LOP3.LUT P0, RZ, R190.reuse, 0x8, RZ, 0xc0, !PT ;  /* 0x00000008beff7812 */ /* 0x040fe2000780c0ff */
[C---:B------:R-:W-:Y:S01]  /*0190*/  IMAD.SHL.U32 R0, R190.reuse, 0x10, RZ ;  /* 0x00000010be007824 */ /* 0x040fe200078e00ff */
[C---:B------:R-:W-:Y:S01]  /*01a0*/  LOP3.LUT R3, R187.reuse, 0xc0, RZ, 0xc0, !PT ;  /* 0x000000c0bb037812 */ /* 0x040fe200078ec0ff */
[C---:B------:R-:W-:Y:S01]  /*01b0*/  IMAD.SHL.U32 R189, R190.reuse, 0x8, RZ ;  /* 0x00000008bebd7824 */ /* 0x040fe200078e00ff */
[----:B------:R-:W-:Y:S01]  /*01c0*/  LOP3.LUT R178, R187, 0x20, RZ, 0xc0, !PT ;  /* 0x00000020bbb27812 */ /* 0x000fe200078ec0ff */
[----:B-----5:R-:W-:Y:S01]  /*01d0*/  ULEA UR4, UR4, UR5, 0x18 ;  /* 0x0000000504047291 */ /* 0x020fe2000f8ec0ff */
[----:B------:R-:W-:Y:S01]  /*01e0*/  LOP3.LUT R2, R3, 0x18, R2, 0xf8, !PT ;  /* 0x0000001803027812 */ /* 0x000fe200078ef802 */
[----:B------:R-:W-:Y:S01]  /*01f0*/  IMAD.SHL.U32 R3, R190, 0x2, RZ ;  /* 0x00000002be037824 */ /* 0x000fe200078e00ff */
[----:B------:R-:W-:Y:S01]  /*0200*/  LOP3.LUT R4, R187, 0x120, RZ, 0xc0, !PT ;  /* 0x00000120bb047812 */ /* 0x000fe200078ec0ff */
[----:B------:R-:W2:Y:S01]  /*0210*/  LDC.U8 R182, c[0x0][0x532] ;  /* 0x00014c80ffb67b82 */ /* 0x000ea20000000000 */
[----:B------:R-:W-:Y:S01]  /*0220*/  LOP3.LUT R178, R178, 0x3c00, R0, 0xf8, !PT ;  /* 0x00003c00b2b27812 */ /* 0x000fe200078ef800 */
[----:B------:R-:W-:Y:S01]  /*0230*/  UIADD3 UR5, UPT, UPT, UR6, 0x9000, URZ ;  /* 0x0000900006057890 */ /* 0x000fe2000fffe0ff */
[C---:B------:R-:W-:Y:S01]  /*0240*/  LOP3.LUT R5, R0.reuse, 0x1c0, RZ, 0xc0, !PT ;  /* 0x000001c000057812 */ /* 0x040fe200078ec0ff */
[----:B---3--:R-:W-:Y:S01]  /*0250*/  ULEA UR21, UR21, UR8, 0x18 ;  /* 0x0000000815157291 */ /* 0x008fe2000f8ec0ff */
[----:B------:R-:W-:-:S02]  /*0260*/  LOP3.LUT R191, R0, 0x600, RZ, 0xc0, !PT ;  /* 0x0000060000bf7812 */ /* 0x000fc400078ec0ff */
[--C-:B------:R-:W-:Y:S02]  /*0270*/  LOP3.LUT R4, R4, 0x200, R0.reuse, 0xf8, !PT ;  /* 0x0000020004047812 */ /* 0x100fe400078ef800 */
[----:B------:R-:W-:Y:S02]  /*0280*/  LOP3.LUT R178, R178, 0x100, R0, 0xf8, !PT ;  /* 0x00000100b2b27812 */ /* 0x000fe400078ef800 */
[----:B------:R-:W-:Y:S02]  /*0290*/  LOP3.LUT R187, R187, 0x7400, RZ, 0xc0, !PT ;  /* 0x00007400bbbb7812 */ /* 0x000fe400078ec0ff */
[--C-:B------:R-:W-:Y:S02]  /*02a0*/  LOP3.LUT R5, R5, 0x38, R3.reuse, 0xf8, !PT ;  /* 0x0000003805057812 */ /* 0x100fe400078ef803 */
[----:B------:R-:W-:Y:S02]  /*02b0*/  SHF.R.U32.HI R0, RZ, 0x1, R190 ;  /* 0x00000001ff007819 */ /* 0x000fe400000116be */
[----:B------:R-:W-:-:S02]  /*02c0*/  LOP3.LUT R187, R187, 0x6, R3, 0xf8, !PT ;  /* 0x00000006bbbb7812 */ /* 0x000fc400078ef803 */
[----:B------:R-:W-:Y:S02]  /*02d0*/  LOP3.LUT R191, R191, 0x6, R3, 0xf8, !PT ;  /* 0x00000006bfbf7812 */ /* 0x000fe400078ef803 */
[----:B------:R-:W-:Y:S02]  /*02e0*/  LOP3.LUT R5, R5, 0x20, R0, 0x78, !PT ;  /* 0x0000002005057812 */ /* 0x000fe400078e7800 */
[----:B------:R-:W-:Y:S02]  /*02f0*/  LOP3.LUT R3, R189, 0xc0, RZ, 0xc0, !PT ;  /* 0x000000c0bd037812 */ /* 0x000fe400078ec0ff */
[----:B------:R-:W-:Y:S02]  /*0300*/  LOP3.LUT R187, R187, R5, RZ, 0xfc, !PT ;  /* 0x00000005bbbb7212 */ /* 0x000fe400078efcff */
[--C-:B------:R-:W-:Y:S02]  /*0310*/  SHF.R.U32.HI R6, RZ, 0x4, R190.reuse ;  /* 0x00000004ff067819 */ /* 0x100fe400000116be */
[----:B------:R-:W-:-:S02]  /*0320*/  LOP3.LUT R3, R3, 0x18, R190, 0xf8, !PT ;  /* 0x0000001803037812 */ /* 0x000fc400078ef8be */
[C---:B------:R-:W-:Y:S02]  /*0330*/  LOP3.LUT R179, R2.reuse, 0x8, R0, 0x78, !PT ;  /* 0x0000000802b37812 */ /* 0x040fe400078e7800 */
[----:B------:R-:W-:Y:S02]  /*0340*/  LOP3.LUT R2, R2, 0x8, R190, 0x78, !PT ;  /* 0x0000000802027812 */ /* 0x000fe400078e78be */
[----:B------:R-:W-:Y:S02]  /*0350*/  LEA R187, R187, UR6, 0x1 ;  /* 0x00000006bbbb7c11 */ /* 0x000fe4000f8e08ff */
[----:B------:R-:W-:Y:S02]  /*0360*/  LOP3.LUT R3, R3, 0x8, R6, 0x78, !PT ;  /* 0x0000000803037812 */ /* 0x000fe400078e7806 */
[----:B------:R-:W-:Y:S01]  /*0370*/  LOP3.LUT R191, R191, 0x20, R189, 0xf8, !PT ;  /* 0x00000020bfbf7812 */ /* 0x000fe200078ef8bd */
[C---:B------:R-:W-:Y:S01]  /*0380*/  VIADD R183, R187.reuse, 0x19020 ;  /* 0x00019020bbb77836 */ /* 0x040fe20000000000 */
[----:B------:R-:W-:Y:S01]  /*0390*/  LOP3.LUT R178, R178, R2, RZ, 0xfc, !PT ;  /* 0x00000002b2b27212 */ /* 0x000fe200078efcff */
[----:B------:R-:W-:Y:S01]  /*03a0*/  VIADD R2, R187, 0x19000 ;  /* 0x00019000bb027836 */ /* 0x000fe20000000000 */
[----:B------:R-:W-:-:S02]  /*03b0*/  LOP3.LUT R179, R4, R179, RZ, 0xfc, !PT ;  /* 0x000000b304b37212 */ /* 0x000fc400078efcff */
[----:B------:R-:W-:Y:S01]  /*03c0*/  LOP3.LUT R191, R191, R3, RZ, 0xfc, !PT ;  /* 0x00000003bfbf7212 */ /* 0x000fe200078efcff */
[----:B------:R-:W-:Y:S01]  /*03d0*/  @P0 VIADD R183, R2, 0xffffffe0 ;  /* 0xffffffe002b70836 */ /* 0x000fe20000000000 */
[----:B------:R-:W-:Y:S02]  /*03e0*/  SHF.R.U32.HI R190, RZ, 0x2, R190 ;  /* 0x00000002ffbe7819 */ /* 0x000fe400000116be */
[----:B------:R-:W-:Y:S01]  /*03f0*/  LOP3.LUT R186, R0, 0x10, RZ, 0xc0, !PT ;  /* 0x0000001000ba7812 */ /* 0x000fe200078ec0ff */
[----:B------:R-:W-:Y:S01]  /*0400*/  IMAD.U32 R0, RZ, RZ, UR7 ;  /* 0x00000007ff007e24 */ /* 0x000fe2000f8e00ff */
[----:B------:R-:W-:Y:S02]  /*0410*/  LOP3.LUT R188, R189, 0x18, RZ, 0xc0, !PT ;  /* 0x00000018bdbc7812 */ /* 0x000fe400078ec0ff */
[----:B------:R-:W-:Y:S02]  /*0420*/  LOP3.LUT R186, R186, 0x7, R190, 0xf8, !PT ;  /* 0x00000007baba7812 */ /* 0x000fe400078ef8be */
[----:B------:R-:W-:-:S02]  /*0430*/  LOP3.LUT R185, R188, 0x20, RZ, 0xfc, !PT ;  /* 0x00000020bcb97812 */ /* 0x000fc400078efcff */
[----:B------:R-:W-:Y:S02]  /*0440*/  LOP3.LUT R184, R188, 0x40, RZ, 0xfc, !PT ;  /* 0x00000040bcb87812 */ /* 0x000fe400078efcff */
[----:B------:R-:W-:Y:S02]  /*0450*/  LEA R179, R179, UR6, 0x1 ;  /* 0x00000006b3b37c11 */ /* 0x000fe4000f8e08ff */
[----:B------:R-:W-:Y:S02]  /*0460*/  LEA R191, R191, UR5, 0x1 ;  /* 0x00000005bfbf7c11 */ /* 0x000fe4000f8e08ff */
[----:B-12-4-:R-:W-:-:S07]  /*0470*/  LEA R178, R178, UR5, 0x1 ;  /* 0x00000005b2b27c11 */ /* 0x016fce000f8e08ff */
.L_x_584:
[----:B-1----:R-:W1:Y:S01]  /*0480*/  LDC.64 R2, c[0x0][0x478] ;  /* 0x00011e00ff027b82 */ /* 0x002e620000000a00 */
[----:B------:R-:W2:Y:S01]  /*0490*/  S2R R7, SR_CTAID.Y ;  /* 0x0000000000077919 */ /* 0x000ea20000002600 */
[----:B---3--:R-:W3:Y:S01]  /*04a0*/  LDCU.64 UR6, c[0x0][0x470] ;  /* 0x00008e00ff0677ac */ /* 0x008ee20008000a00 */
[----:B------:R-:W-:Y:S02]  /*04b0*/  IMAD.MOV.U32 R213, RZ, RZ, RZ ;  /* 0x000000ffffd57224 */ /* 0x000fe400078e00ff */
[----:B------:R-:W-:-:S03]  /*04c0*/  IMAD.MOV.U32 R16, RZ, RZ, -0x1 ;  /* 0xffffffffff107424 */ /* 0x000fc600078e00ff */
[----:B------:R-:W4:Y:S08]  /*04d0*/  LDC.64 R4, c[0x0][0x460] ;  /* 0x00011800ff047b82 */ /* 0x000f300000000a00 */
[----:B------:R-:W2:Y:S01]  /*04e0*/  LDC.64 R10, c[0x0][0x460] ;  /* 0x00011800ff0a7b82 */ /* 0x000ea20000000a00 */
[----:B---3--:R-:W-:Y:S02]  /*04f0*/  ISETP.NE.U32.AND P2, PT, RZ, UR6, PT ;  /* 0x00000006ff007c0c */ /* 0x008fe4000bf45070 */
[----:B-1----:R-:W-:-:S02]  /*0500*/  ISETP.NE.U32.AND P0, PT, R2, RZ, PT ;  /* 0x000000ff0200720c */ /* 0x002fc40003f05070 */
[----:B------:R-:W-:Y:S02]  /*0510*/  ISETP.NE.AND.EX P2, PT, RZ, UR7, PT, P2 ;  /* 0x00000007ff007c0c */ /* 0x000fe4000bf45320 */
[----:B------:R-:W-:Y:S02]  /*0520*/  ISETP.NE.AND.EX P0, PT, R3, RZ, PT, P0 ;  /* 0x000000ff0300720c */ /* 0x000fe40003f05300 */
[C---:B----4-:R-:W-:Y:S01]  /*0530*/  ISETP.NE.U32.AND P5, PT, R4.reuse, RZ, PT ;  /* 0x000000ff0400720c */ /* 0x050fe20003fa5070 */
[----:B--2---:R-:W-:Y:S01]  /*0540*/  IMAD.SHL.U32 R6, R7, 0x4, RZ ;  /* 0x0000000407067824 */ /* 0x004fe200078e00ff */
[----:B------:R-:W-:Y:S02]  /*0550*/  ISETP.NE.U32.AND P3, PT, R4, RZ, PT ;  /* 0x000000ff0400720c */ /* 0x000fe40003f65070 */
[C---:B------:R-:W-:Y:S02]  /*0560*/  ISETP.NE.AND.EX P5, PT, R5.reuse, RZ, PT, P5 ;  /* 0x000000ff0500720c */ /* 0x040fe40003fa5350 */
[----:B------:R-:W-:-:S02]  /*0570*/  ISETP.NE.AND.EX P3, PT, R5, RZ, PT, P3 ;  /* 0x000000ff0500720c */ /* 0x000fc40003f65330 */
[----:B------:R-:W1:Y:S03]  /*0580*/  LDC.64 R4, c[0x0][0x468] ;  /* 0x00011a00ff047b82 */ /* 0x000e660000000a00 */
[----:B------:R-:W-:Y:S01]  /*0590*/  VOTEU.ANY UP0, P0 ;  /* 0x0000000000ff7886 */ /* 0x000fe20000000100 */
[----:B------:R-:W-:Y:S01]  /*05a0*/  PLOP3.LUT P0, PT, PT, PT, UP0, 0x80, 0x8 ;  /* 0x000000000008781c */ /* 0x000fe20003f0f008 */
[----:B------:R-:W-:Y:S01]  /*05b0*/  IMAD.WIDE.U32 R10, R7, 0x4, R10 ;  /* 0x00000004070a7825 */ /* 0x000fe200078e000a */
[----:B------:R-:W-:Y:S02]  /*05c0*/  SHF.R.U32.HI R9, RZ, 0x1e, R7 ;  /* 0x0000001eff097819 */ /* 0x000fe40000011607 */
[----:B------:R-:W-:Y:S02]  /*05d0*/  @P2 IADD3 R12, P1, PT, R6, UR6, RZ ;  /* 0x00000006060c2c10 */ /* 0x000fe4000ff3e0ff */
[----:B------:R-:W-:Y:S01]  /*05e0*/  ISETP.NE.AND P4, PT, R182, RZ, PT ;  /* 0x000000ffb600720c */ /* 0x000fe20003f85270 */
[----:B-----5:R-:W5:Y:S01]  /*05f0*/  @P5 LDG.E R16, desc[UR24][R10.64] ;  /* 0x000000180a105981 */ /* 0x020f62000c1e1900 */
[----:B------:R-:W-:-:S03]  /*0600*/  @P2 IADD3.X R13, PT, PT, R9, UR7, RZ, P1, !PT ;  /* 0x00000007090d2c10 */ /* 0x000fc60008ffe4ff */
[----:B------:R-:W5:Y:S02]  /*0610*/  @P3 LDG.E R8, desc[UR24][R10.64+0x4] ;  /* 0x000004180a083981 */ /* 0x000f64000c1e1900 */
[----:B------:R-:W-:Y:S02]  /*0620*/  @P0 IADD3 R2, P1, PT, R6, R2, RZ ;  /* 0x0000000206020210 */ /* 0x000fe40007f3e0ff */
[----:B------:R2:W5:Y:S03]  /*0630*/  @P2 LDG.E R213, desc[UR24][R12.64] ;  /* 0x000000180cd52981 */ /* 0x000566000c1e1900 */
[----:B------:R-:W-:Y:S01]  /*0640*/  @P0 IMAD.X R3, R9, 0x1, R3, P1 ;  /* 0x0000000109030824 */ /* 0x000fe200008e0603 */
[----:B-1----:R-:W-:-:S04]  /*0650*/  ISETP.EQ.U32.AND P2, PT, R4, RZ, PT ;  /* 0x000000ff0400720c */ /* 0x002fc80003f42070 */
[----:B------:R-:W-:Y:S01]  /*0660*/  ISETP.EQ.OR.EX P2, PT, R5, RZ, !P4, P2 ;  /* 0x000000ff0500720c */ /* 0x000fe20006742720 */
[----:B------:R-:W-:Y:S01]  /*0670*/  IMAD.MOV.U32 R214, RZ, RZ, -0x1 ;  /* 0xffffffffffd67424 */ /* 0x000fe200078e00ff */
[----:B------:R1:W5:Y:S01]  /*0680*/  @P0 LDG.E R10, desc[UR24][R2.64] ;  /* 0x00000018020a0981 */ /* 0x000362000c1e1900 */
[----:B--2---:R-:W-:Y:S02]  /*0690*/  IADD3 R12, P1, PT, R6, R4, RZ ;  /* 0x00000004060c7210 */ /* 0x004fe40007f3e0ff */
[----:B------:R-:W2:Y:S03]  /*06a0*/  @!P0 LDC R6, c[0x0][0x43c] ;  /* 0x00010f00ff068b82 */ /* 0x000ea60000000800 */
[----:B------:R-:W-:-:S05]  /*06b0*/  IMAD.X R13, R9, 0x1, R5, P1 ;  /* 0x00000001090d7824 */ /* 0x000fca00008e0605 */
[----:B------:R1:W5:Y:S01]  /*06c0*/  @!P2 LDG.E R214, desc[UR24][R12.64] ;  /* 0x000000180cd6a981 */ /* 0x000362000c1e1900 */
[----:B------:R-:W3:Y:S01]  /*06d0*/  @!P0 LDC.64 R2, c[0x0][0x488] ;  /* 0x00012200ff028b82 */ /* 0x000ee20000000a00 */
[----:B------:R-:W-:-:S04]  /*06e0*/  ISETP.NE.U32.AND P2, PT, R4, RZ, PT ;  /* 0x000000ff0400720c */ /* 0x000fc80003f45070 */
[----:B------:R-:W-:Y:S02]  /*06f0*/  ISETP.NE.AND.EX P2, PT, R5, RZ, PT, P2 ;  /* 0x000000ff0500720c */ /* 0x000fe40003f45320 */
[----:B---3--:R-:W-:-:S04]  /*0700*/  @!P0 ISETP.NE.U32.AND P1, PT, R2, RZ, PT ;  /* 0x000000ff0200820c */ /* 0x008fc80003f25070 */
[----:B------:R-:W-:-:S04]  /*0710*/  @!P0 ISETP.NE.AND.EX P1, PT, R3, RZ, PT, P1 ;  /* 0x000000ff0300820c */ /* 0x000fc80003f25310 */
[----:B--2---:R-:W-:-:S03]  /*0720*/  @!P0 SEL R6, R6, RZ, P1 ;  /* 0x000000ff06068207 */ /* 0x004fc60000800000 */
[----:B-1----:R-:W-:Y:S06]  /*0730*/  @!P2 BRA `(.L_x_527) ;  /* 0x00000000000ca947 */ /* 0x002fec0003800000 */
[----:B------:R-:W2:Y:S02]  /*0740*/  @P4 LDG.E R0, desc[UR24][R12.64+0x4] ;  /* 0x000004180c004981 */ /* 0x000ea4000c1e1900 */
[----:B--2--5:R-:W-:-:S06]  /*0750*/  @P4 IADD3 R0, PT, PT, R0, -R214, RZ ;  /* 0x800000d600004210 */ /* 0x024fcc0007ffe0ff */
[----:B------:R1:W5:Y:S02]  /*0760*/  @!P4 LDG.E R0, desc[UR24][R12.64] ;  /* 0x000000180c00c981 */ /* 0x000364000c1e1900 */
.L_x_527:
[--C-:B-----5:R-:W-:Y:S01]  /*0770*/  @!P0 IADD3 R0, PT, PT, R6, R0, -R213.reuse ;  /* 0x0000000006008210 */ /* 0x120fe20007ffe8d5 */
[----:B------:R-:W-:Y:S01]  /*0780*/  @P0 IMAD.IADD R10, R10, 0x1, -R213 ;  /* 0x000000010a0a0824 */ /* 0x000fe200078e0ad5 */
[----:B------:R-:W2:Y:S01]  /*0790*/  @!P3 LDC R205, c[0x0][0x434] ;  /* 0x00010d00ffcdbb82 */ /* 0x000ea20000000800 */
[----:B------:R-:W-:Y:S01]  /*07a0*/  USHF.L.U32 UR26, UR23, 0x7, URZ ;  /* 0x00000007171a7899 */ /* 0x000fe200080006ff */
[----:B------:R-:W-:Y:S02]  /*07b0*/  @!P0 R2UR UR5, R0 ;  /* 0x00000000000582ca */ /* 0x000fe400000e0000 */
[----:B------:R-:W-:-:S11]  /*07c0*/  @P0 R2UR UR29, R10 ;  /* 0x000000000a1d02ca */ /* 0x000fd600000e0000 */
[----:B------:R-:W-:Y:S02]  /*07d0*/  @!UP0 UMOV UR29, UR5 ;  /* 0x00000005001d8c82 */ /* 0x000fe40008000000 */
[----:B------:R-:W-:Y:S01]  /*07e0*/  UISETP.GT.AND UP0, UPT, UR29, UR26, UPT ;  /* 0x0000001a1d00728c */ /* 0x000fe2000bf04270 */
[----:B------:R-:W-:-:S08]  /*07f0*/  @P3 IMAD.IADD R205, R8, 0x1, -R16 ;  /* 0x0000000108cd3824 */ /* 0x000fd000078e0a10 */
[----:B--2---:R-:W-:Y:S05]  /*0800*/  BRA.U !UP0, `(.L_x_528) ;  /* 0x0000008508747547 */ /* 0x004fea000b800000 */
[----:B------:R-:W-:Y:S01]  /*0810*/  ISETP.NE.AND P3, PT, R16, -0x1, PT ;  /* 0xffffffff1000780c */ /* 0x000fe20003f65270 */
[----:B------:R-:W-:Y:S01]  /*0820*/  VIADD R0, R205, 0x3f ;  /* 0x0000003fcd007836 */ /* 0x000fe20000000000 */
[----:B------:R-:W-:-:S04]  /*0830*/  ISETP.NE.AND P2, PT, R214, -0x1, PT ;  /* 0xffffffffd600780c */ /* 0x000fc80003f45270 */
[----:B------:R-:W-:-:S04]  /*0840*/  SHF.R.S32.HI R212, RZ, 0x1f, R0 ;  /* 0x0000001fffd47819 */ /* 0x000fc80000011400 */
[----:B------:R-:W-:-:S03]  /*0850*/  LEA.HI R212, R212, R0, RZ, 0x6 ;  /* 0x00000000d4d47211 */ /* 0x000fc600078f30ff */
[----:B------:R-:W2:Y:S01]  /*0860*/  @!P3 LDC.64 R4, c[0x0][0x398] ;  /* 0x0000e600ff04bb82 */ /* 0x000ea20000000a00 */
[----:B------:R-:W-:-:S05]  /*0870*/  SHF.R.S32.HI R212, RZ, 0x6, R212 ;  /* 0x00000006ffd47819 */ /* 0x000fca00000114d4 */
[----:B------:R-:W-:Y:S02]  /*0880*/  IMAD.SHL.U32 R211, R212, 0x40, RZ ;  /* 0x00000040d4d37824 */ /* 0x000fe400078e00ff */
[----:B------:R-:W3:Y:S03]  /*0890*/  @P3 LDC.64 R2, c[0x0][0x3b0] ;  /* 0x0000ec00ff023b82 */ /* 0x000ee60000000a00 */
[----:B------:R-:W-:Y:S01]  /*08a0*/  IADD3 R21, PT, PT, R211, -0x40, RZ ;  /* 0xffffffc0d3157810 */ /* 0x000fe20007ffe0ff */
[----:B--2---:R-:W-:-:S04]  /*08b0*/  @!P3 IMAD.WIDE.U32 R22, R7, R4, RZ ;  /* 0x000000040716b225 */ /* 0x004fc800078e00ff */
[----:B------:R-:W-:Y:S01]  /*08c0*/  @!P3 IMAD R20, R7, R5, R23 ;  /* 0x000000050714b224 */ /* 0x000fe200078e0217 */
[----:B------:R-:W-:Y:S01]  /*08d0*/  SHF.R.S32.HI R23, RZ, 0x1f, R21 ;  /* 0x0000001fff177819 */ /* 0x000fe20000011415 */
[----:B---3--:R-:W-:-:S04]  /*08e0*/  @P3 IMAD.WIDE.U32 R4, R16, R2, RZ ;  /* 0x0000000210043225 */ /* 0x008fc800078e00ff */
[----:B------:R-:W-:Y:S02]  /*08f0*/  @P3 IMAD R20, R16, R3, R5 ;  /* 0x0000000310143224 */ /* 0x000fe400078e0205 */
[----:B------:R-:W-:Y:S01]  /*0900*/  @P3 IMAD.MOV.U32 R22, RZ, RZ, R4 ;  /* 0x000000ffff163224 */ /* 0x000fe200078e0004 */
[----:B------:R-:W-:Y:S06]  /*0910*/  @P2 BRA `(.L_x_529) ;  /* 0x00000000002c2947 */ /* 0x000fec0003800000 */
[----:B------:R-:W2:Y:S01]  /*0920*/  LDCU.64 UR16, c[0x0][0x3b8] ;  /* 0x00007700ff1077ac */ /* 0x000ea20008000a00 */
[----:B------:R-:W-:Y:S01]  /*0930*/  SHF.R.S32.HI R0, RZ, 0x1f, R213 ;  /* 0x0000001fff007819 */ /* 0x000fe200000114d5 */
[----:B------:R-:W3:Y:S04]  /*0940*/  LDCU.64 UR6, c[0x0][0x3a0] ;  /* 0x00007400ff0677ac */ /* 0x000ee80008000a00 */
[----:B--2---:R-:W-:Y:S02]  /*0950*/  IMAD R0, R0, UR16, RZ ;  /* 0x0000001000007c24 */ /* 0x004fe4000f8e02ff */
[----:B------:R-:W-:-:S04]  /*0960*/  IMAD.WIDE.U32 R2, R213, UR16, RZ ;  /* 0x00000010d5027c25 */ /* 0x000fc8000f8e00ff */
[----:B------:R-:W-:-:S05]  /*0970*/  IMAD R0, R213, UR17, R0 ;  /* 0x00000011d5007c24 */ /* 0x000fca000f8e0200 */
[----:B------:R-:W-:-:S03]  /*0980*/  IADD3 R3, PT, PT, R3, R0, RZ ;  /* 0x0000000003037210 */ /* 0x000fc60007ffe0ff */
[----:B---3--:R-:W-:-:S04]  /*0990*/  IMAD.WIDE.U32 R2, R7, UR6, R2 ;  /* 0x0000000607027c25 */ /* 0x008fc8000f8e0002 */
[----:B------:R-:W-:Y:S01]  /*09a0*/  IMAD R10, R7, UR7, R3 ;  /* 0x00000007070a7c24 */ /* 0x000fe2000f8e0203 */
[----:B------:R-:W-:Y:S01]  /*09b0*/  MOV R11, R2 ;  /* 0x00000002000b7202 */ /* 0x000fe20000000f00 */
[----:B------:R-:W-:Y:S06]  /*09c0*/  BRA `(.L_x_530) ;  /* 0x0000000000187947 */ /* 0x000fec0003800000 */
.L_x_529:
[----:B------:R-:W2:Y:S01]  /*09d0*/  LDCU.64 UR16, c[0x0][0x3b8] ;  /* 0x00007700ff1077ac */ /* 0x000ea20008000a00 */
[----:B------:R-:W-:-:S05]  /*09e0*/  IADD3 R2, PT, PT, R213, R214, RZ ;  /* 0x000000d6d5027210 */ /* 0x000fca0007ffe0ff */
[C---:B--2---:R-:W-:Y:S02]  /*09f0*/  IMAD R10, R2.reuse, UR17, RZ ;  /* 0x00000011020a7c24 */ /* 0x044fe4000f8e02ff */
[----:B------:R-:W-:-:S05]  /*0a00*/  IMAD.WIDE.U32 R2, R2, UR16, RZ ;  /* 0x0000001002027c25 */ /* 0x000fca000f8e00ff */
[----:B------:R-:W-:Y:S02]  /*0a10*/  IADD3 R10, PT, PT, R3, R10, RZ ;  /* 0x0000000a030a7210 */ /* 0x000fe40007ffe0ff */
[----:B------:R-:W-:-:S07]  /*0a20*/  MOV R11, R2 ;  /* 0x00000002000b7202 */ /* 0x000fce0000000f00 */
.L_x_530:
[----:B------:R-:W2:Y:S01]  /*0a30*/  LDC R0, c[0x0][0x3e8] ;  /* 0x0000fa00ff007b82 */ /* 0x000ea20000000800 */
[----:B------:R-:W3:Y:S01]  /*0a40*/  S2R R6, SR_CTAID.Z ;  /* 0x0000000000067919 */ /* 0x000ee20000002700 */
[----:B------:R-:W-:Y:S01]  /*0a50*/  USHF.R.S32.HI UR5, URZ, 0x1f, UR26 ;  /* 0x0000001fff057899 */ /* 0x000fe2000801141a */
[----:B--2---:R-:W-:-:S04]  /*0a60*/  IABS R4, R0 ;  /* 0x0000000000047213 */ /* 0x004fc80000000000 */
[----:B------:R-:W2:Y:S08]  /*0a70*/  I2F.RP R8, R4 ;  /* 0x0000000400087306 */ /* 0x000eb00000209400 */
[----:B--2---:R-:W2:Y:S02]  /*0a80*/  MUFU.RCP R8, R8 ;  /* 0x0000000800087308 */ /* 0x004ea40000001000 */
[----:B--2---:R-:W-:-:S06]  /*0a90*/  VIADD R8, R8, 0xffffffe ;  /* 0x0ffffffe08087836 */ /* 0x004fcc0000000000 */
[----:B------:R-:W2:Y:S02]  /*0aa0*/  F2I.FTZ.U32.TRUNC.NTZ R9, R8 ;  /* 0x0000000800097305 */ /* 0x000ea4000021f000 */
[----:B--2---:R-:W-:Y:S02]  /*0ab0*/  IMAD.MOV R2, RZ, RZ, -R9 ;  /* 0x000000ffff027224 */ /* 0x004fe400078e0a09 */
[----:B------:R-:W-:Y:S02]  /*0ac0*/  IMAD.MOV.U32 R8, RZ, RZ, RZ ;  /* 0x000000ffff087224 */ /* 0x000fe400078e00ff */
[----:B------:R-:W-:Y:S01]  /*0ad0*/  IMAD R3, R2, R4, RZ ;  /* 0x0000000402037224 */ /* 0x000fe200078e02ff */
[----:B---3--:R-:W-:-:S03]  /*0ae0*/  IABS R2, R6 ;  /* 0x0000000600027213 */ /* 0x008fc60000000000 */
[----:B------:R-:W-:Y:S01]  /*0af0*/  IMAD.HI.U32 R9, R9, R3, R8 ;  /* 0x0000000309097227 */ /* 0x000fe200078e0008 */
[----:B------:R-:W-:-:S05]  /*0b00*/  MOV R3, R2 ;  /* 0x0000000200037202 */ /* 0x000fca0000000f00 */
[----:B------:R-:W-:-:S04]  /*0b10*/  IMAD.HI.U32 R9, R9, R3, RZ ;  /* 0x0000000309097227 */ /* 0x000fc800078e00ff */
[----:B------:R-:W-:-:S04]  /*0b20*/  IMAD.MOV R2, RZ, RZ, -R9 ;  /* 0x000000ffff027224 */ /* 0x000fc800078e0a09 */
[----:B------:R-:W-:-:S05]  /*0b30*/  IMAD R2, R4, R2, R3 ;  /* 0x0000000204027224 */ /* 0x000fca00078e0203 */
[----:B------:R-:W-:-:S13]  /*0b40*/  ISETP.GT.U32.AND P1, PT, R4, R2, PT ;  /* 0x000000020400720c */ /* 0x000fda0003f24070 */
[----:B------:R-:W-:Y:S01]  /*0b50*/  @!P1 IMAD.IADD R2, R2, 0x1, -R4 ;  /* 0x0000000102029824 */ /* 0x000fe200078e0a04 */
[----:B------:R-:W-:Y:S02]  /*0b60*/  @!P1 IADD3 R9, PT, PT, R9, 0x1, RZ ;  /* 0x0000000109099810 */ /* 0x000fe40007ffe0ff */
[----:B------:R-:W-:Y:S02]  /*0b70*/  ISETP.NE.AND P1, PT, R0, RZ, PT ;  /* 0x000000ff0000720c */ /* 0x000fe40003f25270 */
[----:B------:R-:W-:Y:S02]  /*0b80*/  ISETP.GE.U32.AND P4, PT, R2, R4, PT ;  /* 0x000000040200720c */ /* 0x000fe40003f86070 */
[----:B------:R-:W-:-:S04]  /*0b90*/  LOP3.LUT R2, R6, R0, RZ, 0x3c, !PT ;  /* 0x0000000006027212 */ /* 0x000fc800078e3cff */
[----:B------:R-:W-:-:S07]  /*0ba0*/  ISETP.GE.AND P0, PT, R2, RZ, PT ;  /* 0x000000ff0200720c */ /* 0x000fce0003f06270 */
[----:B------:R-:W-:-:S06]  /*0bb0*/  @P4 VIADD R9, R9, 0x1 ;  /* 0x0000000109094836 */ /* 0x000fcc0000000000 */
[----:B------:R-:W-:Y:S02]  /*0bc0*/  @!P0 IADD3 R9, PT, PT, -R9, RZ, RZ ;  /* 0x000000ff09098210 */ /* 0x000fe40007ffe1ff */
[----:B------:R-:W-:-:S04]  /*0bd0*/  @!P1 LOP3.LUT R9, RZ, R0, RZ, 0x33, !PT ;  /* 0x00000000ff099212 */ /* 0x000fc800078e33ff */
[----:B------:R-:W-:Y:S01]  /*0be0*/  SHF.R.S32.HI R8, RZ, 0x1f, R9 ;  /* 0x0000001fff087819 */ /* 0x000fe20000011409 */
        /* <DEDUP_REMOVED lines=9> */
[----:B-1----:R-:W-:Y:S01]  /*0c80*/  IMAD R12, R7, UR7, R3 ;  /* 0x00000007070c7c24 */ /* 0x002fe2000f8e0203 */
[----:B------:R-:W-:Y:S01]  /*0c90*/  MOV R13, R2 ;  /* 0x00000002000d7202 */ /* 0x000fe20000000f00 */
[----:B------:R-:W-:Y:S06]  /*0ca0*/  BRA `(.L_x_532) ;  /* 0x0000000000187947 */ /* 0x000fec0003800000 */
.L_x_531:
[----:B------:R-:W1:Y:S01]  /*0cb0*/  LDCU.64 UR14, c[0x0][0x3c0] ;  /* 0x00007800ff0e77ac */ /* 0x000e620008000a00 */
[----:B------:R-:W-:-:S05]  /*0cc0*/  IADD3 R2, PT, PT, R213, R214, RZ ;  /* 0x000000d6d5027210 */ /* 0x000fca0007ffe0ff */
[C---:B-1----:R-:W-:Y:S02]  /*0cd0*/  IMAD R12, R2.reuse, UR15, RZ ;  /* 0x0000000f020c7c24 */ /* 0x042fe4000f8e02ff */
[----:B------:R-:W-:-:S05]  /*0ce0*/  IMAD.WIDE.U32 R2, R2, UR14, RZ ;  /* 0x0000000e02027c25 */ /* 0x000fca000f8e00ff */
[----:B------:R-:W-:Y:S02]  /*0cf0*/  IADD3 R12, PT, PT, R3, R12, RZ ;  /* 0x0000000c030c7210 */ /* 0x000fe40007ffe0ff */
[----:B------:R-:W-:-:S07]  /*0d00*/  MOV R13, R2 ;  /* 0x00000002000d7202 */ /* 0x000fce0000000f00 */
.L_x_532:
[----:B------:R-:W1:Y:S01]  /*0d10*/  @!P3 LDC.64 R4, c[0x0][0x588] ;  /* 0x00016200ff04bb82 */ /* 0x000e620000000a00 */
[----:B------:R-:W2:Y:S07]  /*0d20*/  LDCU UR31, c[0x0][0x44c] ;  /* 0x00008980ff1f77ac */ /* 0x000eae0008000800 */
[----:B------:R-:W3:Y:S08]  /*0d30*/  @P3 LDC.64 R2, c[0x0][0x590] ;  /* 0x00016400ff023b82 */ /* 0x000ef00000000a00 */
[----:B------:R-:W2:Y:S01]  /*0d40*/  LDC R0, c[0x0][0x3e0] ;  /* 0x0000f800ff007b82 */ /* 0x000ea20000000800 */
[----:B-1----:R-:W-:-:S04]  /*0d50*/  @!P3 IMAD.WIDE.U32 R28, R7, R4, RZ ;  /* 0x00000004071cb225 */ /* 0x002fc800078e00ff */
[----:B------:R-:W-:Y:S02]  /*0d60*/  @!P3 IMAD R4, R7, R5, R29 ;  /* 0x000000050704b224 */ /* 0x000fe400078e021d */
[----:B---3--:R-:W-:-:S04]  /*0d70*/  @P3 IMAD.WIDE.U32 R18, R16, R2, RZ ;  /* 0x0000000210123225 */ /* 0x008fc800078e00ff */
[----:B------:R-:W-:Y:S01]  /*0d80*/  @P3 IMAD R4, R16, R3, R19 ;  /* 0x0000000310043224 */ /* 0x000fe200078e0213 */
[----:B------:R-:W-:Y:S01]  /*0d90*/  @P3 MOV R28, R18 ;  /* 0x00000012001c3202 */ /* 0x000fe20000000f00 */
[----:B--2---:R-:W-:Y:S01]  /*0da0*/  IMAD.WIDE R14, R0, UR31, RZ ;  /* 0x0000001f000e7c25 */ /* 0x004fe2000f8e02ff */
[----:B------:R-:W-:Y:S06]  /*0db0*/  @P3 BRA `(.L_x_533) ;  /* 0x0000000000443947 */ /* 0x000fec0003800000 */
[----:B------:R-:W1:Y:S01]  /*0dc0*/  LDCU UR6, c[0x0][0x444] ;  /* 0x00008880ff0677ac */ /* 0x000e620008000800 */
[----:B------:R-:W-:Y:S01]  /*0dd0*/  SHF.R.S32.HI R3, RZ, 0x1f, R0 ;  /* 0x0000001fff037819 */ /* 0x000fe20000011400 */
[----:B-1----:R-:W-:Y:S01]  /*0de0*/  USHF.R.S32.HI UR7, URZ, 0x1f, UR6 ;  /* 0x0000001fff077899 */ /* 0x002fe20008011406 */
[----:B------:R-:W-:Y:S01]  /*0df0*/  IMAD.WIDE.U32 R24, R7, UR6, RZ ;  /* 0x0000000607187c25 */ /* 0x000fe2000f8e00ff */
[----:B------:R-:W-:-:S04]  /*0e00*/  USHF.R.S32.HI UR6, URZ, 0x1f, UR31 ;  /* 0x0000001fff067899 */ /* 0x000fc8000801141f */
[----:B------:R-:W-:Y:S02]  /*0e10*/  IMAD R2, R7, UR7, RZ ;  /* 0x0000000707027c24 */ /* 0x000fe4000f8e02ff */
[----:B------:R-:W-:-:S03]  /*0e20*/  IMAD.WIDE.U32 R18, R24, R0, RZ ;  /* 0x0000000018127225 */ /* 0x000fc600078e00ff */
[----:B------:R-:W-:-:S05]  /*0e30*/  IADD3 R2, PT, PT, R25, R2, RZ ;  /* 0x0000000219027210 */ /* 0x000fca0007ffe0ff */
[----:B------:R-:W-:-:S04]  /*0e40*/  IMAD R2, R2, R0, RZ ;  /* 0x0000000002027224 */ /* 0x000fc800078e02ff */
[----:B------:R-:W-:-:S05]  /*0e50*/  IMAD R2, R3, R24, R2 ;  /* 0x0000001803027224 */ /* 0x000fca00078e0202 */
[----:B------:R-:W-:-:S05]  /*0e60*/  IADD3 R2, PT, PT, R19, R2, RZ ;  /* 0x0000000213027210 */ /* 0x000fca0007ffe0ff */
[----:B------:R-:W-:Y:S02]  /*0e70*/  IMAD R19, R2, UR31, RZ ;  /* 0x0000001f02137c24 */ /* 0x000fe4000f8e02ff */
[----:B------:R-:W-:-:S04]  /*0e80*/  IMAD.WIDE.U32 R2, R18, UR31, RZ ;  /* 0x0000001f12027c25 */ /* 0x000fc8000f8e00ff */
[----:B------:R-:W-:Y:S01]  /*0e90*/  IMAD R19, R18, UR6, R19 ;  /* 0x0000000612137c24 */ /* 0x000fe2000f8e0213 */
[----:B------:R-:W-:-:S04]  /*0ea0*/  MOV R24, R2 ;  /* 0x0000000200187202 */ /* 0x000fc80000000f00 */
[----:B------:R-:W-:Y:S01]  /*0eb0*/  IADD3 R19, PT, PT, R3, R19, RZ ;  /* 0x0000001303137210 */ /* 0x000fe20007ffe0ff */
[----:B------:R-:W-:Y:S06]  /*0ec0*/  BRA `(.L_x_534) ;  /* 0x00000000000c7947 */ /* 0x000fec0003800000 */
.L_x_533:
[-C--:B------:R-:W-:Y:S02]  /*0ed0*/  IMAD R19, R15, R16.reuse, RZ ;  /* 0x000000100f137224 */ /* 0x080fe400078e02ff */
[----:B------:R-:W-:-:S05]  /*0ee0*/  IMAD.WIDE.U32 R24, R14, R16, RZ ;  /* 0x000000100e187225 */ /* 0x000fca00078e00ff */
[----:B------:R-:W-:-:S07]  /*0ef0*/  IADD3 R19, PT, PT, R25, R19, RZ ;  /* 0x0000001319137210 */ /* 0x000fce0007ffe0ff */
.L_x_534:
[----:B------:R-:W1:Y:S01]  /*0f00*/  LDCU.U8 UR6, c[0x0][0x548] ;  /* 0x0000a900ff0677ac */ /* 0x000e620008000000 */
[----:B------:R-:W-:Y:S01]  /*0f10*/  SHF.L.U32 R18, R7, 0x7, RZ ;  /* 0x0000000707127819 */ /* 0x000fe200000006ff */
[----:B------:R-:W-:Y:S01]  /*0f20*/  IMAD R25, R6, UR31, RZ ;  /* 0x0000001f06197c24 */ /* 0x000fe2000f8e02ff */
[----:B------:R-:W2:Y:S02]  /*0f30*/  LDCU.U8 UR30, c[0x0][0x5f0] ;  /* 0x0000be00ff1e77ac */ /* 0x000ea40008000000 */
[----:B------:R-:W-:-:S04]  /*0f40*/  SEL R3, R18, RZ, P5 ;  /* 0x000000ff12037207 */ /* 0x000fc80002800000 */
[----:B------:R-:W-:-:S04]  /*0f50*/  IADD3 R3, P0, PT, R21, R3, RZ ;  /* 0x0000000315037210 */ /* 0x000fc80007f1e0ff */
[----:B------:R-:W-:Y:S01]  /*0f60*/  IADD3.X R2, PT, PT, RZ, R23, RZ, P0, !PT ;  /* 0x00000017ff027210 */ /* 0x000fe200007fe4ff */
[----:B------:R-:W-:Y:S01]  /*0f70*/  IMAD.WIDE.U32 R26, R3, R14, RZ ;  /* 0x0000000e031a7225 */ /* 0x000fe200078e00ff */
[----:B-1----:R-:W-:-:S03]  /*0f80*/  UISETP.NE.AND UP0, UPT, UR6, URZ, UPT ;  /* 0x000000ff0600728c */ /* 0x002fc6000bf05270 */
[----:B------:R-:W-:-:S04]  /*0f90*/  IMAD R2, R2, R14, RZ ;  /* 0x0000000e02027224 */ /* 0x000fc800078e02ff */
[----:B------:R-:W-:-:S05]  /*0fa0*/  IMAD R14, R15, R3, R2 ;  /* 0x000000030f0e7224 */ /* 0x000fca00078e0202 */
[----:B------:R-:W-:Y:S01]  /*0fb0*/  IADD3 R14, PT, PT, R27, R14, RZ ;  /* 0x0000000e1b0e7210 */ /* 0x000fe20007ffe0ff */
[----:B--2---:R-:W-:Y:S06]  /*0fc0*/  BRA.U !UP0, `(.L_x_535) ;  /* 0x00000001081c7547 */ /* 0x004fec000b800000 */
[----:B------:R-:W1:Y:S01]  /*0fd0*/  LDC R2, c[0x0][0x434] ;  /* 0x00010d00ff027b82 */ /* 0x000e620000000800 */
[----:B------:R-:W-:-:S07]  /*0fe0*/  ISETP.NE.AND P0, PT, R16, -0x1, PT ;  /* 0xffffffff1000780c */ /* 0x000fce0003f05270 */
[----:B------:R-:W2:Y:S01]  /*0ff0*/  LDC R5, c[0x0][0x454] ;  /* 0x00011500ff057b82 */ /* 0x000ea20000000800 */
[----:B-1----:R-:W-:-:S05]  /*1000*/  IMAD R2, R7, R2, RZ ;  /* 0x0000000207027224 */ /* 0x002fca00078e02ff */
[----:B------:R-:W-:-:S05]  /*1010*/  SEL R2, R2, R16, !P0 ;  /* 0x0000001002027207 */ /* 0x000fca0004000000 */
[----:B--2---:R-:W-:Y:S01]  /*1020*/  IMAD R5, R6, R5, R2 ;  /* 0x0000000506057224 */ /* 0x004fe200078e0202 */
[----:B------:R-:W-:Y:S05]  /*1030*/  BRA `(.L_x_536) ;  /* 0x00000000000c7947 */ /* 0x000fea0003800000 */
.L_x_535:
[----:B------:R-:W1:Y:S01]  /*1040*/  LDC R5, c[0x0][0x434] ;  /* 0x00010d00ff057b82 */ /* 0x000e620000000800 */
[----:B------:R-:W-:-:S04]  /*1050*/  IMAD R2, R7, R0, R6 ;  /* 0x0000000007027224 */ /* 0x000fc800078e0206 */
[----:B-1----:R-:W-:-:S03]  /*1060*/  IMAD R5, R2, R5, RZ ;  /* 0x0000000502057224 */ /* 0x002fc600078e02ff */
.L_x_536:
[----:B------:R-:W-:Y:S01]  /*1070*/  IADD3 R15, PT, PT, R212, -0x1, RZ ;  /* 0xffffffffd40f7810 */ /* 0x000fe20007ffe0ff */
[----:B------:R-:W-:Y:S05]  /*1080*/  BRA.U !UP0, `(.L_x_537) ;  /* 0x0000000108247547 */ /* 0x000fea000b800000 */
[----:B------:R-:W1:Y:S01]  /*1090*/  LDC R2, c[0x0][0x444] ;  /* 0x00011100ff027b82 */ /* 0x000e620000000800 */
[----:B------:R-:W-:-:S07]  /*10a0*/  ISETP.NE.AND P0, PT, R16, -0x1, PT ;  /* 0xffffffff1000780c */ /* 0x000fce0003f05270 */
[----:B------:R-:W2:Y:S08]  /*10b0*/  LDC R17, c[0x0][0x430] ;  /* 0x00010c00ff117b82 */ /* 0x000eb00000000800 */
[----:B------:R-:W2:Y:S01]  /*10c0*/  LDC R3, c[0x0][0x454] ;  /* 0x00011500ff037b82 */ /* 0x000ea20000000800 */
[----:B-1----:R-:W-:-:S05]  /*10d0*/  @!P0 IMAD R16, R7, R2, RZ ;  /* 0x0000000207108224 */ /* 0x002fca00078e02ff */
[----:B------:R-:W-:Y:S02]  /*10e0*/  IADD3 R18, PT, PT, R18, R16, RZ ;  /* 0x0000001012127210 */ /* 0x000fe40007ffe0ff */
[----:B--2---:R-:W-:-:S05]  /*10f0*/  LEA R3, R17, R3, 0x7 ;  /* 0x0000000311037211 */ /* 0x004fca00078e38ff */
[----:B------:R-:W-:Y:S01]  /*1100*/  IMAD R18, R3, R6, R18 ;  /* 0x0000000603127224 */ /* 0x000fe200078e0212 */
[----:B------:R-:W-:Y:S06]  /*1110*/  BRA `(.L_x_538) ;  /* 0x00000000000c7947 */ /* 0x000fec0003800000 */
.L_x_537:
[----:B------:R-:W1:Y:S01]  /*1120*/  LDC R18, c[0x0][0x444] ;  /* 0x00011100ff127b82 */ /* 0x000e620000000800 */
[----:B------:R-:W-:-:S04]  /*1130*/  IMAD R2, R7, R0, R6 ;  /* 0x0000000007027224 */ /* 0x000fc800078e0206 */
[----:B-1----:R-:W-:-:S07]  /*1140*/  IMAD R18, R2, R18, RZ ;  /* 0x0000001202127224 */ /* 0x002fce00078e02ff */
.L_x_538:
[----:B------:R-:W1:Y:S01]  /*1150*/  LDCU.64 UR6, c[0x0][0x3b0] ;  /* 0x00007600ff0677ac */ /* 0x000e620008000a00 */
[----:B------:R-:W-:Y:S01]  /*1160*/  IADD3 R28, P0, PT, R188, R28, RZ ;  /* 0x0000001cbc1c7210 */ /* 0x000fe20007f1e0ff */
[----:B------:R-:W-:Y:S01]  /*1170*/  IMAD.MOV.U32 R16, RZ, RZ, R188 ;  /* 0x000000ffff107224 */ /* 0x000fe200078e00bc */
[----:B------:R-:W-:Y:S01]  /*1180*/  ISETP.NE.AND P3, PT, RZ, UR30, PT ;  /* 0x0000001eff007c0c */ /* 0x000fe2000bf65270 */
[----:B------:R-:W2:Y:S01]  /*1190*/  LDCU.128 UR8, c[0x0][0x590] ;  /* 0x0000b200ff0877ac */ /* 0x000ea20008000c00 */
[----:B------:R-:W-:Y:S01]  /*11a0*/  IMAD.MOV.U32 R17, RZ, RZ, RZ ;  /* 0x000000ffff117224 */ /* 0x000fe200078e00ff */
[----:B------:R-:W-:Y:S01]  /*11b0*/  IADD3.X R29, PT, PT, RZ, R4, RZ, P0, !PT ;  /* 0x00000004ff1d7210 */ /* 0x000fe200007fe4ff */
[----:B------:R-:W-:Y:S01]  /*11c0*/  IMAD R200, R0, UR31, RZ ;  /* 0x0000001f00c87c24 */ /* 0x000fe2000f8e02ff */
[----:B------:R-:W3:Y:S01]  /*11d0*/  LDCU.64 UR18, c[0x0][0x3c8] ;  /* 0x00007900ff1277ac */ /* 0x000ee20008000a00 */
[----:B------:R-:W4:Y:S01]  /*11e0*/  S2R R4, SR_TID.X ;  /* 0x0000000000047919 */ /* 0x000f220000002100 */
[----:B------:R-:W5:Y:S01]  /*11f0*/  LDC.64 R224, c[0x0][0x420] ;  /* 0x00010800ffe07b82 */ /* 0x000f620000000a00 */
[C---:B------:R-:W-:Y:S01]  /*1200*/  LEA R18, R15.reuse, R18, 0x6 ;  /* 0x000000120f127211 */ /* 0x040fe200078e30ff */
[----:B------:R-:W4:Y:S01]  /*1210*/  LDCU.64 UR12, c[0x0][0x380] ;  /* 0x00007000ff0c77ac */ /* 0x000f220008000a00 */
[----:B------:R-:W-:Y:S01]  /*1220*/  IMAD R5, R15, 0x40, R5 ;  /* 0x000000400f057824 */ /* 0x000fe200078e0205 */
[----:B------:R-:W-:Y:S01]  /*1230*/  BSSY.RECONVERGENT B1, `(.L_x_528) ;  /* 0x00007ba000017945 */ /* 0x000fe20003800200 */
[----:B-1----:R-:W-:-:S02]  /*1240*/  IMAD R2, R23, UR6, RZ ;  /* 0x0000000617027c24 */ /* 0x002fc4000f8e02ff */
[----:B------:R-:W-:-:S04]  /*1250*/  IMAD.WIDE.U32 R30, R21, UR6, R16 ;  /* 0x00000006151e7c25 */ /* 0x000fc8000f8e0010 */
[----:B--2---:R-:W-:Y:S01]  /*1260*/  IMAD R23, R23, UR8, RZ ;  /* 0x0000000817177c24 */ /* 0x004fe2000f8e02ff */
[----:B------:R-:W-:Y:S01]  /*1270*/  IADD3 R30, P0, PT, R22, R30, RZ ;  /* 0x0000001e161e7210 */ /* 0x000fe20007f1e0ff */
[----:B------:R-:W-:-:S04]  /*1280*/  IMAD.WIDE.U32 R28, R21, UR8, R28 ;  /* 0x00000008151c7c25 */ /* 0x000fc8000f8e001c */
[C---:B------:R-:W-:Y:S02]  /*1290*/  IMAD R23, R21.reuse, UR9, R23 ;  /* 0x0000000915177c24 */ /* 0x040fe4000f8e0217 */
[----:B------:R-:W-:Y:S02]  /*12a0*/  IMAD R2, R21, UR7, R2 ;  /* 0x0000000715027c24 */ /* 0x000fe4000f8e0202 */
[----:B------:R-:W-:Y:S02]  /*12b0*/  IMAD.IADD R23, R29, 0x1, R23 ;  /* 0x000000011d177824 */ /* 0x000fe400078e0217 */
[----:B------:R-:W-:Y:S01]  /*12c0*/  IMAD.MOV.U32 R22, RZ, RZ, R28 ;  /* 0x000000ffff167224 */ /* 0x000fe200078e001c */
[----:B------:R-:W-:Y:S01]  /*12d0*/  IADD3.X R31, PT, PT, R20, R31, R2, P0, !PT ;  /* 0x0000001f141f7210 */ /* 0x000fe200007fe402 */
[----:B-----5:R-:W-:Y:S01]  /*12e0*/  IMAD.WIDE R224, R5, 0x4, R224 ;  /* 0x0000000405e07825 */ /* 0x020fe200078e02e0 */
[----:B------:R-:W1:Y:S01]  /*12f0*/  LDC.64 R2, c[0x0][0x5f8] ;  /* 0x00017e00ff027b82 */ /* 0x000e620000000a00 */
[----:B------:R-:W-:-:S02]  /*1300*/  IADD3 R20, PT, PT, R205, UR26, RZ ;  /* 0x0000001acd147c10 */ /* 0x000fc4000fffe0ff */
[----:B------:R-:W-:Y:S01]  /*1310*/  IMAD.WIDE.U32 R22, R6, UR10, R22 ;  /* 0x0000000a06167c25 */ /* 0x000fe2000f8e0016 */
[----:B------:R-:W2:Y:S01]  /*1320*/  LDCU UR10, c[0x0][0x508] ;  /* 0x0000a100ff0a77ac */ /* 0x000ea20008000800 */
[----:B------:R-:W-:Y:S02]  /*1330*/  IADD3 R24, P1, P0, R26, R24, R25 ;  /* 0x000000181a187210 */ /* 0x000fe4000783e019 */
[----:B---3--:R-:W-:Y:S01]  /*1340*/  IMAD.WIDE.U32 R30, R6, UR18, R30 ;  /* 0x00000012061e7c25 */ /* 0x008fe2000f8e001e */
[----:B------:R-:W-:Y:S02]  /*1350*/  R2UR UR18, R20 ;  /* 0x00000000141272ca */ /* 0x000fe400000e0000 */
[----:B------:R-:W-:Y:S01]  /*1360*/  SHF.R.S32.HI R25, RZ, 0x1f, R25 ;  /* 0x0000001fff197819 */ /* 0x000fe20000011419 */
[----:B------:R-:W-:Y:S01]  /*1370*/  IMAD R27, R6, UR19, R31 ;  /* 0x00000013061b7c24 */ /* 0x000fe2000f8e021f */
[----:B----4-:R-:W-:Y:S01]  /*1380*/  LOP3.LUT R216, R4, 0x1f, RZ, 0xc0, !PT ;  /* 0x0000001f04d87812 */ /* 0x010fe200078ec0ff */
[----:B------:R-:W-:Y:S01]  /*1390*/  IMAD.MOV.U32 R26, RZ, RZ, R30 ;  /* 0x000000ffff1a7224 */ /* 0x000fe200078e001e */
[----:B------:R-:W-:Y:S01]  /*13a0*/  IADD3.X R14, PT, PT, R14, R19, R25, P1, P0 ;  /* 0x000000130e0e7210 */ /* 0x000fe20000fe0419 */
[----:B------:R-:W-:Y:S01]  /*13b0*/  IMAD R23, R6, UR11, R23 ;  /* 0x0000000b06177c24 */ /* 0x000fe2000f8e0217 */
[----:B------:R-:W-:Y:S01]  /*13c0*/  SHF.R.U32.HI R204, RZ, 0x5, R4 ;  /* 0x00000005ffcc7819 */ /* 0x000fe20000011604 */
[C---:B------:R-:W-:Y:S01]  /*13d0*/  IMAD.WIDE.U32 R26, R190.reuse, UR6, R26 ;  /* 0x00000006be1a7c25 */ /* 0x040fe2000f8e001a */
[----:B------:R-:W3:Y:S03]  /*13e0*/  LDC.64 R20, c[0x0][0x5e8] ;  /* 0x00017a00ff147b82 */ /* 0x000ee60000000a00 */
[----:B------:R-:W-:Y:S01]  /*13f0*/  IMAD R19, R190, UR7, R27 ;  /* 0x00000007be137c24 */ /* 0x000fe2000f8e021b */
[----:B------:R-:W-:Y:S01]  /*1400*/  LEA R222, P0, R26, UR12, 0x1 ;  /* 0x0000000c1ade7c11 */ /* 0x000fe2000f8008ff */
[----:B--2---:R-:W-:Y:S01]  /*1410*/  UIADD3 UR12, UPT, UPT, UR18, -UR10, -UR29 ;  /* 0x8000000a120c7290 */ /* 0x004fe2000fffe81d */
[----:B-1----:R-:W-:Y:S01]  /*1420*/  IMAD.WIDE.U32 R28, R2, UR22, RZ ;  /* 0x00000016021c7c25 */ /* 0x002fe2000f8e00ff */
[----:B------:R-:W1:Y:S01]  /*1430*/  LDCU.64 UR6, c[0x0][0x550] ;  /* 0x0000aa00ff0677ac */ /* 0x000e620008000a00 */
[----:B------:R-:W-:-:S02]  /*1440*/  LEA.HI.X R223, R26, UR13, R19, 0x1, P0 ;  /* 0x0000000d1adf7c11 */ /* 0x000fc400080f0c13 */
[----:B------:R-:W-:Y:S01]  /*1450*/  IMAD R25, R200, R204, R216 ;  /* 0x000000ccc8197224 */ /* 0x000fe200078e02d8 */
[----:B------:R-:W-:Y:S01]  /*1460*/  USHF.R.S32.HI UR13, URZ, 0x1f, UR12 ;  /* 0x0000001fff0d7899 */ /* 0x000fe2000801140c */
[----:B------:R-:W-:Y:S01]  /*1470*/  SEL R2, R28, RZ, P3 ;  /* 0x000000ff1c027207 */ /* 0x000fe20001800000 */
[----:B------:R-:W-:Y:S01]  /*1480*/  IMAD R3, R3, UR22, R29 ;  /* 0x0000001603037c24 */ /* 0x000fe2000f8e021d */
[----:B------:R-:W2:Y:S01]  /*1490*/  LDCU.64 UR10, c[0x0][0x570] ;  /* 0x0000ae00ff0a77ac */ /* 0x000ea20008000a00 */
[C---:B------:R-:W-:Y:S01]  /*14a0*/  IMAD.WIDE.U32 R22, R190.reuse, UR8, R22 ;  /* 0x00000008be167c25 */ /* 0x040fe2000f8e0016 */
[----:B------:R-:W-:Y:S01]  /*14b0*/  IADD3 R24, P1, P0, R25, R24, R2 ;  /* 0x0000001819187210 */ /* 0x000fe2000783e002 */
[----:B------:R-:W-:Y:S01]  /*14c0*/  ULEA.HI UR13, UR13, UR12, URZ, 0x6 ;  /* 0x0000000c0d0d7291 */ /* 0x000fe2000f8f30ff */
[----:B------:R-:W-:Y:S01]  /*14d0*/  SHF.R.S32.HI R25, RZ, 0x1f, R25 ;  /* 0x0000001fff197819 */ /* 0x000fe20000011419 */
[----:B------:R-:W-:Y:S01]  /*14e0*/  IMAD R2, R190, UR9, R23 ;  /* 0x00000009be027c24 */ /* 0x000fe2000f8e0217 */
[----:B------:R-:W-:Y:S01]  /*14f0*/  SEL R3, R3, RZ, P3 ;  /* 0x000000ff03037207 */ /* 0x000fe20001800000 */
[----:B------:R-:W-:Y:S01]  /*1500*/  USHF.R.S32.HI UR13, URZ, 0x6, UR13 ;  /* 0x00000006ff0d7899 */ /* 0x000fe2000801140d */
[----:B------:R-:W-:-:S02]  /*1510*/  IMAD.SHL.U32 R19, R200, 0x40, RZ ;  /* 0x00000040c8137824 */ /* 0x000fc400078e00ff */
[----:B------:R-:W-:Y:S01]  /*1520*/  IADD3.X R3, PT, PT, R25, R14, R3, P1, P0 ;  /* 0x0000000e19037210 */ /* 0x000fe20000fe0403 */
[----:B------:R-:W-:Y:S01]  /*1530*/  UISETP.LT.AND UP0, UPT, URZ, UR13, UPT ;  /* 0x0000000dff00728c */ /* 0x000fe2000bf01270 */
[C---:B-1----:R-:W-:Y:S02]  /*1540*/  LEA R220, P1, R22.reuse, UR6, 0x1 ;  /* 0x0000000616dc7c11 */ /* 0x042fe4000f8208ff */
[C---:B------:R-:W-:Y:S01]  /*1550*/  IADD3 R14, P0, PT, R19.reuse, R24, RZ ;  /* 0x00000018130e7210 */ /* 0x040fe20007f1e0ff */
[----:B------:R-:W-:Y:S01]  /*1560*/  USEL UR8, URZ, UR13, !UP0 ;  /* 0x0000000dff087287 */ /* 0x000fe2000c000000 */
[----:B------:R-:W-:Y:S02]  /*1570*/  LEA.HI.X R221, R22, UR7, R2, 0x1, P1 ;  /* 0x0000000716dd7c11 */ /* 0x000fe400088f0c02 */
[----:B------:R-:W-:Y:S01]  /*1580*/  LEA.HI.X.SX32 R3, R19, R3, 0x1, P0 ;  /* 0x0000000313037211 */ /* 0x000fe200000f0eff */
[----:B---3--:R-:W-:Y:S01]  /*1590*/  IMAD.WIDE R18, R18, 0x4, R20 ;  /* 0x0000000412127825 */ /* 0x008fe200078e0214 */
[----:B--2---:R-:W-:-:S02]  /*15a0*/  LEA R218, P0, R14, UR10, 0x2 ;  /* 0x0000000a0eda7c11 */ /* 0x004fc4000f8010ff */
[----:B------:R-:W-:Y:S01]  /*15b0*/  ISETP.GT.AND P1, PT, R212, UR8, PT ;  /* 0x00000008d4007c0c */ /* 0x000fe2000bf24270 */
[----:B------:R-:W-:Y:S01]  /*15c0*/  IMAD.MOV.U32 R196, RZ, RZ, R19 ;  /* 0x000000ffffc47224 */ /* 0x000fe200078e0013 */
[----:B------:R-:W-:Y:S02]  /*15d0*/  LEA.HI.X R219, R14, UR11, R3, 0x2, P0 ;  /* 0x0000000b0edb7c11 */ /* 0x000fe400080f1403 */
[----:B------:R-:W-:Y:S02]  /*15e0*/  IADD3 R14, P0, PT, R190, 0x40, RZ ;  /* 0x00000040be0e7810 */ /* 0x000fe40007f1e0ff */
[----:B------:R-:W-:Y:S02]  /*15f0*/  MOV R197, R18 ;  /* 0x0000001200c57202 */ /* 0x000fe40000000f00 */
[----:B------:R-:W-:Y:S02]  /*1600*/  IADD3.X R5, PT, PT, RZ, RZ, RZ, P0, !PT ;  /* 0x000000ffff057210 */ /* 0x000fe400007fe4ff */
[----:B------:R-:W-:-:S03]  /*1610*/  LEA.HI R3, R4, 0x40, RZ, 0x1e ;  /* 0x0000004004037811 */ /* 0x000fc600078ff0ff */
[----:B------:R-:W-:Y:S05]  /*1620*/  @P1 BRA `(.L_x_539) ;  /* 0x0000000400fc1947 */ /* 0x000fea0003800000 */
[----:B------:R-:W-:Y:S05]  /*1630*/  @P2 BRA `(.L_x_540) ;  /* 0x00000000002c2947 */ /* 0x000fea0003800000 */
[----:B------:R-:W1:Y:S01]  /*1640*/  LDCU.64 UR10, c[0x0][0x5c0] ;  /* 0x0000b800ff0a77ac */ /* 0x000e620008000a00 */
[----:B------:R-:W-:Y:S01]  /*1650*/  SHF.R.S32.HI R0, RZ, 0x1f, R213 ;  /* 0x0000001fff007819 */ /* 0x000fe200000114d5 */
[----:B------:R-:W2:Y:S04]  /*1660*/  LDCU.64 UR6, c[0x0][0x5a8] ;  /* 0x0000b500ff0677ac */ /* 0x000ea80008000a00 */
[----:B-1----:R-:W-:Y:S02]  /*1670*/  IMAD R0, R0, UR10, RZ ;  /* 0x0000000a00007c24 */ /* 0x002fe4000f8e02ff */
[----:B------:R-:W-:-:S04]  /*1680*/  IMAD.WIDE.U32 R8, R213, UR10, RZ ;  /* 0x0000000ad5087c25 */ /* 0x000fc8000f8e00ff */
[----:B------:R-:W-:-:S05]  /*1690*/  IMAD R0, R213, UR11, R0 ;  /* 0x0000000bd5007c24 */ /* 0x000fca000f8e0200 */
[----:B------:R-:W-:-:S03]  /*16a0*/  IADD3 R9, PT, PT, R9, R0, RZ ;  /* 0x0000000009097210 */ /* 0x000fc60007ffe0ff */
[----:B--2---:R-:W-:-:S04]  /*16b0*/  IMAD.WIDE.U32 R8, R7, UR6, R8 ;  /* 0x0000000607087c25 */ /* 0x004fc8000f8e0008 */
[----:B------:R-:W-:Y:S01]  /*16c0*/  IMAD R0, R7, UR7, R9 ;  /* 0x0000000707007c24 */ /* 0x000fe2000f8e0209 */
[----:B------:R-:W-:Y:S01]  /*16d0*/  MOV R2, R8 ;  /* 0x0000000800027202 */ /* 0x000fe20000000f00 */
[----:B------:R-:W-:Y:S05]  /*16e0*/  BRA `(.L_x_541) ;  /* 0x0000000000187947 */ /* 0x000fea0003800000 */
.L_x_540:
[----:B------:R-:W1:Y:S01]  /*16f0*/  LDCU.64 UR10, c[0x0][0x5c0] ;  /* 0x0000b800ff0a77ac */ /* 0x000e620008000a00 */
[----:B------:R-:W-:-:S05]  /*1700*/  IADD3 R0, PT, PT, R213, R214, RZ ;  /* 0x000000d6d5007210 */ /* 0x000fca0007ffe0ff */
[C---:B-1----:R-:W-:Y:S02]  /*1710*/  IMAD R2, R0.reuse, UR11, RZ ;  /* 0x0000000b00027c24 */ /* 0x042fe4000f8e02ff */
[----:B------:R-:W-:-:S05]  /*1720*/  IMAD.WIDE.U32 R8, R0, UR10, RZ ;  /* 0x0000000a00087c25 */ /* 0x000fca000f8e00ff */
[----:B------:R-:W-:Y:S02]  /*1730*/  IADD3 R0, PT, PT, R9, R2, RZ ;  /* 0x0000000209007210 */ /* 0x000fe40007ffe0ff */
[----:B------:R-:W-:Y:S02]  /*1740*/  MOV R2, R8 ;  /* 0x0000000800027202 */ /* 0x000fe40000000f00 */
.L_x_541:
        /* <DEDUP_REMOVED lines=11> */
[----:B------:R-:W-:Y:S06]  /*1800*/  BRA `(.L_x_543) ;  /* 0x0000000000187947 */ /* 0x000fec0003800000 */
.L_x_542:
[----:B------:R-:W1:Y:S01]  /*1810*/  LDCU.64 UR8, c[0x0][0x5c8] ;  /* 0x0000b900ff0877ac */ /* 0x000e620008000a00 */
[----:B------:R-:W-:-:S05]  /*1820*/  IADD3 R213, PT, PT, R213, R214, RZ ;  /* 0x000000d6d5d57210 */ /* 0x000fca0007ffe0ff */
[C---:B-1----:R-:W-:Y:S02]  /*1830*/  IMAD R7, R213.reuse, UR9, RZ ;  /* 0x00000009d5077c24 */ /* 0x042fe4000f8e02ff */
[----:B------:R-:W-:-:S05]  /*1840*/  IMAD.WIDE.U32 R8, R213, UR8, RZ ;  /* 0x00000008d5087c25 */ /* 0x000fca000f8e00ff */
[----:B------:R-:W-:Y:S02]  /*1850*/  IADD3 R7, PT, PT, R9, R7, RZ ;  /* 0x0000000709077210 */ /* 0x000fe40007ffe0ff */
[----:B------:R-:W-:-:S07]  /*1860*/  MOV R4, R8 ;  /* 0x0000000800047202 */ /* 0x000fce0000000f00 */
.L_x_543:
[----:B------:R-:W-:Y:S01]  /*1870*/  IMAD.U32 R8, RZ, RZ, UR10 ;  /* 0x0000000aff087e24 */ /* 0x000fe2000f8e00ff */
[----:B------:R-:W1:Y:S01]  /*1880*/  LDCU.64 UR6, c[0x0][0x5d8] ;  /* 0x0000bb00ff0677ac */ /* 0x000e620008000a00 */
[----:B------:R-:W-:Y:S02]  /*1890*/  BSSY.RECONVERGENT B0, `(.L_x_544) ;  /* 0x000001b000007945 */ /* 0x000fe40003800200 */
[----:B------:R-:W-:Y:S01]  /*18a0*/  IMAD.WIDE.U32 R8, R8, UR26, R16 ;  /* 0x0000001a08087c25 */ /* 0x000fe2000f8e0010 */
[----:B------:R-:W-:Y:S02]  /*18b0*/  UIMAD UR12, UR5, UR10, URZ ;  /* 0x0000000a050c72a4 */ /* 0x000fe4000f8e02ff */
[----:B------:R-:W-:Y:S02]  /*18c0*/  UIADD3 UR29, UPT, UPT, -UR26, UR29, URZ ;  /* 0x0000001d1a1d7290 */ /* 0x000fe4000fffe1ff */
[----:B------:R-:W-:Y:S01]  /*18d0*/  UIMAD UR12, UR26, UR11, UR12 ;  /* 0x0000000b1a0c72a4 */ /* 0x000fe2000f8e020c */
[----:B------:R-:W-:-:S03]  /*18e0*/  IADD3 R8, P0, PT, R2, R8, RZ ;  /* 0x0000000802087210 */ /* 0x000fc60007f1e0ff */
[----:B------:R-:W-:Y:S02]  /*18f0*/  ISETP.GE.AND P5, PT, R190, UR29, PT ;  /* 0x0000001dbe007c0c */ /* 0x000fe4000bfa6270 */
[----:B------:R-:W-:Y:S02]  /*1900*/  IADD3.X R9, PT, PT, R0, UR12, R9, P0, !PT ;  /* 0x0000000c00097c10 */ /* 0x000fe400087fe409 */
[----:B------:R-:W-:Y:S02]  /*1910*/  ISETP.GE.AND P4, PT, R3, UR29, PT ;  /* 0x0000001d03007c0c */ /* 0x000fe4000bf86270 */
[----:B------:R-:W-:Y:S01]  /*1920*/  MOV R0, UR8 ;  /* 0x0000000800007c02 */ /* 0x000fe20008000f00 */
[----:B-1----:R-:W-:-:S04]  /*1930*/  IMAD.WIDE.U32 R8, R6, UR6, R8 ;  /* 0x0000000606087c25 */ /* 0x002fc8000f8e0008 */
[----:B------:R-:W-:Y:S02]  /*1940*/  IMAD R2, R6, UR7, R9 ;  /* 0x0000000706027c24 */ /* 0x000fe4000f8e0209 */
[----:B------:R-:W-:Y:S05]  /*1950*/  @P5 BRA `(.L_x_545) ;  /* 0x0000000000385947 */ /* 0x000fea0003800000 */
        /* <DEDUP_REMOVED lines=14> */
.L_x_545:
[----:B------:R-:W-:Y:S05]  /*1a40*/  BSYNC.RECONVERGENT B0 ;  /* 0x0000000000007941 */ /* 0x000fea0003800200 */
.L_x_544:
[----:B------:R-:W-:Y:S04]  /*1a50*/  BSSY.RECONVERGENT B0, `(.L_x_546) ;  /* 0x0000011000007945 */ /* 0x000fe80003800200 */
[----:B------:R-:W-:Y:S05]  /*1a60*/  @P4 BRA `(.L_x_547) ;  /* 0x00000000003c4947 */ /* 0x000fea0003800000 */
[----:B------:R-:W2:Y:S01]  /*1a70*/  LDCU UR12, c[0x0][0x440] ;  /* 0x00008800ff0c77ac */ /* 0x000ea20008000800 */
[----:B------:R-:W-:Y:S02]  /*1a80*/  IMAD R3, R5, UR10, RZ ;  /* 0x0000000a05037c24 */ /* 0x000fe4000f8e02ff */
[----:B------:R-:W-:Y:S01]  /*1a90*/  IMAD.MOV.U32 R9, RZ, RZ, R2 ;  /* 0x000000ffff097224 */ /* 0x000fe200078e0002 */
[----:B------:R-:W3:Y:S01]  /*1aa0*/  LDCU.64 UR6, c[0x0][0x560] ;  /* 0x0000ac00ff0677ac */ /* 0x000ee20008000a00 */
        /* <DEDUP_REMOVED lines=11> */
.L_x_547:
[----:B------:R-:W-:Y:S05]  /*1b60*/  BSYNC.RECONVERGENT B0 ;  /* 0x0000000000007941 */ /* 0x000fea0003800200 */
.L_x_546:
[----:B------:R-:W3:Y:S01]  /*1b70*/  LDCU.64 UR6, c[0x0][0x5e0] ;  /* 0x0000bc00ff0677ac */ /* 0x000ee20008000a00 */
[----:B--2---:R-:W-:Y:S01]  /*1b80*/  IMAD.WIDE.U32 R2, R0, UR26, R16 ;  /* 0x0000001a00027c25 */ /* 0x004fe2000f8e0010 */
[----:B------:R-:W-:Y:S01]  /*1b90*/  BSSY.RECONVERGENT B0, `(.L_x_548) ;  /* 0x0000016000007945 */ /* 0x000fe20003800200 */
[----:B------:R-:W-:Y:S01]  /*1ba0*/  UIMAD UR5, UR5, UR8, URZ ;  /* 0x00000008050572a4 */ /* 0x000fe2000f8e02ff */
[----:B------:R-:W-:-:S03]  /*1bb0*/  IADD3 R2, P0, PT, R4, R2, RZ ;  /* 0x0000000204027210 */ /* 0x000fc60007f1e0ff */
[----:B------:R-:W-:-:S06]  /*1bc0*/  UIMAD UR5, UR26, UR9, UR5 ;  /* 0x000000091a0572a4 */ /* 0x000fcc000f8e0205 */
[----:B------:R-:W-:-:S03]  /*1bd0*/  IADD3.X R3, PT, PT, R7, UR5, R3, P0, !PT ;  /* 0x0000000507037c10 */ /* 0x000fc600087fe403 */
[----:B---3--:R-:W-:-:S04]  /*1be0*/  IMAD.WIDE.U32 R2, R6, UR6, R2 ;  /* 0x0000000606027c25 */ /* 0x008fc8000f8e0002 */
[----:B------:R-:W-:Y:S01]  /*1bf0*/  IMAD R6, R6, UR7, R3 ;  /* 0x0000000706067c24 */ /* 0x000fe2000f8e0203 */
[----:B------:R-:W-:Y:S06]  /*1c00*/  @P5 BRA `(.L_x_549) ;  /* 0x0000000000385947 */ /* 0x000fec0003800000 */
[----:B------:R-:W2:Y:S01]  /*1c10*/  LDCU UR5, c[0x0][0x440] ;  /* 0x00008800ff0577ac */ /* 0x000ea20008000800 */
[----:B------:R-:W-:Y:S02]  /*1c20*/  IMAD.MOV.U32 R8, RZ, RZ, R2 ;  /* 0x000000ffff087224 */ /* 0x000fe400078e0002 */
[----:B------:R-:W-:Y:S01]  /*1c30*/  IMAD.MOV.U32 R9, RZ, RZ, R6 ;  /* 0x000000ffff097224 */ /* 0x000fe200078e0006 */
[----:B------:R-:W3:Y:S01]  /*1c40*/  LDCU.64 UR6, c[0x0][0x568] ;  /* 0x0000ad00ff0677ac */ /* 0x000ee20008000a00 */
[----:B-1----:R-:W-:-:S04]  /*1c50*/  IMAD.WIDE.U32 R10, R190, UR8, R8 ;  /* 0x00000008be0a7c25 */ /* 0x002fc8000f8e0008 */
        /* <DEDUP_REMOVED lines=9> */
.L_x_549:
[----:B------:R-:W-:Y:S05]  /*1cf0*/  BSYNC.RECONVERGENT B0 ;  /* 0x0000000000007941 */ /* 0x000fea0003800200 */
.L_x_548:
[----:B------:R-:W-:Y:S05]  /*1d00*/  @P4 BRA `(.L_x_550) ;  /* 0x0000007000304947 */ /* 0x000fea0003800000 */
[----:B------:R-:W3:Y:S01]  /*1d10*/  LDCU UR5, c[0x0][0x440] ;  /* 0x00008800ff0577ac */ /* 0x000ee20008000800 */
[----:B------:R-:W-:Y:S02]  /*1d20*/  IMAD R5, R5, UR8, RZ ;  /* 0x0000000805057c24 */ /* 0x000fe4000f8e02ff */
[----:B------:R-:W-:Y:S01]  /*1d30*/  IMAD.MOV.U32 R3, RZ, RZ, R6 ;  /* 0x000000ffff037224 */ /* 0x000fe200078e0006 */
[----:B------:R-:W4:Y:S01]  /*1d40*/  LDCU.64 UR6, c[0x0][0x568] ;  /* 0x0000ad00ff0677ac */ /* 0x000f220008000a00 */
[C---:B------:R-:W-:Y:S02]  /*1d50*/  IMAD R0, R14.reuse, UR9, R5 ;  /* 0x000000090e007c24 */ /* 0x040fe4000f8e0205 */
[----:B------:R-:W-:-:S04]  /*1d60*/  IMAD.WIDE.U32 R2, R14, UR8, R2 ;  /* 0x000000080e027c25 */ /* 0x000fc8000f8e0002 */
[----:B------:R-:W-:Y:S01]  /*1d70*/  IMAD.IADD R0, R3, 0x1, R0 ;  /* 0x0000000103007824 */ /* 0x000fe200078e0200 */
[----:B---3--:R-:W-:Y:S02]  /*1d80*/  ISETP.GE.AND P1, PT, R188, UR5, PT ;  /* 0x00000005bc007c0c */ /* 0x008fe4000bf26270 */
[----:B------:R-:W-:Y:S02]  /*1d90*/  ISETP.GE.AND P0, PT, R185, UR5, PT ;  /* 0x00000005b9007c0c */ /* 0x000fe4000bf06270 */
[----:B----4-:R-:W-:-:S04]  /*1da0*/  LEA R4, P2, R2, UR6, 0x1 ;  /* 0x0000000602047c11 */ /* 0x010fc8000f8408ff */
[----:B------:R-:W-:-:S05]  /*1db0*/  LEA.HI.X R5, R2, UR7, R0, 0x1, P2 ;  /* 0x0000000702057c11 */ /* 0x000fca00090f0c00 */
[----:B------:R3:W-:Y:S04]  /*1dc0*/  @!P1 STG.E.128 desc[UR24][R4.64], RZ ;  /* 0x000000ff04009986 */ /* 0x0007e8000c101d18 */
[----:B------:R3:W-:Y:S01]  /*1dd0*/  @!P0 STG.E.128 desc[UR24][R4.64+0x40], RZ ;  /* 0x000040ff04008986 */ /* 0x0007e2000c101d18 */
[----:B------:R-:W-:-:S13]  /*1de0*/  ISETP.GE.AND P0, PT, R184, UR5, PT ;  /* 0x00000005b8007c0c */ /* 0x000fda000bf06270 */
[----:B------:R-:W-:Y:S05]  /*1df0*/  @P0 BRA `(.L_x_550) ;  /* 0x0000006c00f40947 */ /* 0x000fea0003800000 */
[----:B------:R4:W-:Y:S01]  /*1e00*/  STG.E.128 desc[UR24][R4.64+0x80], RZ ;  /* 0x000080ff04007986 */ /* 0x0009e2000c101d18 */
[----:B------:R-:W-:Y:S05]  /*1e10*/  BRA `(.L_x_550) ;  /* 0x0000006c00ec7947 */ /* 0x000fea0003800000 */
.L_x_539:
[C---:B------:R-:W-:Y:S01]  /*1e20*/  IMAD R2, R15.reuse, -0x40, R205 ;  /* 0xffffffc00f027824 */ /* 0x040fe200078e02cd */
[----:B------:R-:W-:Y:S01]  /*1e30*/  LOP3.LUT R20, R15, 0x80000001, RZ, 0xc0, !PT ;  /* 0x800000010f147812 */ /* 0x000fe200078ec0ff */
[----:B------:R-:W-:Y:S01]  /*1e40*/  IMAD.SHL.U32 R18, R4, 0x8, RZ ;  /* 0x0000000804127824 */ /* 0x000fe200078e00ff */
[----:B------:R-:W-:Y:S02]  /*1e50*/  @P3 BAR.SYNC.DEFER_BLOCKING 0x0 ;  /* 0x0000000000003b1d */ /* 0x000fe40000010000 */
[----:B------:R-:W-:Y:S02]  /*1e60*/  ISETP.GE.AND P2, PT, R190, R2, PT ;  /* 0x00000002be00720c */ /* 0x000fe40003f46270 */
[----:B------:R-:W-:Y:S02]  /*1e70*/  LOP3.LUT R19, R18, 0xd8, RZ, 0xc0, !PT ;  /* 0x000000d812137812 */ /* 0x000fe400078ec0ff */
[----:B------:R-:W-:Y:S01]  /*1e80*/  ISETP.NE.AND P0, PT, R20, 0x1, PT ;  /* 0x000000011400780c */ /* 0x000fe20003f05270 */
[----:B------:R-:W-:Y:S01]  /*1e90*/  BSSY.RECONVERGENT B0, `(.L_x_551) ;  /* 0x000001f000007945 */ /* 0x000fe20003800200 */
[----:B------:R-:W-:-:S02]  /*1ea0*/  LOP3.LUT R19, R19, 0x18, R4, 0x78, !PT ;  /* 0x0000001813137812 */ /* 0x000fc400078e7804 */
[----:B------:R-:W-:Y:S02]  /*1eb0*/  SEL R177, RZ, 0x3000, P0 ;  /* 0x00003000ffb17807 */ /* 0x000fe40000000000 */
[----:B------:R-:W-:-:S04]  /*1ec0*/  LOP3.LUT R15, R19, 0x1f20, R18, 0xf8, !PT ;  /* 0x00001f20130f7812 */ /* 0x000fc800078ef812 */
[----:B------:R-:W-:Y:S01]  /*1ed0*/  LEA R15, R15, UR21, 0x1 ;  /* 0x000000150f0f7c11 */ /* 0x000fe2000f8e08ff */
[----:B------:R-:W-:Y:S06]  /*1ee0*/  @P2 BRA `(.L_x_552) ;  /* 0x0000000000582947 */ /* 0x000fec0003800000 */
[----:B------:R-:W1:Y:S02]  /*1ef0*/  LDCU UR6, c[0x0][0x440] ;  /* 0x00008800ff0677ac */ /* 0x000e640008000800 */
[----:B-1----:R-:W-:Y:S02]  /*1f00*/  ISETP.GE.AND P1, PT, R188, UR6, PT ;  /* 0x00000006bc007c0c */ /* 0x002fe4000bf26270 */
        /* <DEDUP_REMOVED lines=18> */
.L_x_553:
[----:B------:R2:W-:Y:S01]  /*2030*/  STS.128 [R15+0x8000], RZ ;  /* 0x008000ff0f007388 */ /* 0x0005e20000000c00 */
[----:B------:R-:W-:Y:S05]  /*2040*/  BRA `(.L_x_554) ;  /* 0x00000000000c7947 */ /* 0x000fea0003800000 */
.L_x_552:
[----:B------:R1:W-:Y:S04]  /*2050*/  STS.128 [R15+0x6000], RZ ;  /* 0x006000ff0f007388 */ /* 0x0003e80000000c00 */
[----:B------:R1:W-:Y:S04]  /*2060*/  STS.128 [R15+0x7000], RZ ;  /* 0x007000ff0f007388 */ /* 0x0003e80000000c00 */
[----:B------:R1:W-:Y:S02]  /*2070*/  STS.128 [R15+0x8000], RZ ;  /* 0x008000ff0f007388 */ /* 0x0003e40000000c00 */
.L_x_554:
[----:B------:R-:W-:Y:S05]  /*2080*/  BSYNC.RECONVERGENT B0 ;  /* 0x0000000000007941 */ /* 0x000fea0003800200 */
.L_x_551:
[----:B------:R-:W-:Y:S01]  /*2090*/  BSSY.RECONVERGENT B0, `(.L_x_555) ;  /* 0x000001c000007945 */ /* 0x000fe20003800200 */
[----:B------:R-:W-:-:S03]  /*20a0*/  IADD3 R210, PT, PT, R177, R15, RZ ;  /* 0x0000000fb1d27210 */ /* 0x000fc60007ffe0ff */
[----:B------:R-:W-:Y:S05]  /*20b0*/  @P2 BRA `(.L_x_556) ;  /* 0x0000000000582947 */ /* 0x000fea0003800000 */
[----:B------:R-:W4:Y:S02]  /*20c0*/  LDCU UR6, c[0x0][0x440] ;  /* 0x00008800ff0677ac */ /* 0x000f240008000800 */
[----:B----4-:R-:W-:Y:S02]  /*20d0*/  ISETP.GE.AND P1, PT, R188, UR6, PT ;  /* 0x00000006bc007c0c */ /* 0x010fe4000bf26270 */
        /* <DEDUP_REMOVED lines=18> */
.L_x_557:
[----:B------:R1:W-:Y:S01]  /*2200*/  STS.128 [R210+0x2000], RZ ;  /* 0x002000ffd2007388 */ /* 0x0003e20000000c00 */
[----:B------:R-:W-:Y:S05]  /*2210*/  BRA `(.L_x_558) ;  /* 0x00000000000c7947 */ /* 0x000fea0003800000 */
.L_x_556:
[----:B------:R4:W-:Y:S04]  /*2220*/  STS.128 [R210], RZ ;  /* 0x000000ffd2007388 */ /* 0x0009e80000000c00 */
[----:B------:R4:W-:Y:S04]  /*2230*/  STS.128 [R210+0x1000], RZ ;  /* 0x001000ffd2007388 */ /* 0x0009e80000000c00 */
[----:B------:R4:W-:Y:S02]  /*2240*/  STS.128 [R210+0x2000], RZ ;  /* 0x002000ffd2007388 */ /* 0x0009e40000000c00 */
.L_x_558:
[----:B------:R-:W-:Y:S05]  /*2250*/  BSYNC.RECONVERGENT B0 ;  /* 0x0000000000007941 */ /* 0x000fea0003800200 */
.L_x_555:
[C---:B------:R-:W-:Y:S01]  /*2260*/  VIADD R20, R186.reuse, 0x8 ;  /* 0x00000008ba147836 */ /* 0x040fe20000000000 */
[C---:B------:R-:W-:Y:S01]  /*2270*/  LOP3.LUT R19, R186.reuse, 0x20, RZ, 0xfc, !PT ;  /* 0x00000020ba137812 */ /* 0x040fe200078efcff */
[C---:B------:R-:W-:Y:S01]  /*2280*/  VIADD R18, R186.reuse, 0x28 ;  /* 0x00000028ba127836 */ /* 0x040fe20000000000 */
[-C--:B------:R-:W-:Y:S01]  /*2290*/  ISETP.GE.AND P3, PT, R186, R2.reuse, PT ;  /* 0x00000002ba00720c */ /* 0x080fe20003f66270 */
[----:B------:R-:W2:Y:S01]  /*22a0*/  LDCU.64 UR6, c[0x0][0x3d0] ;  /* 0x00007a00ff0677ac */ /* 0x000ea20008000a00 */
[-C--:B------:R-:W-:Y:S01]  /*22b0*/  ISETP.GE.AND P2, PT, R20, R2.reuse, PT ;  /* 0x000000021400720c */ /* 0x080fe20003f46270 */
[----:B------:R-:W-:Y:S01]  /*22c0*/  IMAD.MOV.U32 R208, RZ, RZ, 0x7f800000 ;  /* 0x7f800000ffd07424 */ /* 0x000fe200078e00ff */
[-C--:B------:R-:W-:Y:S01]  /*22d0*/  ISETP.GE.AND P1, PT, R19, R2.reuse, PT ;  /* 0x000000021300720c */ /* 0x080fe20003f26270 */
[----:B------:R-:W-:Y:S01]  /*22e0*/  IMAD.MOV.U32 R206, RZ, RZ, 0x7f800000 ;  /* 0x7f800000ffce7424 */ /* 0x000fe200078e00ff */
[----:B------:R-:W-:Y:S01]  /*22f0*/  ISETP.GE.AND P0, PT, R18, R2, PT ;  /* 0x000000021200720c */ /* 0x000fe20003f06270 */
[----:B------:R-:W-:Y:S01]  /*2300*/  IMAD.WIDE.U32 R18, R186, 0x4, R224 ;  /* 0x00000004ba127825 */ /* 0x000fe200078e00e0 */
[----:B------:R-:W-:-:S02]  /*2310*/  MOV R209, 0x7f800000 ;  /* 0x7f80000000d17802 */ /* 0x000fc40000000f00 */
[----:B------:R-:W-:Y:S02]  /*2320*/  MOV R207, 0x7f800000 ;  /* 0x7f80000000cf7802 */ /* 0x000fe40000000f00 */
[----:B------:R-:W-:Y:S01]  /*2330*/  MOV R2, UR16 ;  /* 0x0000001000027c02 */ /* 0x000fe20008000f00 */
[----:B------:R-:W-:Y:S01]  /*2340*/  UIADD3 UR9, UPT, UPT, -UR26, UR29, URZ ;  /* 0x0000001d1a097290 */ /* 0x000fe2000fffe1ff */
[----:B------:R-:W5:Y:S01]  /*2350*/  @!P3 LDG.E R209, desc[UR24][R18.64] ;  /* 0x0000001812d1b981 */ /* 0x000f62000c1e1900 */
[----:B------:R-:W-:-:S03]  /*2360*/  UIMAD UR10, UR5, UR16, URZ ;  /* 0x00000010050a72a4 */ /* 0x000fc6000f8e02ff */
[----:B------:R-:W5:Y:S04]  /*2370*/  @!P2 LDG.E R208, desc[UR24][R18.64+0x20] ;  /* 0x0000201812d0a981 */ /* 0x000f68000c1e1900 */
[----:B------:R-:W5:Y:S04]  /*2380*/  @!P1 LDG.E R207, desc[UR24][R18.64+0x80] ;  /* 0x0000801812cf9981 */ /* 0x000f68000c1e1900 */
[----:B------:R3:W5:Y:S01]  /*2390*/  @!P0 LDG.E R206, desc[UR24][R18.64+0xa0] ;  /* 0x0000a01812ce8981 */ /* 0x000762000c1e1900 */
[----:B------:R-:W-:Y:S01]  /*23a0*/  UIMAD UR10, UR26, UR17, UR10 ;  /* 0x000000111a0a72a4 */ /* 0x000fe2000f8e020a */
[----:B------:R-:W-:Y:S01]  /*23b0*/  ISETP.GE.AND P4, PT, R190, UR9, PT ;  /* 0x00000009be007c0c */ /* 0x000fe2000bf86270 */
[----:B------:R-:W-:Y:S01]  /*23c0*/  BSSY.RECONVERGENT B0, `(.L_x_559) ;  /* 0x0000029000007945 */ /* 0x000fe20003800200 */
[----:B---3--:R-:W-:-:S04]  /*23d0*/  IMAD.WIDE.U32 R18, R2, UR26, R16 ;  /* 0x0000001a02127c25 */ /* 0x008fc8000f8e0010 */
[----:B--2---:R-:W-:Y:S01]  /*23e0*/  IMAD R2, R8, UR6, RZ ;  /* 0x0000000608027c24 */ /* 0x004fe2000f8e02ff */
[----:B------:R-:W-:-:S03]  /*23f0*/  IADD3 R18, P0, PT, R11, R18, RZ ;  /* 0x000000120b127210 */ /* 0x000fc60007f1e0ff */
[----:B------:R-:W-:Y:S01]  /*2400*/  IMAD R2, R9, UR7, R2 ;  /* 0x0000000709027c24 */ /* 0x000fe2000f8e0202 */
[----:B------:R-:W-:-:S03]  /*2410*/  IADD3.X R19, PT, PT, R10, UR10, R19, P0, !PT ;  /* 0x0000000a0a137c10 */ /* 0x000fc600087fe413 */
[----:B------:R-:W-:-:S04]  /*2420*/  IMAD.WIDE.U32 R18, R9, UR6, R18 ;  /* 0x0000000609127c25 */ /* 0x000fc8000f8e0012 */
        /* <DEDUP_REMOVED lines=29> */
.L_x_561:
[----:B------:R3:W-:Y:S01]  /*2600*/  STS.128 [R15+0xd000], RZ ;  /* 0x00d000ff0f007388 */ /* 0x0007e20000000c00 */
[----:B------:R-:W-:Y:S05]  /*2610*/  BRA `(.L_x_562) ;  /* 0x00000000000c7947 */ /* 0x000fea0003800000 */
.L_x_560:
[----:B------:R2:W-:Y:S04]  /*2620*/  STS.128 [R15+0x9000], RZ ;  /* 0x009000ff0f007388 */ /* 0x0005e80000000c00 */
[----:B------:R2:W-:Y:S04]  /*2630*/  STS.128 [R15+0xb000], RZ ;  /* 0x00b000ff0f007388 */ /* 0x0005e80000000c00 */
[----:B------:R2:W-:Y:S02]  /*2640*/  STS.128 [R15+0xd000], RZ ;  /* 0x00d000ff0f007388 */ /* 0x0005e40000000c00 */
.L_x_562:
[----:B------:R-:W-:Y:S05]  /*2650*/  BSYNC.RECONVERGENT B0 ;  /* 0x0000000000007941 */ /* 0x000fea0003800200 */
.L_x_559:
[----:B------:R-:W-:Y:S01]  /*2660*/  ISETP.GE.AND P0, PT, R3, UR9, PT ;  /* 0x0000000903007c0c */ /* 0x000fe2000bf06270 */
[----:B------:R-:W-:-:S12]  /*2670*/  BSSY.RECONVERGENT B0, `(.L_x_563) ;  /* 0x0000023000007945 */ /* 0x000fd80003800200 */
[----:B------:R1:W-:Y:S04]  /*2680*/  @P0 STS.128 [R15+0xa000], RZ ;  /* 0x00a000ff0f000388 */ /* 0x0003e80000000c00 */
[----:B------:R1:W-:Y:S04]  /*2690*/  @P0 STS.128 [R15+0xc000], RZ ;  /* 0x00c000ff0f000388 */ /* 0x0003e80000000c00 */
[----:B------:R1:W-:Y:S01]  /*26a0*/  @P0 STS.128 [R15+0xe000], RZ ;  /* 0x00e000ff0f000388 */ /* 0x0003e20000000c00 */
[----:B------:R-:W-:Y:S05]  /*26b0*/  @P0 BRA `(.L_x_564) ;  /* 0x0000000000780947 */ /* 0x000fea0003800000 */
[----:B------:R-:W2:Y:S01]  /*26c0*/  LDCU UR10, c[0x0][0x440] ;  /* 0x00008800ff0a77ac */ /* 0x000ea20008000800 */
[----:B------:R-:W-:Y:S01]  /*26d0*/  MOV R11, R2 ;  /* 0x00000002000b7202 */ /* 0x000fe20000000f00 */
[----:B------:R-:W-:Y:S01]  /*26e0*/  IMAD R3, R5, UR16, RZ ;  /* 0x0000001005037c24 */ /* 0x000fe2000f8e02ff */
[----:B------:R-:W3:Y:S01]  /*26f0*/  LDCU.64 UR6, c[0x0][0x388] ;  /* 0x00007100ff0677ac */ /* 0x000ee20008000a00 */
[----:B------:R-:W-:Y:S02]  /*2700*/  IMAD.MOV.U32 R10, RZ, RZ, R18 ;  /* 0x000000ffff0a7224 */ /* 0x000fe400078e0012 */
[C---:B------:R-:W-:Y:S02]  /*2710*/  IMAD R3, R14.reuse, UR17, R3 ;  /* 0x000000110e037c24 */ /* 0x040fe4000f8e0203 */
[----:B------:R-:W-:-:S04]  /*2720*/  IMAD.WIDE.U32 R10, R14, UR16, R10 ;  /* 0x000000100e0a7c25 */ /* 0x000fc8000f8e000a */
[----:B------:R-:W-:Y:S01]  /*2730*/  IMAD.IADD R3, R11, 0x1, R3 ;  /* 0x000000010b037824 */ /* 0x000fe200078e0203 */
        /* <DEDUP_REMOVED lines=21> */
.L_x_565:
[----:B------:R3:W-:Y:S02]  /*2890*/  STS.128 [R15+0xe000], RZ ;  /* 0x00e000ff0f007388 */ /* 0x0007e40000000c00 */
.L_x_564:
[----:B------:R-:W-:Y:S05]  /*28a0*/  BSYNC.RECONVERGENT B0 ;  /* 0x0000000000007941 */ /* 0x000fea0003800200 */
.L_x_563:
[----:B------:R-:W4:Y:S01]  /*28b0*/  LDCU.64 UR6, c[0x0][0x3d8] ;  /* 0x00007b00ff0677ac */ /* 0x000f220008000a00 */
[----:B--23--:R-:W-:Y:S01]  /*28c0*/  MOV R2, UR14 ;  /* 0x0000000e00027c02 */ /* 0x00cfe20008000f00 */
[----:B------:R-:W-:Y:S01]  /*28d0*/  BSSY.RECONVERGENT B0, `(.L_x_566) ;  /* 0x000002b000007945 */ /* 0x000fe20003800200 */
[----:B------:R-:W-:-:S03]  /*28e0*/  UIMAD UR5, UR5, UR14, URZ ;  /* 0x0000000e050572a4 */ /* 0x000fc6000f8e02ff */
[----:B------:R-:W-:Y:S01]  /*28f0*/  IMAD.WIDE.U32 R2, R2, UR26, R16 ;  /* 0x0000001a02027c25 */ /* 0x000fe2000f8e0010 */
[----:B------:R-:W-:Y:S02]  /*2900*/  UIMAD UR5, UR26, UR15, UR5 ;  /* 0x0000000f1a0572a4 */ /* 0x000fe4000f8e0205 */
[----:B------:R-:W-:-:S04]  /*2910*/  IADD3 R10, P1, PT, R13, R2, RZ ;  /* 0x000000020d0a7210 */ /* 0x000fc80007f3e0ff */
[----:B------:R-:W-:Y:S01]  /*2920*/  IADD3.X R11, PT, PT, R12, UR5, R3, P1, !PT ;  /* 0x000000050c0b7c10 */ /* 0x000fe20008ffe403 */
[----:B----4-:R-:W-:Y:S02]  /*2930*/  IMAD R8, R8, UR6, RZ ;  /* 0x0000000608087c24 */ /* 0x010fe4000f8e02ff */
[----:B------:R-:W-:-:S04]  /*2940*/  IMAD.WIDE.U32 R10, R9, UR6, R10 ;  /* 0x00000006090a7c25 */ /* 0x000fc8000f8e000a */
[----:B------:R-:W-:-:S05]  /*2950*/  IMAD R8, R9, UR7, R8 ;  /* 0x0000000709087c24 */ /* 0x000fca000f8e0208 */
[----:B------:R-:W-:Y:S01]  /*2960*/  IADD3 R8, PT, PT, R11, R8, RZ ;  /* 0x000000080b087210 */ /* 0x000fe20007ffe0ff */
        /* <DEDUP_REMOVED lines=28> */
.L_x_568:
[----:B------:R4:W-:Y:S01]  /*2b30*/  STS.128 [R15+0x13000], RZ ;  /* 0x013000ff0f007388 */ /* 0x0009e20000000c00 */
[----:B------:R-:W-:Y:S05]  /*2b40*/  BRA `(.L_x_569) ;  /* 0x00000000000c7947 */ /* 0x000fea0003800000 */
.L_x_567:
[----:B------:R2:W-:Y:S04]  /*2b50*/  STS.128 [R15+0xf000], RZ ;  /* 0x00f000ff0f007388 */ /* 0x0005e80000000c00 */
[----:B------:R2:W-:Y:S04]  /*2b60*/  STS.128 [R15+0x11000], RZ ;  /* 0x011000ff0f007388 */ /* 0x0005e80000000c00 */
[----:B------:R2:W-:Y:S02]  /*2b70*/  STS.128 [R15+0x13000], RZ ;  /* 0x013000ff0f007388 */ /* 0x0005e40000000c00 */
.L_x_569:
[----:B------:R-:W-:Y:S05]  /*2b80*/  BSYNC.RECONVERGENT B0 ;  /* 0x0000000000007941 */ /* 0x000fea0003800200 */
.L_x_566:
[----:B------:R-:W1:Y:S01]  /*2b90*/  LDC.64 R2, c[0x0][0x528] ;  /* 0x00014a00ff027b82 */ /* 0x000e620000000a00 */
[----:B------:R-:W-:Y:S01]  /*2ba0*/  SHF.R.U32.HI R9, RZ, 0x4, R4 ;  /* 0x00000004ff097819 */ /* 0x000fe20000011604 */
[----:B------:R-:W-:Y:S01]  /*2bb0*/  IMAD R6, R7, R0, R6 ;  /* 0x0000000007067224 */ /* 0x000fe200078e0206 */
[C---:B------:R-:W-:Y:S01]  /*2bc0*/  LOP3.LUT P6, RZ, R4.reuse, 0x4, RZ, 0xc0, !PT ;  /* 0x0000000404ff7812 */ /* 0x040fe200078cc0ff */
[----:B------:R-:W1:Y:S01]  /*2bd0*/  LDCU UR5, c[0x0][0x440] ;  /* 0x00008800ff0577ac */ /* 0x000e620008000800 */
[----:B------:R-:W1:Y:S01]  /*2be0*/  LDCU UR10, c[0x0][0x3e0] ;  /* 0x00007c00ff0a77ac */ /* 0x000e620008000800 */
[----:B------:R-:W1:Y:S02]  /*2bf0*/  LDCU UR11, c[0x0][0x45c] ;  /* 0x00008b80ff0b77ac */ /* 0x000e640008000800 */
[----:B-1----:R-:W4:Y:S04]  /*2c00*/  LDG.E.64 R198, desc[UR24][R2.64+0x8] ;  /* 0x0000081802c67981 */ /* 0x002f28000c1e1b00 */
[----:B------:R-:W5:Y:S01]  /*2c10*/  LDG.E.64 R2, desc[UR24][R2.64] ;  /* 0x0000001802027981 */ /* 0x000f62000c1e1b00 */
[----:B------:R-:W-:Y:S01]  /*2c20*/  LOP3.LUT R7, R9, 0x8, RZ, 0xc0, !PT ;  /* 0x0000000809077812 */ /* 0x000fe200078ec0ff */
[----:B------:R-:W-:Y:S01]  /*2c30*/  IMAD.SHL.U32 R0, R4, 0x20, RZ ;  /* 0x0000002004007824 */ /* 0x000fe200078e00ff */
[----:B------:R-:W-:Y:S01]  /*2c40*/  IADD3 R9, PT, PT, R211, UR29, R186 ;  /* 0x0000001dd3097c10 */ /* 0x000fe2000fffe0ba */
[----:B------:R1:W-:Y:S01]  /*2c50*/  @P0 STS.128 [R15+0x10000], RZ ;  /* 0x010000ff0f000388 */ /* 0x0003e20000000c00 */
[----:B------:R-:W-:Y:S01]  /*2c60*/  LOP3.LUT R7, R7, 0x10, R4, 0xf8, !PT ;  /* 0x0000001007077812 */ /* 0x000fe200078ef804 */
[----:B------:R-:W-:Y:S01]  /*2c70*/  IMAD.SHL.U32 R6, R6, 0x20, RZ ;  /* 0x0000002006067824 */ /* 0x000fe200078e00ff */
[----:B------:R-:W-:Y:S01]  /*2c80*/  BSSY.RECONVERGENT B0, `(.L_x_570) ;  /* 0x0000026000007945 */ /* 0x000fe20003800200 */
[----:B------:R1:W-:Y:S01]  /*2c90*/  @P0 STS.128 [R15+0x12000], RZ ;  /* 0x012000ff0f000388 */ /* 0x0003e20000000c00 */
[----:B------:R-:W-:Y:S01]  /*2ca0*/  IMAD.SHL.U32 R4, R4, 0x4, RZ ;  /* 0x0000000404047824 */ /* 0x000fe200078e00ff */
[----:B------:R-:W-:-:S02]  /*2cb0*/  LOP3.LUT R7, R7, 0xc0, R0, 0xf8, !PT ;  /* 0x000000c007077812 */ /* 0x000fc400078ef800 */
[----:B------:R1:W-:Y:S01]  /*2cc0*/  @P0 STS.128 [R15+0x14000], RZ ;  /* 0x014000ff0f000388 */ /* 0x0003e20000000c00 */
[----:B------:R-:W-:Y:S02]  /*2cd0*/  IADD3 R205, PT, PT, R9, -0x1f, -R205 ;  /* 0xffffffe109cd7810 */ /* 0x000fe40007ffe8cd */
[----:B------:R-:W-:Y:S02]  /*2ce0*/  LOP3.LUT R4, R7, 0x18, R4, 0x78, !PT ;  /* 0x0000001807047812 */ /* 0x000fe400078e7804 */
[----:B----4-:R-:W-:Y:S02]  /*2cf0*/  IADD3 R216, P4, P3, R6, R198, R216 ;  /* 0x000000c606d87210 */ /* 0x010fe40007b9e0d8 */
[----:B------:R-:W-:Y:S01]  /*2d00*/  SHF.R.S32.HI R6, RZ, 0x1f, R6 ;  /* 0x0000001fff067819 */ /* 0x000fe20000011406 */
[----:B-1----:R-:W-:Y:S10]  /*2d10*/  @P0 BRA `(.L_x_571) ;  /* 0x0000000000700947 */ /* 0x002ff40003800000 */
[----:B------:R-:W1:Y:S01]  /*2d20*/  LDCU UR12, c[0x0][0x440] ;  /* 0x00008800ff0c77ac */ /* 0x000e620008000800 */
[----:B------:R-:W-:Y:S01]  /*2d30*/  IMAD.MOV.U32 R9, RZ, RZ, R8 ;  /* 0x000000ffff097224 */ /* 0x000fe200078e0008 */
[----:B------:R-:W-:Y:S01]  /*2d40*/  MOV R8, R10 ;  /* 0x0000000a00087202 */ /* 0x000fe20000000f00 */
[----:B------:R-:W-:Y:S01]  /*2d50*/  IMAD R5, R5, UR14, RZ ;  /* 0x0000000e05057c24 */ /* 0x000fe2000f8e02ff */
[----:B------:R-:W4:Y:S03]  /*2d60*/  LDCU.64 UR6, c[0x0][0x390] ;  /* 0x00007200ff0677ac */ /* 0x000f260008000a00 */
[----:B------:R-:W-:-:S04]  /*2d70*/  IMAD.WIDE.U32 R8, R14, UR14, R8 ;  /* 0x0000000e0e087c25 */ /* 0x000fc8000f8e0008 */
[----:B------:R-:W-:-:S04]  /*2d80*/  IMAD R5, R14, UR15, R5 ;  /* 0x0000000f0e057c24 */ /* 0x000fc8000f8e0205 */
[----:B------:R-:W-:Y:S01]  /*2d90*/  IMAD.IADD R5, R9, 0x1, R5 ;  /* 0x0000000109057824 */ /* 0x000fe200078e0205 */
[----:B-1----:R-:W-:Y:S02]  /*2da0*/  ISETP.GE.AND P2, PT, R188, UR12, PT ;  /* 0x0000000cbc007c0c */ /* 0x002fe4000bf46270 */
[----:B------:R-:W-:Y:S02]  /*2db0*/  ISETP.GE.AND P1, PT, R185, UR12, PT ;  /* 0x0000000cb9007c0c */ /* 0x000fe4000bf26270 */
[----:B----4-:R-:W-:Y:S02]  /*2dc0*/  LEA R10, P5, R8, UR6, 0x1 ;  /* 0x00000006080a7c11 */ /* 0x010fe4000f8a08ff */
[----:B------:R-:W-:Y:S02]  /*2dd0*/  ISETP.GE.AND P0, PT, R184, UR12, PT ;  /* 0x0000000cb8007c0c */ /* 0x000fe4000bf06270 */
        /* <DEDUP_REMOVED lines=15> */
[----:B------:R1:W-:Y:S02]  /*2ed0*/  @P0 STS.128 [R15+0x14000], RZ ;  /* 0x014000ff0f000388 */ /* 0x0003e40000000c00 */
.L_x_571:
[----:B------:R-:W-:Y:S05]  /*2ee0*/  BSYNC.RECONVERGENT B0 ;  /* 0x0000000000007941 */ /* 0x000fea0003800200 */
.L_x_570:
[----:B-----5:R-:W-:Y:S01]  /*2ef0*/  R2UR UR14, R2 ;  /* 0x00000000020e72ca */ /* 0x020fe200000e0000 */
[----:B------:R-:W4:Y:S01]  /*2f00*/  LDC R195, c[0x0][0x44c] ;  /* 0x00011300ffc37b82 */ /* 0x000f220000000800 */
[----:B------:R-:W2:Y:S01]  /*2f10*/  S2R R2, SR_TID.X ;  /* 0x0000000000027919 */ /* 0x000ea20000002100 */
[----:B------:R-:W3:Y:S01]  /*2f20*/  LDCU UR7, c[0x0][0x3b0] ;  /* 0x00007600ff0777ac */ /* 0x000ee20008000800 */
[----:B------:R-:W-:Y:S01]  /*2f30*/  LOP3.LUT R4, R4, 0x120, R0, 0xf8, !PT ;  /* 0x0000012004047812 */ /* 0x000fe200078ef800 */
[----:B------:R-:W-:Y:S01]  /*2f40*/  IMAD.MOV.U32 R164, RZ, RZ, 0x20 ;  /* 0x00000020ffa47424 */ /* 0x000fe200078e00ff */
[----:B------:R-:W0:Y:S01]  /*2f50*/  LDGDEPBAR ;  /* 0x00000000000079af */ /* 0x000e220000000000 */
[----:B------:R-:W1:Y:S01]  /*2f60*/  LDCU UR12, c[0x0][0x590] ;  /* 0x0000b200ff0c77ac */ /* 0x000e620008000800 */
[----:B------:R-:W-:Y:S01]  /*2f70*/  R2UR UR13, R3 ;  /* 0x00000000030d72ca */ /* 0x000fe200000e0000 */
[----:B------:R-:W-:Y:S01]  /*2f80*/  IMAD.MOV.U32 R202, RZ, RZ, 0x10 ;  /* 0x00000010ffca7424 */ /* 0x000fe200078e00ff */
[----:B------:R-:W-:Y:S01]  /*2f90*/  LOP3.LUT R204, R204, 0x1, RZ, 0xc0, !PT ;  /* 0x00000001cccc7812 */ /* 0x000fe200078ec0ff */
[----:B------:R-:W-:Y:S01]  /*2fa0*/  IMAD.MOV.U32 R0, RZ, RZ, 0x20 ;  /* 0x00000020ff007424 */ /* 0x000fe200078e00ff */
[----:B------:R-:W-:Y:S01]  /*2fb0*/  LEA R4, R4, UR21, 0x1 ;  /* 0x0000001504047c11 */ /* 0x000fe2000f8e08ff */
[----:B------:R-:W-:Y:S01]  /*2fc0*/  IMAD.SHL.U32 R200, R200, 0x8, RZ ;  /* 0x00000008c8c87824 */ /* 0x000fe200078e00ff */
[----:B------:R-:W-:Y:S01]  /*2fd0*/  SEL R164, R164, 0xffffffe0, !P6 ;  /* 0xffffffe0a4a47807 */ /* 0x000fe20007000000 */
[----:B------:R-:W-:Y:S01]  /*2fe0*/  IMAD R204, R212, 0x4, R204 ;  /* 0x00000004d4cc7824 */ /* 0x000fe200078e02cc */
[----:B------:R-:W-:Y:S01]  /*2ff0*/  IADD3.X R198, PT, PT, R6, R199, RZ, P4, P3 ;  /* 0x000000c706c67210 */ /* 0x000fe200027e64ff */
[----:B------:R-:W-:Y:S01]  /*3000*/  IMAD.IADD R176, R177, 0x1, R4 ;  /* 0x00000001b1b07824 */ /* 0x000fe200078e0204 */
[----:B------:R-:W-:Y:S01]  /*3010*/  CS2R R126, SRZ ;  /* 0x00000000007e7805 */ /* 0x000fe2000001ff00 */
[----:B------:R-:W-:Y:S01]  /*3020*/  IMAD.IADD R177, R179, 0x1, R177 ;  /* 0x00000001b3b17824 */ /* 0x000fe200078e02b1 */
[----:B------:R-:W-:Y:S01]  /*3030*/  CS2R R124, SRZ ;  /* 0x00000000007c7805 */ /* 0x000fe2000001ff00 */
[----:B------:R-:W-:Y:S01]  /*3040*/  IMAD.MOV.U32 R203, RZ, RZ, R210 ;  /* 0x000000ffffcb7224 */ /* 0x000fe200078e00d2 */
[----:B------:R-:W-:Y:S01]  /*3050*/  CS2R R130, SRZ ;  /* 0x0000000000827805 */ /* 0x000fe2000001ff00 */
[----:B------:R-:W-:Y:S01]  /*3060*/  IMAD.MOV.U32 R194, RZ, RZ, 0x20 ;  /* 0x00000020ffc27424 */ /* 0x000fe200078e00ff */
[----:B------:R-:W-:Y:S01]  /*3070*/  CS2R R128, SRZ ;  /* 0x0000000000807805 */ /* 0x000fe2000001ff00 */
[----:B------:R-:W-:Y:S01]  /*3080*/  IMAD.MOV.U32 R193, RZ, RZ, 0x18 ;  /* 0x00000018ffc17424 */ /* 0x000fe200078e00ff */
[----:B------:R-:W-:Y:S01]  /*3090*/  CS2R R122, SRZ ;  /* 0x00000000007a7805 */ /* 0x000fe2000001ff00 */
[----:B------:R-:W-:Y:S01]  /*30a0*/  IMAD.MOV.U32 R192, RZ, RZ, 0x8 ;  /* 0x00000008ffc07424 */ /* 0x000fe200078e00ff */
[----:B------:R-:W-:-:S02]  /*30b0*/  CS2R R120, SRZ ;  /* 0x0000000000787805 */ /* 0x000fc4000001ff00 */
[----:B------:R-:W-:Y:S02]  /*30c0*/  CS2R R118, SRZ ;  /* 0x0000000000767805 */ /* 0x000fe4000001ff00 */
[----:B------:R-:W-:Y:S02]  /*30d0*/  CS2R R116, SRZ ;  /* 0x0000000000747805 */ /* 0x000fe4000001ff00 */
[----:B------:R-:W-:Y:S02]  /*30e0*/  CS2R R110, SRZ ;  /* 0x00000000006e7805 */ /* 0x000fe4000001ff00 */
[----:B------:R-:W-:Y:S02]  /*30f0*/  CS2R R108, SRZ ;  /* 0x00000000006c7805 */ /* 0x000fe4000001ff00 */
[----:B------:R-:W-:Y:S02]  /*3100*/  CS2R R114, SRZ ;  /* 0x0000000000727805 */ /* 0x000fe4000001ff00 */
[----:B--2---:R-:W-:-:S02]  /*3110*/  LOP3.LUT P1, RZ, R2, 0x4, RZ, 0xc0, !PT ;  /* 0x0000000402ff7812 */ /* 0x004fc4000782c0ff */
[----:B------:R-:W-:Y:S02]  /*3120*/  CS2R R112, SRZ ;  /* 0x0000000000707805 */ /* 0x000fe4000001ff00 */
[----:B------:R-:W-:Y:S02]  /*3130*/  LOP3.LUT P0, RZ, R2, 0x2, RZ, 0xc0, !PT ;  /* 0x0000000202ff7812 */ /* 0x000fe4000780c0ff */
[----:B------:R-:W-:Y:S02]  /*3140*/  CS2R R106, SRZ ;  /* 0x00000000006a7805 */ /* 0x000fe4000001ff00 */
[----:B------:R-:W-:Y:S02]  /*3150*/  SEL R202, R202, 0xfffffff0, !P1 ;  /* 0xfffffff0caca7807 */ /* 0x000fe40004800000 */
        /* <DEDUP_REMOVED lines=35> */
[----:B------:R-:W-:Y:S01]  /*3390*/  SHF.R.U32.HI R201, RZ, 0x6, R2 ;  /* 0x00000006ffc97819 */ /* 0x000fe20000011602 */
[----:B------:R-:W-:Y:S01]  /*33a0*/  VIADD R204, R204, 0xfffffffc ;  /* 0xfffffffccccc7836 */ /* 0x000fe20000000000 */
[----:B------:R-:W-:Y:S01]  /*33b0*/  SEL R3, R0, 0xffffffe0, !P0 ;  /* 0xffffffe000037807 */ /* 0x000fe20004000000 */
[----:B------:R-:W-:Y:S01]  /*33c0*/  IMAD.IADD R180, R178, 0x1, R164 ;  /* 0x00000001b2b47824 */ /* 0x000fe200078e02a4 */
[----:B------:R-:W2:Y:S01]  /*33d0*/  LDCU.U8 UR6, c[0x0][0x4f8] ;  /* 0x00009f00ff0677ac */ /* 0x000ea20008000000 */
[----:B------:R-:W-:-:S02]  /*33e0*/  IMAD.IADD R199, R187, 0x1, R202 ;  /* 0x00000001bbc77824 */ /* 0x000fc400078e02ca */
[----:B------:R-:W-:Y:S01]  /*33f0*/  IMAD.WIDE.U32 R216, R216, -0x2daee0ad, RZ ;  /* 0xd2511f53d8d87825 */ /* 0x000fe200078e00ff */
[----:B---3--:R-:W-:Y:S02]  /*3400*/  USHF.L.U32 UR7, UR7, 0x6, URZ ;  /* 0x0000000607077899 */ /* 0x008fe400080006ff */
[----:B-1----:R-:W-:Y:S02]  /*3410*/  USHF.L.U32 UR12, UR12, 0x6, URZ ;  /* 0x000000060c0c7899 */ /* 0x002fe400080006ff */
[----:B------:R-:W-:Y:S02]  /*3420*/  UIADD3 UR18, UPT, UPT, UR18, 0x80, -UR29 ;  /* 0x0000008012127890 */ /* 0x000fe4000fffe81d */
[----:B------:R-:W-:Y:S02]  /*3430*/  UIADD3 UR26, UPT, UPT, UR26, 0x80, URZ ;  /* 0x000000801a1a7890 */ /* 0x000fe4000fffe0ff */
[----:B------:R-:W-:Y:S02]  /*3440*/  UIADD3 UR37, UPT, UPT, UR14, -0x61c88647, URZ ;  /* 0x9e3779b90e257890 */ /* 0x000fe4000fffe0ff */
[----:B------:R-:W-:-:S02]  /*3450*/  UIADD3 UR36, UPT, UPT, UR13, -0x4498517b, URZ ;  /* 0xbb67ae850d247890 */ /* 0x000fc4000fffe0ff */
[----:B------:R-:W-:Y:S02]  /*3460*/  UIADD3 UR35, UPT, UPT, UR14, 0x3c6ef372, URZ ;  /* 0x3c6ef3720e237890 */ /* 0x000fe4000fffe0ff */
[----:B------:R-:W-:Y:S02]  /*3470*/  UIADD3 UR34, UPT, UPT, UR13, 0x76cf5d0a, URZ ;  /* 0x76cf5d0a0d227890 */ /* 0x000fe4000fffe0ff */
[----:B------:R-:W-:Y:S02]  /*3480*/  UIADD3 UR33, UPT, UPT, UR14, -0x255992d5, URZ ;  /* 0xdaa66d2b0e217890 */ /* 0x000fe4000fffe0ff */
[----:B------:R-:W-:Y:S02]  /*3490*/  UIADD3 UR32, UPT, UPT, UR13, 0x32370b8f, URZ ;  /* 0x32370b8f0d207890 */ /* 0x000fe4000fffe0ff */
[----:B------:R-:W-:Y:S02]  /*34a0*/  UIADD3 UR31, UPT, UPT, UR14, 0x78dde6e4, URZ ;  /* 0x78dde6e40e1f7890 */ /* 0x000fe4000fffe0ff */
[----:B------:R-:W-:-:S02]  /*34b0*/  UIADD3 UR30, UPT, UPT, UR13, -0x126145ec, URZ ;  /* 0xed9eba140d1e7890 */ /* 0x000fc4000fffe0ff */
[----:B------:R-:W-:Y:S02]  /*34c0*/  UIADD3 UR19, UPT, UPT, UR14, 0x1715609d, URZ ;  /* 0x1715609d0e137890 */ /* 0x000fe4000fffe0ff */
[----:B------:R-:W-:Y:S02]  /*34d0*/  UIADD3 UR17, UPT, UPT, UR13, -0x56f99767, URZ ;  /* 0xa90668990d117890 */ /* 0x000fe4000fffe0ff */
[----:B------:R-:W-:Y:S02]  /*34e0*/  UIADD3 UR16, UPT, UPT, UR14, -0x4ab325aa, URZ ;  /* 0xb54cda560e107890 */ /* 0x000fe4000fffe0ff */
[----:B--2-4-:R-:W-:-:S12]  /*34f0*/  UIADD3 UR15, UPT, UPT, UR13, 0x646e171e, URZ ;  /* 0x646e171e0d0f7890 */ /* 0x014fd8000fffe0ff */
.L_x_574:
[----:B------:R-:W0:Y:S01]  /*3500*/  LDGDEPBAR ;  /* 0x00000000000079af */ /* 0x000e220000000000 */
[----:B------:R-:W-:Y:S02]  /*3510*/  IMAD.IADD R181, R177, 0x1, R164 ;  /* 0x00000001b1b57824 */ /* 0x000fe400078e02a4 */
[----:B------:R-:W-:Y:S02]  /*3520*/  VIADD R211, R211, 0xffffffc0 ;  /* 0xffffffc0d3d37836 */ /* 0x000fe40000000000 */
[----:B------:R-:W-:Y:S02]  /*3530*/  IMAD.IADD R240, R183, 0x1, R202 ;  /* 0x00000001b7f07824 */ /* 0x000fe400078e02ca */
[----:B------:R-:W-:Y:S01]  /*3540*/  VIADD R212, R212, 0xffffffff ;  /* 0xffffffffd4d47836 */ /* 0x000fe20000000000 */
[----:B------:R-:W-:Y:S11]  /*3550*/  ISETP.GE.AND P0, PT, R211, UR18, PT ;  /* 0x00000012d3007c0c */ /* 0x000ff6000bf06270 */
[----:B------:R-:W-:Y:S02]  /*3560*/  @!UPT UIADD3 URZ, UPT, UPT, URZ, URZ, URZ ;  /* 0x000000fffffff290 */ /* 0x000fe4000fffe0ff */
[----:B------:R-:W-:Y:S01]  /*3570*/  VOTEU.ANY UP0, P0 ;  /* 0x0000000000ff7886 */ /* 0x000fe20000000100 */
[----:B------:R-:W-:Y:S01]  /*3580*/  UISETP.LT.AND UP0, UPT, UR26, UR29, UP0 ;  /* 0x0000001d1a00728c */ /* 0x000fe20008701270 */
[----:B------:R-:W-:Y:S04]  /*3590*/  DEPBAR.LE SB0, 0x0 ;  /* 0x000080000000791a */ /* 0x000fe80000000000 */
[----:B------:R-:W-:Y:S01]  /*35a0*/  BAR.SYNC.DEFER_BLOCKING 0x0 ;  /* 0x0000000000007b1d */ /* 0x000fe20000010000 */
[----:B------:R-:W-:Y:S05]  /*35b0*/  PLOP3.LUT P0, PT, PT, PT, UP0, 0x80, 0x8 ;  /* 0x000000000008781c */ /* 0x000fea0003f0f008 */
[----:B------:R-:W-:Y:S08]  /*35c0*/  LDSM.16.M88.4 R32, [R177] ;  /* 0x00000000b120783b */ /* 0x000ff00000000200 */
[----:B------:R-:W1:Y:S08]  /*35d0*/  LDSM.16.M88.4 R16, [R178] ;  /* 0x00000000b210783b */ /* 0x000e700000000200 */
[----:B------:R-:W2:Y:S08]  /*35e0*/  LDSM.16.M88.4 R28, [R177+0x800] ;  /* 0x00080000b11c783b */ /* 0x000eb00000000200 */
[----:B------:R-:W3:Y:S08]  /*35f0*/  LDSM.16.M88.4 R132, [R178+0x400] ;  /* 0x00040000b284783b */ /* 0x000ef00000000200 */
[----:B------:R-:W-:Y:S08]  /*3600*/  LDSM.16.M88.4 R136, [R181] ;  /* 0x00000000b588783b */ /* 0x000ff00000000200 */
[----:B------:R-:W4:Y:S01]  /*3610*/  LDSM.16.M88.4 R140, [R180] ;  /* 0x00000000b48c783b */ /* 0x000f220000000200 */
        /* <DEDUP_REMOVED lines=30> */
[C---:B---3--:R-:W-:Y:S04]  /*3800*/  HMMA.16816.F32 R8, R160.reuse, R156, R8 ;  /* 0x0000009ca008723c */ /* 0x048fe80000001808 */
[----:B------:R-:W-:Y:S02]  /*3810*/  IMAD.MOV.U32 R156, RZ, RZ, R197 ;  /* 0x000000ffff9c7224 */ /* 0x000fe400078e00c5 */
[----:B------:R-:W-:Y:S02]  /*3820*/  IMAD.MOV.U32 R157, RZ, RZ, R196 ;  /* 0x000000ffff9d7224 */ /* 0x000fe400078e00c4 */
[-C--:B------:R-:W-:Y:S03]  /*3830*/  HMMA.16816.F32 R12, R160, R158.reuse, R12 ;  /* 0x0000009ea00c723c */ /* 0x080fe6000000180c */
[C---:B------:R-:W-:Y:S04]  /*3840*/  LEA R156, P2, R186.reuse, R156, 0x2 ;  /* 0x0000009cba9c7211 */ /* 0x040fe800078410ff */
[----:B------:R-:W-:Y:S01]  /*3850*/  LEA.HI.X R157, R186, R157, RZ, 0x2, P2 ;  /* 0x0000009dba9d7211 */ /* 0x000fe200010f14ff */
[C---:B------:R-:W-:Y:S08]  /*3860*/  HMMA.16816.F32 R16, R152.reuse, R158, R16 ;  /* 0x0000009e9810723c */ /* 0x040ff00000001810 */
[-C--:B------:R-:W-:Y:S08]  /*3870*/  HMMA.16816.F32 R20, R152, R132.reuse, R20 ;  /* 0x000000849814723c */ /* 0x080ff00000001814 */
[C---:B------:R-:W-:Y:S08]  /*3880*/  HMMA.16816.F32 R24, R160.reuse, R132, R24 ;  /* 0x00000084a018723c */ /* 0x040ff00000001818 */
[-C--:B------:R-:W-:Y:S03]  /*3890*/  HMMA.16816.F32 R28, R160, R134.reuse, R28 ;  /* 0x00000086a01c723c */ /* 0x080fe6000000181c */
[----:B------:R-:W-:Y:S05]  /*38a0*/  IMAD.WIDE.U32 R160, R204, -0x326172a9, RZ ;  /* 0xcd9e8d57cca07825 */ /* 0x000fea00078e00ff */
[----:B------:R-:W-:Y:S01]  /*38b0*/  HMMA.16816.F32 R32, R152, R134, R32 ;  /* 0x000000869820723c */ /* 0x000fe20000001820 */
[----:B------:R-:W3:Y:S03]  /*38c0*/  LDSM.16.M88.4 R132, [R178+0x4400] ;  /* 0x00440000b284783b */ /* 0x000ee60000000200 */
[----:B------:R-:W-:Y:S04]  /*38d0*/  LOP3.LUT R158, R198, UR14, R161, 0x96, !PT ;  /* 0x0000000ec69e7c12 */ /* 0x000fe8000f8e96a1 */
[-C--:B------:R-:W-:Y:S01]  /*38e0*/  HMMA.16816.F32 R4, R164, R168.reuse, R4 ;  /* 0x000000a8a404723c */ /* 0x080fe20000001804 */
[----:B------:R-:W-:Y:S04]  /*38f0*/  LDSM.16.M88.4 R152, [R181+0x2800] ;  /* 0x00280000b598783b */ /* 0x000fe80000000200 */
[----:B------:R-:W-:Y:S03]  /*3900*/  IMAD.WIDE.U32 R158, R158, -0x2daee0ad, RZ ;  /* 0xd2511f539e9e7825 */ /* 0x000fe600078e00ff */
[C---:B----4-:R-:W-:Y:S01]  /*3910*/  HMMA.16816.F32 R8, R172.reuse, R168, R8 ;  /* 0x000000a8ac08723c */ /* 0x050fe20000001808 */
[----:B------:R-:W4:Y:S04]  /*3920*/  LDG.E R169, desc[UR24][R156.64+0x20] ;  /* 0x000020189ca97981 */ /* 0x000f28000c1e1900 */
[----:B-----5:R-:W5:Y:S03]  /*3930*/  LDG.E R168, desc[UR24][R156.64+0xa0] ;  /* 0x0000a0189ca87981 */ /* 0x020f66000c1e1900 */
[-C--:B------:R-:W-:Y:S08]  /*3940*/  HMMA.16816.F32 R12, R172, R170.reuse, R12 ;  /* 0x000000aaac0c723c */ /* 0x080ff0000000180c */
[C---:B------:R-:W-:Y:S01]  /*3950*/  HMMA.16816.F32 R16, R164.reuse, R170, R16 ;  /* 0x000000aaa410723c */ /* 0x040fe20000001810 */
[----:B------:R-:W4:Y:S07]  /*3960*/  LDG.E R170, desc[UR24][R156.64] ;  /* 0x000000189caa7981 */ /* 0x000f2e000c1e1900 */
[-C--:B-1----:R-:W-:Y:S08]  /*3970*/  HMMA.16816.F32 R20, R164, R136.reuse, R20 ;  /* 0x00000088a414723c */ /* 0x082ff00000001814 */
[C---:B------:R-:W-:Y:S08]  /*3980*/  HMMA.16816.F32 R24, R172.reuse, R136, R24 ;  /* 0x00000088ac18723c */ /* 0x040ff00000001818 */
[-C--:B------:R-:W-:Y:S08]  /*3990*/  HMMA.16816.F32 R28, R172, R138.reuse, R28 ;  /* 0x0000008aac1c723c */ /* 0x080ff0000000181c */
[----:B------:R-:W-:Y:S01]  /*39a0*/  HMMA.16816.F32 R32, R164, R138, R32 ;  /* 0x0000008aa420723c */ /* 0x000fe20000001820 */
[----:B------:R-:W-:Y:S01]  /*39b0*/  LDSM.16.M88.4 R136, [R181+0x2000] ;  /* 0x00200000b588783b */ /* 0x000fe20000000200 */
[----:B------:R-:W-:Y:S02]  /*39c0*/  IMAD.U32 R164, RZ, RZ, UR23 ;  /* 0x00000017ffa47e24 */ /* 0x000fe4000f8e00ff */
[----:B------:R-:W-:Y:S02]  /*39d0*/  VIADD R166, R204, 0x2 ;  /* 0x00000002cca67836 */ /* 0x000fe40000000000 */
[----:B------:R-:W-:Y:S02]  /*39e0*/  IMAD R164, R164, 0x4, R201 ;  /* 0x00000004a4a47824 */ /* 0x000fe400078e02c9 */
[-C--:B------:R-:W-:Y:S05]  /*39f0*/  HMMA.16816.F32 R4, R140, R144.reuse, R4 ;  /* 0x000000908c04723c */ /* 0x080fea0000001804 */
[----:B------:R-:W-:Y:S01]  /*3a00*/  IMAD.WIDE.U32 R166, R166, -0x326172a9, RZ ;  /* 0xcd9e8d57a6a67825 */ /* 0x000fe200078e00ff */
[----:B------:R-:W-:Y:S02]  /*3a10*/  LOP3.LUT R164, R164, UR13, R217, 0x96, !PT ;  /* 0x0000000da4a47c12 */ /* 0x000fe4000f8e96d9 */
[C---:B--2---:R-:W-:Y:S04]  /*3a20*/  HMMA.16816.F32 R8, R148.reuse, R144, R8 ;  /* 0x000000909408723c */ /* 0x044fe80000001808 */
[----:B------:R-:W-:Y:S01]  /*3a30*/  LOP3.LUT R162, R198, UR14, R167, 0x96, !PT ;  /* 0x0000000ec6a27c12 */ /* 0x000fe2000f8e96a7 */
[----:B------:R-:W-:Y:S01]  /*3a40*/  IMAD.WIDE.U32 R164, R164, -0x326172a9, RZ ;  /* 0xcd9e8d57a4a47825 */ /* 0x000fe200078e00ff */
[----:B------:R1:W5:Y:S02]  /*3a50*/  LDG.E R167, desc[UR24][R156.64+0x80] ;  /* 0x000080189ca77981 */ /* 0x000364000c1e1900 */
[-C--:B------:R-:W-:Y:S03]  /*3a60*/  HMMA.16816.F32 R12, R148, R146.reuse, R12 ;  /* 0x00000092940c723c */ /* 0x080fe6000000180c */
[----:B------:R-:W-:Y:S05]  /*3a70*/  IMAD.WIDE.U32 R162, R162, -0x2daee0ad, RZ ;  /* 0xd2511f53a2a27825 */ /* 0x000fea00078e00ff */
[C---:B------:R-:W-:Y:S01]  /*3a80*/  HMMA.16816.F32 R16, R140.reuse, R146, R16 ;  /* 0x000000928c10723c */ /* 0x040fe20000001810 */
[----:B------:R-:W2:Y:S07]  /*3a90*/  LDSM.16.M88.4 R144, [R180+0x4000] ;  /* 0x00400000b490783b */ /* 0x000eae0000000200 */
[-C--:B---3--:R-:W-:Y:S08]  /*3aa0*/  HMMA.16816.F32 R20, R140, R132.reuse, R20 ;  /* 0x000000848c14723c */ /* 0x088ff00000001814 */
[C---:B------:R-:W-:Y:S04]  /*3ab0*/  HMMA.16816.F32 R24, R148.reuse, R132, R24 ;  /* 0x000000849418723c */ /* 0x040fe80000001818 */
[----:B------:R-:W-:Y:S02]  /*3ac0*/  LOP3.LUT R133, R160, UR37, R165, 0x96, !PT ;  /* 0x00000025a0857c12 */ /* 0x000fe4000f8e96a5 */
[C---:B------:R-:W-:Y:S02]  /*3ad0*/  LOP3.LUT R160, R216.reuse, UR36, R159, 0x96, !PT ;  /* 0x00000024d8a07c12 */ /* 0x040fe4000f8e969f */
[-C--:B------:R-:W-:Y:S03]  /*3ae0*/  HMMA.16816.F32 R28, R148, R134.reuse, R28 ;  /* 0x00000086941c723c */ /* 0x080fe6000000181c */
[----:B------:R-:W-:Y:S01]  /*3af0*/  LOP3.LUT R159, R216, UR36, R163, 0x96, !PT ;  /* 0x00000024d89f7c12 */ /* 0x000fe2000f8e96a3 */
[----:B------:R-:W-:Y:S01]  /*3b00*/  IMAD.WIDE.U32 R160, R160, -0x326172a9, RZ ;  /* 0xcd9e8d57a0a07825 */ /* 0x000fe200078e00ff */
[----:B------:R-:W-:Y:S03]  /*3b10*/  LOP3.LUT R132, R166, UR37, R165, 0x96, !PT ;  /* 0x00000025a6847c12 */ /* 0x000fe6000f8e96a5 */
[----:B------:R-:W-:Y:S01]  /*3b20*/  HMMA.16816.F32 R32, R140, R134, R32 ;  /* 0x000000868c20723c */ /* 0x000fe20000001820 */
[----:B------:R-:W-:Y:S03]  /*3b30*/  IMAD.U32 R140, RZ, RZ, UR23 ;  /* 0x00000017ff8c7e24 */ /* 0x000fe6000f8e00ff */
[----:B------:R-:W-:Y:S01]  /*3b40*/  IMAD.WIDE.U32 R148, R159, -0x326172a9, RZ ;  /* 0xcd9e8d579f947825 */ /* 0x000fe200078e00ff */
[C---:B------:R-:W-:Y:S03]  /*3b50*/  LOP3.LUT R150, R164.reuse, UR35, R161, 0x96, !PT ;  /* 0x00000023a4967c12 */ /* 0x040fe6000f8e96a1 */
[----:B------:R-:W-:Y:S01]  /*3b60*/  IMAD.WIDE.U32 R172, R133, -0x2daee0ad, RZ ;  /* 0xd2511f5385ac7825 */ /* 0x000fe200078e00ff */
[-C--:B--2---:R-:W-:Y:S05]  /*3b70*/  HMMA.16816.F32 R4, R136, R144.reuse, R4 ;  /* 0x000000908804723c */ /* 0x084fea0000001804 */
[----:B-1----:R-:W-:Y:S01]  /*3b80*/  LOP3.LUT R156, R164, UR35, R149, 0x96, !PT ;  /* 0x00000023a49c7c12 */ /* 0x002fe2000f8e9695 */
[----:B------:R-:W-:Y:S01]  /*3b90*/  @!P0 IMAD.SHL.U32 R149, R2, 0x2, RZ ;  /* 0x0000000202958824 */ /* 0x000fe200078e00ff */
[----:B------:R-:W-:Y:S01]  /*3ba0*/  @!P0 SHF.R.U32.HI R133, RZ, 0x1, R2 ;  /* 0x00000001ff858819 */ /* 0x000fe20000011602 */
[C---:B------:R-:W-:Y:S04]  /*3bb0*/  HMMA.16816.F32 R8, R152.reuse, R144, R8 ;  /* 0x000000909808723c */ /* 0x040fe80000001808 */
[----:B------:R-:W-:Y:S01]  /*3bc0*/  @!P0 LOP3.LUT R149, R149, 0x6, RZ, 0xc0, !PT ;  /* 0x0000000695958812 */ /* 0x000fe200078ec0ff */
[----:B------:R-:W-:Y:S01]  /*3bd0*/  IMAD.WIDE.U32 R164, R132, -0x2daee0ad, RZ ;  /* 0xd2511f5384a47825 */ /* 0x000fe200078e00ff */
[----:B------:R-:W-:Y:S02]  /*3be0*/  LOP3.LUT R158, R158, UR34, R173, 0x96, !PT ;  /* 0x000000229e9e7c12 */ /* 0x000fe4000f8e96ad */
[-C--:B------:R-:W-:Y:S03]  /*3bf0*/  HMMA.16816.F32 R12, R152, R146.reuse, R12 ;  /* 0x00000092980c723c */ /* 0x080fe6000000180c */
[----:B------:R-:W-:Y:S01]  /*3c00*/  @!P0 LOP3.LUT R132, R149, 0x1e0, R133, 0xf8, !PT ;  /* 0x000001e095848812 */ /* 0x000fe200078ef885 */
[----:B------:R-:W-:Y:S01]  /*3c10*/  IMAD.WIDE.U32 R142, R150, -0x2daee0ad, RZ ;  /* 0xd2511f53968e7825 */ /* 0x000fe200078e00ff */
[----:B------:R-:W-:Y:S02]  /*3c20*/  LOP3.LUT R150, R162, UR34, R165, 0x96, !PT ;  /* 0x00000022a2967c12 */ /* 0x000fe4000f8e96a5 */
[----:B------:R-:W-:Y:S01]  /*3c30*/  @!P0 VIADDMNMX R149, R205, -R194, UR29, PT ;  /* 0x0000001dcd958e46 */ /* 0x000fe2000b8009c2 */
[----:B------:R-:W-:Y:S01]  /*3c40*/  @!P0 IMAD R140, R140, 0x80, R132 ;  /* 0x000000808c8c8824 */ /* 0x000fe200078e0284 */
[----:B------:R-:W-:Y:S01]  /*3c50*/  LOP3.LUT R159, R172, UR32, R143, 0x96, !PT ;  /* 0x00000020ac9f7c12 */ /* 0x000fe2000f8e968f */
[C---:B------:R-:W-:Y:S01]  /*3c60*/  HMMA.16816.F32 R16, R136.reuse, R146, R16 ;  /* 0x000000928810723c */ /* 0x040fe20000001810 */
[----:B------:R-:W1:Y:S03]  /*3c70*/  LDSM.16.M88.4 R132, [R180+0x4400] ;  /* 0x00440000b484783b */ /* 0x000e660000000200 */
[-C--:B------:R-:W-:Y:S01]  /*3c80*/  @!P0 ISETP.GE.AND P4, PT, R140, R149.reuse, PT ;  /* 0x000000958c00820c */ /* 0x080fe20003f86270 */
[----:B------:R-:W-:Y:S03]  /*3c90*/  IMAD.WIDE.U32 R162, R158, -0x326172a9, RZ ;  /* 0xcd9e8d579ea27825 */ /* 0x000fe600078e00ff */
[----:B------:R-:W-:Y:S01]  /*3ca0*/  @!P0 FSEL R4, R4, -INF , !P4 ;  /* 0xff80000004048808 */ /* 0x000fe20006000000 */
[----:B------:R-:W-:Y:S01]  /*3cb0*/  IMAD.WIDE.U32 R158, R159, -0x326172a9, RZ ;  /* 0xcd9e8d579f9e7825 */ /* 0x000fe200078e00ff */
[----:B------:R-:W-:Y:S03]  /*3cc0*/  LOP3.LUT R145, R160, UR33, R163, 0x96, !PT ;  /* 0x00000021a0917c12 */ /* 0x000fe6000f8e96a3 */
[----:B------:R-:W-:Y:S01]  /*3cd0*/  IMAD.WIDE.U32 R156, R156, -0x2daee0ad, RZ ;  /* 0xd2511f539c9c7825 */ /* 0x000fe200078e00ff */
[----:B------:R-:W-:Y:S03]  /*3ce0*/  LOP3.LUT R144, R162, UR31, R159, 0x96, !PT ;  /* 0x0000001fa2907c12 */ /* 0x000fe6000f8e969f */
[----:B------:R-:W-:Y:S01]  /*3cf0*/  @!P0 VIADD R159, R140, 0x1 ;  /* 0x000000018c9f8836 */ /* 0x000fe20000000000 */
[----:B------:R-:W-:Y:S01]  /*3d00*/  LOP3.LUT R141, R164, UR32, R157, 0x96, !PT ;  /* 0x00000020a48d7c12 */ /* 0x000fe2000f8e969d */
[----:B------:R-:W-:Y:S01]  /*3d10*/  IMAD.WIDE.U32 R150, R150, -0x326172a9, RZ ;  /* 0xcd9e8d5796967825 */ /* 0x000fe200078e00ff */
[----:B------:R-:W-:Y:S02]  /*3d20*/  @!P0 VIMNMX R157, PT, PT, R205, UR29, PT ;  /* 0x0000001dcd9d8c48 */ /* 0x000fe4000bfe0100 */
[----:B------:R-:W-:Y:S01]  /*3d30*/  @!P0 ISETP.GE.AND P6, PT, R159, R149, PT ;  /* 0x000000959f00820c */ /* 0x000fe20003fc6270 */
[----:B------:R-:W-:Y:S01]  /*3d40*/  @!P0 VIADD R147, R140, 0x8 ;  /* 0x000000088c938836 */ /* 0x000fe20000000000 */
[----:B------:R-:W-:Y:S01]  /*3d50*/  LOP3.LUT R143, R148, UR33, R151, 0x96, !PT ;  /* 0x00000021948f7c12 */ /* 0x000fe2000f8e9697 */
[C---:B------:R-:W-:Y:S01]  /*3d60*/  @!P0 VIADD R146, R140.reuse, 0x9 ;  /* 0x000000098c928836 */ /* 0x040fe20000000000 */
[C---:B------:R-:W-:Y:S02]  /*3d70*/  @!P0 VIADDMNMX R148, R205.reuse, -R193, UR29, PT ;  /* 0x0000001dcd948e46 */ /* 0x040fe4000b8009c1 */
[----:B------:R-:W-:Y:S02]  /*3d80*/  @!P0 VIADDMNMX R151, R205, R192, UR29, PT ;  /* 0x0000001dcd978e46 */ /* 0x000fe4000b8001c0 */
[CC--:B------:R-:W-:Y:S02]  /*3d90*/  @!P0 ISETP.GE.AND P3, PT, R159.reuse, R148.reuse, PT ;  /* 0x000000949f00820c */ /* 0x0c0fe40003f66270 */
[C---:B------:R-:W-:Y:S02]  /*3da0*/  @!P0 ISETP.GE.AND P2, PT, R159.reuse, R151, PT ;  /* 0x000000979f00820c */ /* 0x040fe40003f46270 */
[-C--:B------:R-:W-:Y:S02]  /*3db0*/  @!P0 ISETP.GE.AND P5, PT, R159, R157.reuse, PT ;  /* 0x0000009d9f00820c */ /* 0x080fe40003fa6270 */
[-C--:B------:R-:W-:Y:S02]  /*3dc0*/  @!P0 ISETP.GE.AND P4, PT, R140, R148.reuse, PT ;  /* 0x000000948c00820c */ /* 0x080fe40003f86270 */
[----:B------:R-:W-:Y:S02]  /*3dd0*/  SEL R164, R0, 0xffffffe0, !P1 ;  /* 0xffffffe000a47807 */ /* 0x000fe40004800000 */
[----:B------:R-:W-:Y:S01]  /*3de0*/  @!P0 FSEL R6, R6, -INF , !P4 ;  /* 0xff80000006068808 */ /* 0x000fe20006000000 */
[-C--:B-1----:R-:W-:Y:S03]  /*3df0*/  HMMA.16816.F32 R20, R136, R132.reuse, R20 ;  /* 0x000000848814723c */ /* 0x082fe60000001814 */
[----:B------:R-:W-:Y:S01]  /*3e00*/  @!P0 FSEL R5, R5, -INF , !P6 ;  /* 0xff80000005058808 */ /* 0x000fe20007000000 */
[--C-:B------:R-:W-:Y:S01]  /*3e10*/  IMAD.IADD R165, R179, 0x1, R164.reuse ;  /* 0x00000001b3a57824 */ /* 0x100fe200078e02a4 */
[-C--:B------:R-:W-:Y:S01]  /*3e20*/  @!P0 ISETP.GE.AND P6, PT, R140, R157.reuse, PT ;  /* 0x0000009d8c00820c */ /* 0x080fe20003fc6270 */
[----:B------:R-:W-:Y:S01]  /*3e30*/  IMAD.IADD R180, R178, 0x1, R164 ;  /* 0x00000001b2b47824 */ /* 0x000fe200078e02a4 */
[----:B------:R-:W-:Y:S01]  /*3e40*/  @!P0 FSEL R7, R7, -INF , !P3 ;  /* 0xff80000007078808 */ /* 0x000fe20005800000 */
[C---:B------:R-:W-:Y:S04]  /*3e50*/  HMMA.16816.F32 R24, R152.reuse, R132, R24 ;  /* 0x000000849818723c */ /* 0x040fe80000001818 */
[----:B------:R-:W-:Y:S01]  /*3e60*/  @!P0 FSEL R8, R8, -INF , !P6 ;  /* 0xff80000008088808 */ /* 0x000fe20007000000 */
[----:B------:R-:W-:Y:S01]  /*3e70*/  @!P0 VIADD R132, R140, 0x11 ;  /* 0x000000118c848836 */ /* 0x000fe20000000000 */
[----:B------:R-:W-:Y:S02]  /*3e80*/  @!P0 FSEL R11, R11, -INF , !P2 ;  /* 0xff8000000b0b8808 */ /* 0x000fe40005000000 */
[-C--:B------:R-:W-:Y:S03]  /*3e90*/  HMMA.16816.F32 R28, R152, R134.reuse, R28 ;  /* 0x00000086981c723c */ /* 0x080fe6000000181c */
[----:B------:R-:W-:Y:S01]  /*3ea0*/  @!P0 ISETP.GE.AND P3, PT, R147, R157, PT ;  /* 0x0000009d9300820c */ /* 0x000fe20003f66270 */
[----:B------:R-:W-:Y:S01]  /*3eb0*/  IMAD.WIDE.U32 R152, R143, -0x2daee0ad, RZ ;  /* 0xd2511f538f987825 */ /* 0x000fe200078e00ff */
[----:B------:R-:W-:Y:S02]  /*3ec0*/  @!P0 ISETP.GE.AND P6, PT, R147, R151, PT ;  /* 0x000000979300820c */ /* 0x000fe40003fc6270 */
[----:B------:R-:W-:Y:S01]  /*3ed0*/  @!P0 ISETP.GE.AND P2, PT, R146, R157, PT ;  /* 0x0000009d9200820c */ /* 0x000fe20003f46270 */
[----:B------:R-:W-:Y:S04]  /*3ee0*/  HMMA.16816.F32 R32, R136, R134, R32 ;  /* 0x000000868820723c */ /* 0x000fe80000001820 */
[----:B------:R-:W-:Y:S01]  /*3ef0*/  @!P0 FSEL R12, R12, -INF , !P3 ;  /* 0xff8000000c0c8808 */ /* 0x000fe20005800000 */
[----:B------:R-:W-:Y:S01]  /*3f00*/  IMAD.WIDE.U32 R154, R145, -0x2daee0ad, RZ ;  /* 0xd2511f53919a7825 */ /* 0x000fe200078e00ff */
[----:B------:R-:W-:Y:S02]  /*3f10*/  @!P0 FSEL R13, R13, -INF , !P2 ;  /* 0xff8000000d0d8808 */ /* 0x000fe40005000000 */
[----:B------:R-:W-:Y:S02]  /*3f20*/  @!P0 FSEL R14, R14, -INF , !P6 ;  /* 0xff8000000e0e8808 */ /* 0x000fe40007000000 */
[C---:B------:R-:W-:Y:S02]  /*3f30*/  @!P0 ISETP.GE.AND P3, PT, R146.reuse, R151, PT ;  /* 0x000000979200820c */ /* 0x040fe40003f66270 */
[CC--:B------:R-:W-:Y:S02]  /*3f40*/  @!P0 ISETP.GE.AND P2, PT, R146.reuse, R149.reuse, PT ;  /* 0x000000959200820c */ /* 0x0c0fe40003f46270 */
[-C--:B------:R-:W-:Y:S01]  /*3f50*/  @!P0 ISETP.GE.AND P6, PT, R146, R148.reuse, PT ;  /* 0x000000949200820c */ /* 0x080fe20003fc6270 */
[C---:B------:R-:W-:Y:S01]  /*3f60*/  @!P0 VIADD R146, R140.reuse, 0x10 ;  /* 0x000000108c928836 */ /* 0x040fe20000000000 */
[----:B------:R-:W-:Y:S02]  /*3f70*/  @!P0 FSEL R9, R9, -INF , !P5 ;  /* 0xff80000009098808 */ /* 0x000fe40006800000 */
[----:B------:R-:W-:Y:S02]  /*3f80*/  @!P0 ISETP.GE.AND P5, PT, R147, R149, PT ;  /* 0x000000959300820c */ /* 0x000fe40003fa6270 */
[----:B------:R-:W-:Y:S02]  /*3f90*/  @!P0 ISETP.GE.AND P4, PT, R140, R151, PT ;  /* 0x000000978c00820c */ /* 0x000fe40003f86270 */
[----:B------:R-:W-:Y:S02]  /*3fa0*/  @!P0 FSEL R16, R16, -INF , !P5 ;  /* 0xff80000010108808 */ /* 0x000fe40006800000 */
[----:B------:R-:W-:Y:S02]  /*3fb0*/  @!P0 FSEL R17, R17, -INF , !P2 ;  /* 0xff80000011118808 */ /* 0x000fe40005000000 */
[----:B------:R-:W-:Y:S02]  /*3fc0*/  @!P0 FSEL R15, R15, -INF , !P3 ;  /* 0xff8000000f0f8808 */ /* 0x000fe40005800000 */
[-C--:B------:R-:W-:Y:S02]  /*3fd0*/  @!P0 ISETP.GE.AND P3, PT, R146, R149.reuse, PT ;  /* 0x000000959200820c */ /* 0x080fe40003f66270 */
[----:B------:R-:W-:Y:S02]  /*3fe0*/  @!P0 ISETP.GE.AND P5, PT, R132, R149, PT ;  /* 0x000000958400820c */ /* 0x000fe40003fa6270 */
[-C--:B------:R-:W-:Y:S02]  /*3ff0*/  @!P0 ISETP.GE.AND P2, PT, R146, R148.reuse, PT ;  /* 0x000000949200820c */ /* 0x080fe40003f46270 */
[----:B------:R-:W-:Y:S02]  /*4000*/  @!P0 FSEL R10, R10, -INF , !P4 ;  /* 0xff8000000a0a8808 */ /* 0x000fe40006000000 */
[-C--:B------:R-:W-:Y:S02]  /*4010*/  @!P0 ISETP.GE.AND P4, PT, R147, R148.reuse, PT ;  /* 0x000000949300820c */ /* 0x080fe40003f86270 */
[----:B------:R-:W-:Y:S02]  /*4020*/  @!P0 FSEL R20, R20, -INF , !P3 ;  /* 0xff80000014148808 */ /* 0x000fe40005800000 */
[----:B------:R-:W-:Y:S02]  /*4030*/  @!P0 FSEL R21, R21, -INF , !P5 ;  /* 0xff80000015158808 */ /* 0x000fe40006800000 */
[----:B------:R-:W-:Y:S02]  /*4040*/  @!P0 FSEL R22, R22, -INF , !P2 ;  /* 0xff80000016168808 */ /* 0x000fe40005000000 */
[----:B------:R-:W-:Y:S02]  /*4050*/  @!P0 FSEL R18, R18, -INF , !P4 ;  /* 0xff80000012128808 */ /* 0x000fe40006000000 */
[----:B------:R-:W-:Y:S02]  /*4060*/  @!P0 FSEL R19, R19, -INF , !P6 ;  /* 0xff80000013138808 */ /* 0x000fe40007000000 */
[CC--:B------:R-:W-:Y:S02]  /*4070*/  @!P0 ISETP.GE.AND P3, PT, R132.reuse, R148.reuse, PT ;  /* 0x000000948400820c */ /* 0x0c0fe40003f66270 */
[C---:B------:R-:W-:Y:S02]  /*4080*/  @!P0 ISETP.GE.AND P5, PT, R132.reuse, R157, PT ;  /* 0x0000009d8400820c */ /* 0x040fe40003fa6270 */
[----:B------:R-:W-:Y:S01]  /*4090*/  @!P0 ISETP.GE.AND P2, PT, R132, R151, PT ;  /* 0x000000978400820c */ /* 0x000fe20003f46270 */
[----:B------:R-:W-:Y:S01]  /*40a0*/  @!P0 VIADD R132, R140, 0x18 ;  /* 0x000000188c848836 */ /* 0x000fe20000000000 */
[----:B------:R-:W-:Y:S01]  /*40b0*/  @!P0 ISETP.GE.AND P4, PT, R146, R157, PT ;  /* 0x0000009d9200820c */ /* 0x000fe20003f86270 */
[----:B------:R-:W-:Y:S01]  /*40c0*/  @!P0 VIADD R140, R140, 0x19 ;  /* 0x000000198c8c8836 */ /* 0x000fe20000000000 */
[-C--:B------:R-:W-:Y:S01]  /*40d0*/  @!P0 ISETP.GE.AND P6, PT, R146, R151.reuse, PT ;  /* 0x000000979200820c */ /* 0x080fe20003fc6270 */
[----:B------:R-:W-:Y:S01]  /*40e0*/  IMAD.WIDE.U32 R146, R141, -0x326172a9, RZ ;  /* 0xcd9e8d578d927825 */ /* 0x000fe200078e00ff */
[----:B------:R-:W-:Y:S02]  /*40f0*/  @!P0 FSEL R25, R25, -INF , !P5 ;  /* 0xff80000019198808 */ /* 0x000fe40006800000 */
[----:B------:R-:W-:Y:S02]  /*4100*/  @!P0 FSEL R26, R26, -INF , !P6 ;  /* 0xff8000001a1a8808 */ /* 0x000fe40007000000 */
[----:B------:R-:W-:Y:S02]  /*4110*/  LOP3.LUT R133, R150, UR31, R147, 0x96, !PT ;  /* 0x0000001f96857c12 */ /* 0x000fe4000f8e9693 */
[-C--:B------:R-:W-:Y:S02]  /*4120*/  @!P0 ISETP.GE.AND P5, PT, R132, R151.reuse, PT ;  /* 0x000000978400820c */ /* 0x080fe40003fa6270 */
[----:B------:R-:W-:Y:S01]  /*4130*/  @!P0 ISETP.GE.AND P6, PT, R140, R151, PT ;  /* 0x000000978c00820c */ /* 0x000fe20003fc6270 */
[----:B------:R-:W-:Y:S01]  /*4140*/  IMAD.WIDE.U32 R150, R144, -0x2daee0ad, RZ ;  /* 0xd2511f5390967825 */ /* 0x000fe200078e00ff */
[----:B------:R-:W-:Y:S02]  /*4150*/  @!P0 FSEL R24, R24, -INF , !P4 ;  /* 0xff80000018188808 */ /* 0x000fe40006000000 */
[-C--:B------:R-:W-:Y:S02]  /*4160*/  @!P0 ISETP.GE.AND P4, PT, R140, R157.reuse, PT ;  /* 0x0000009d8c00820c */ /* 0x080fe40003f86270 */
[----:B------:R-:W-:Y:S02]  /*4170*/  LOP3.LUT R156, R156, UR30, R153, 0x96, !PT ;  /* 0x0000001e9c9c7c12 */ /* 0x000fe4000f8e9699 */
[----:B------:R-:W-:Y:S02]  /*4180*/  LOP3.LUT R142, R142, UR30, R155, 0x96, !PT ;  /* 0x0000001e8e8e7c12 */ /* 0x000fe4000f8e969b */
[----:B------:R-:W-:Y:S02]  /*4190*/  LOP3.LUT R141, R154, UR17, R151, 0x96, !PT ;  /* 0x000000119a8d7c12 */ /* 0x000fe4000f8e9697 */
[----:B------:R-:W-:Y:S01]  /*41a0*/  @!P0 FSEL R29, R29, -INF , !P4 ;  /* 0xff8000001d1d8808 */ /* 0x000fe20006000000 */
[----:B------:R-:W-:Y:S01]  /*41b0*/  IMAD.WIDE.U32 R142, R142, -0x326172a9, RZ ;  /* 0xcd9e8d578e8e7825 */ /* 0x000fe200078e00ff */
[----:B------:R-:W-:Y:S02]  /*41c0*/  @!P0 FSEL R23, R23, -INF , !P3 ;  /* 0xff80000017178808 */ /* 0x000fe40005800000 */
[----:B------:R-:W-:Y:S01]  /*41d0*/  @!P0 FSEL R27, R27, -INF , !P2 ;  /* 0xff8000001b1b8808 */ /* 0x000fe20005000000 */
[----:B------:R-:W-:Y:S01]  /*41e0*/  IMAD.WIDE.U32 R144, R141, -0x326172a9, RZ ;  /* 0xcd9e8d578d907825 */ /* 0x000fe200078e00ff */
[C---:B------:R-:W-:Y:S02]  /*41f0*/  @!P0 ISETP.GE.AND P3, PT, R132.reuse, R157, PT ;  /* 0x0000009d8400820c */ /* 0x040fe40003f66270 */
[-C--:B------:R-:W-:Y:S01]  /*4200*/  @!P0 ISETP.GE.AND P2, PT, R132, R149.reuse, PT ;  /* 0x000000958400820c */ /* 0x080fe20003f46270 */
[----:B------:R-:W-:Y:S01]  /*4210*/  IMAD.WIDE.U32 R156, R156, -0x326172a9, RZ ;  /* 0xcd9e8d579c9c7825 */ /* 0x000fe200078e00ff */
[-C--:B------:R-:W-:Y:S02]  /*4220*/  @!P0 ISETP.GE.AND P4, PT, R132, R148.reuse, PT ;  /* 0x000000948400820c */ /* 0x080fe40003f86270 */
[----:B------:R-:W-:Y:S01]  /*4230*/  @!P0 FSEL R28, R28, -INF , !P3 ;  /* 0xff8000001c1c8808 */ /* 0x000fe20005800000 */
[----:B------:R-:W-:Y:S01]  /*4240*/  IMAD.WIDE.U32 R132, R133, -0x2daee0ad, RZ ;  /* 0xd2511f5385847825 */ /* 0x000fe200078e00ff */
[----:B------:R-:W-:Y:S02]  /*4250*/  @!P0 FSEL R30, R30, -INF , !P5 ;  /* 0xff8000001e1e8808 */ /* 0x000fe40006800000 */
[C---:B------:R-:W-:Y:S02]  /*4260*/  @!P0 ISETP.GE.AND P3, PT, R140.reuse, R149, PT ;  /* 0x000000958c00820c */ /* 0x040fe40003f66270 */
[----:B------:R-:W-:Y:S02]  /*4270*/  @!P0 ISETP.GE.AND P5, PT, R140, R148, PT ;  /* 0x000000948c00820c */ /* 0x000fe40003fa6270 */
[----:B------:R-:W-:Y:S02]  /*4280*/  LOP3.LUT R140, R152, UR17, R133, 0x96, !PT ;  /* 0x00000011988c7c12 */ /* 0x000fe4000f8e9685 */
[----:B------:R-:W-:Y:S02]  /*4290*/  LOP3.LUT R133, R146, UR19, R157, 0x96, !PT ;  /* 0x0000001392857c12 */ /* 0x000fe4000f8e969d */
[----:B------:R-:W-:Y:S01]  /*42a0*/  LOP3.LUT R145, R142, UR16, R145, 0x96, !PT ;  /* 0x000000108e917c12 */ /* 0x000fe2000f8e9691 */
[----:B------:R-:W-:Y:S01]  /*42b0*/  IMAD.WIDE.U32 R138, R140, -0x326172a9, RZ ;  /* 0xcd9e8d578c8a7825 */ /* 0x000fe200078e00ff */
[----:B------:R-:W-:Y:S02]  /*42c0*/  @!P0 FSEL R33, R33, -INF , !P3 ;  /* 0xff80000021218808 */ /* 0x000fe40005800000 */
[----:B------:R-:W-:Y:S01]  /*42d0*/  PRMT R147, R144, 0x7770, RZ ;  /* 0x0000777090937816 */ /* 0x000fe200000000ff */
[----:B------:R-:W-:Y:S01]  /*42e0*/  IMAD.WIDE.U32 R136, R133, -0x2daee0ad, RZ ;  /* 0xd2511f5385887825 */ /* 0x000fe200078e00ff */
[----:B------:R-:W-:Y:S02]  /*42f0*/  SHF.R.U32.HI R133, RZ, 0x18, R145 ;  /* 0x00000018ff857819 */ /* 0x000fe40000011691 */
[----:B------:R-:W-:Y:S02]  /*4300*/  @!P0 FSEL R31, R31, -INF , !P6 ;  /* 0xff8000001f1f8808 */ /* 0x000fe40007000000 */
[----:B------:R-:W-:Y:S02]  /*4310*/  ISETP.LE.U32.AND P3, PT, R133, UR6, PT ;  /* 0x0000000685007c0c */ /* 0x000fe4000bf63070 */
[----:B------:R-:W-:Y:S02]  /*4320*/  PRMT R133, R145, 0x7632, R133 ;  /* 0x0000763291857816 */ /* 0x000fe40000000085 */
[----:B------:R-:W-:Y:S01]  /*4330*/  ISETP.LE.U32.AND P6, PT, R147, UR6, PT ;  /* 0x0000000693007c0c */ /* 0x000fe2000bfc3070 */
[----:B------:R-:W-:Y:S01]  /*4340*/  FMUL.FTZ R147, R209, 1.4426950216293334961 ;  /* 0x3fb8aa3bd1937820 */ /* 0x000fe20000410000 */
[----:B------:R-:W-:Y:S02]  /*4350*/  @!P0 FSEL R34, R34, -INF , !P4 ;  /* 0xff80000022228808 */ /* 0x000fe40006000000 */
[----:B------:R-:W-:Y:S02]  /*4360*/  LOP3.LUT R133, R133, 0xff, RZ, 0xc0, !PT ;  /* 0x000000ff85857812 */ /* 0x000fe400078ec0ff */
[----:B------:R-:W-:Y:S02]  /*4370*/  FSETP.NEU.FTZ.AND P4, PT, R209, -INF , PT ;  /* 0xff800000d100780b */ /* 0x000fe40003f9d000 */
[----:B------:R-:W-:Y:S02]  /*4380*/  @!P0 FSEL R35, R35, -INF , !P5 ;  /* 0xff80000023238808 */ /* 0x000fe40006800000 */
[----:B------:R-:W-:Y:S02]  /*4390*/  @!P0 FSEL R32, R32, -INF , !P2 ;  /* 0xff80000020208808 */ /* 0x000fe40005000000 */
[----:B------:R-:W-:Y:S02]  /*43a0*/  ISETP.LE.U32.AND P0, PT, R133, UR6, PT ;  /* 0x0000000685007c0c */ /* 0x000fe4000bf03070 */
[----:B------:R-:W-:Y:S01]  /*43b0*/  FSEL R133, R147, RZ, P4 ;  /* 0x000000ff93857208 */ /* 0x000fe20002000000 */
[----:B------:R-:W-:Y:S01]  /*43c0*/  FMUL.FTZ R147, R207, 1.4426950216293334961 ;  /* 0x3fb8aa3bcf937820 */ /* 0x000fe20000410000 */
[----:B------:R-:W-:Y:S01]  /*43d0*/  LOP3.LUT R134, R132, UR15, R137, 0x96, !PT ;  /* 0x0000000f84867c12 */ /* 0x000fe2000f8e9689 */
[----:B------:R-:W-:Y:S01]  /*43e0*/  FMUL.FTZ R137, R208, 1.4426950216293334961 ;  /* 0x3fb8aa3bd0897820 */ /* 0x000fe20000410000 */
[----:B------:R-:W-:Y:S01]  /*43f0*/  LOP3.LUT R132, R145, 0xff, RZ, 0xc0, !PT ;  /* 0x000000ff91847812 */ /* 0x000fe200078ec0ff */
[----:B------:R-:W-:Y:S01]  /*4400*/  FFMA.FTZ R4, R4, UR11, -R133 ;  /* 0x0000000b04047c23 */ /* 0x000fe20008010885 */
[----:B------:R-:W-:Y:S01]  /*4410*/  LOP3.LUT R146, R156, UR16, R139, 0x96, !PT ;  /* 0x000000109c927c12 */ /* 0x000fe2000f8e968b */
[--C-:B------:R-:W-:Y:S01]  /*4420*/  FFMA.FTZ R5, R5, UR11, -R133.reuse ;  /* 0x0000000b05057c23 */ /* 0x100fe20008010885 */
[----:B------:R-:W-:Y:S01]  /*4430*/  ISETP.LE.U32.AND P2, PT, R132, UR6, PT ;  /* 0x0000000684007c0c */ /* 0x000fe2000bf43070 */
[----:B------:R1:W-:Y:S01]  /*4440*/  MUFU.EX2 R171, R4 ;  /* 0x0000000400ab7308 */ /* 0x0003e20000000800 */
[----:B------:R-:W-:Y:S01]  /*4450*/  LOP3.LUT R132, R146, 0xff, RZ, 0xc0, !PT ;  /* 0x000000ff92847812 */ /* 0x000fe200078ec0ff */
[--C-:B------:R-:W-:Y:S01]  /*4460*/  FFMA.FTZ R17, R17, UR11, -R133.reuse ;  /* 0x0000000b11117c23 */ /* 0x100fe20008010885 */
[----:B------:R-:W-:Y:S07]  /*4470*/  FSETP.NEU.FTZ.AND P5, PT, R208, -INF , PT ;  /* 0xff800000d000780b */ /* 0x000fee0003fbd000 */
[----:B------:R2:W-:Y:S01]  /*4480*/  MUFU.EX2 R172, R5 ;  /* 0x0000000500ac7308 */ /* 0x0005e20000000800 */
[----:B------:R-:W-:Y:S01]  /*4490*/  ISETP.LE.U32.AND P4, PT, R132, UR6, PT ;  /* 0x0000000684007c0c */ /* 0x000fe2000bf83070 */
[----:B------:R-:W-:Y:S01]  /*44a0*/  FFMA.FTZ R16, R16, UR11, -R133 ;  /* 0x0000000b10107c23 */ /* 0x000fe20008010885 */
[----:B------:R-:W-:Y:S01]  /*44b0*/  FSEL R132, R137, RZ, P5 ;  /* 0x000000ff89847208 */ /* 0x000fe20002800000 */
[----:B------:R-:W-:Y:S01]  /*44c0*/  FMUL.FTZ R137, R206, 1.4426950216293334961 ;  /* 0x3fb8aa3bce897820 */ /* 0x000fe20000410000 */
[----:B------:R-:W-:Y:S05]  /*44d0*/  FSETP.NEU.FTZ.AND P5, PT, R207, -INF , PT ;  /* 0xff800000cf00780b */ /* 0x000fea0003fbd000 */
[----:B------:R-:W-:Y:S01]  /*44e0*/  MUFU.EX2 R231, R17 ;  /* 0x0000001100e77308 */ /* 0x000fe20000000800 */
[----:B------:R-:W-:Y:S01]  /*44f0*/  LOP3.LUT R145, R145, 0xffff, RZ, 0xc0, !PT ;  /* 0x0000ffff91917812 */ /* 0x000fe200078ec0ff */
[--C-:B------:R-:W-:Y:S01]  /*4500*/  FFMA.FTZ R7, R7, UR11, -R132.reuse ;  /* 0x0000000b07077c23 */ /* 0x100fe20008010884 */
[--C-:B------:R-:W-:Y:S01]  /*4510*/  FFMA.FTZ R173, R6, UR11, -R132.reuse ;  /* 0x0000000b06ad7c23 */ /* 0x100fe20008010884 */
[----:B-1----:R-:W-:Y:S06]  /*4520*/  FSEL R4, R147, RZ, P5 ;  /* 0x000000ff93047208 */ /* 0x002fec0002800000 */
[----:B------:R-:W-:Y:S01]  /*4530*/  MUFU.EX2 R232, R16 ;  /* 0x0000001000e87308 */ /* 0x000fe20000000800 */
[----:B------:R-:W-:Y:S01]  /*4540*/  SHF.R.U32.HI R145, RZ, 0x8, R145 ;  /* 0x00000008ff917819 */ /* 0x000fe20000011691 */
[----:B------:R-:W-:Y:S01]  /*4550*/  FFMA.FTZ R23, R23, UR11, -R132 ;  /* 0x0000000b17177c23 */ /* 0x000fe20008010884 */
[----:B------:R-:W-:Y:S01]  /*4560*/  FSETP.NEU.FTZ.AND P5, PT, R206, -INF , PT ;  /* 0xff800000ce00780b */ /* 0x000fe20003fbd000 */
[--C-:B------:R-:W-:Y:S01]  /*4570*/  FFMA.FTZ R8, R8, UR11, -R4.reuse ;  /* 0x0000000b08087c23 */ /* 0x100fe20008010804 */
[----:B------:R-:W-:Y:S05]  /*4580*/  LOP3.LUT R6, R145, 0xffff, RZ, 0xc0, !PT ;  /* 0x0000ffff91067812 */ /* 0x000fea00078ec0ff */
[----:B------:R-:W1:Y:S01]  /*4590*/  MUFU.EX2 R174, R7 ;  /* 0x0000000700ae7308 */ /* 0x000e620000000800 */
[----:B--2---:R-:W-:Y:S01]  /*45a0*/  FSEL R5, R137, RZ, P5 ;  /* 0x000000ff89057208 */ /* 0x004fe20002800000 */
[--C-:B------:R-:W-:Y:S01]  /*45b0*/  FFMA.FTZ R13, R13, UR11, -R4.reuse ;  /* 0x0000000b0d0d7c23 */ /* 0x100fe20008010804 */
[----:B------:R-:W-:Y:S07]  /*45c0*/  ISETP.LE.U32.AND P5, PT, R6, UR6, PT ;  /* 0x0000000606007c0c */ /* 0x000fee000bfa3070 */
[----:B------:R-:W2:Y:S01]  /*45d0*/  MUFU.EX2 R175, R8 ;  /* 0x0000000800af7308 */ /* 0x000ea20000000800 */
[----:B------:R-:W-:Y:S01]  /*45e0*/  LOP3.LUT R6, R146, 0xffff, RZ, 0xc0, !PT ;  /* 0x0000ffff92067812 */ /* 0x000fe200078ec0ff */
[--C-:B------:R-:W-:Y:S01]  /*45f0*/  FFMA.FTZ R12, R12, UR11, -R4.reuse ;  /* 0x0000000b0c0c7c23 */ /* 0x100fe20008010804 */
[----:B------:R-:W-:Y:S07]  /*4600*/  LOP3.LUT R148, R158, UR19, R143, 0x96, !PT ;  /* 0x000000139e947c12 */ /* 0x000fee000f8e968f */
[----:B------:R-:W3:Y:S01]  /*4610*/  MUFU.EX2 R227, R13 ;  /* 0x0000000d00e37308 */ /* 0x000ee20000000800 */
[----:B------:R-:W-:Y:S01]  /*4620*/  PRMT R143, R138, 0x7771, RZ ;  /* 0x000077718a8f7816 */ /* 0x000fe200000000ff */
[----:B------:R-:W-:Y:S01]  /*4630*/  FFMA.FTZ R9, R9, UR11, -R4 ;  /* 0x0000000b09097c23 */ /* 0x000fe20008010804 */
[----:B------:R-:W-:Y:S07]  /*4640*/  SHF.R.U32.HI R6, RZ, 0x8, R6 ;  /* 0x00000008ff067819 */ /* 0x000fee0000011606 */
[----:B------:R-:W4:Y:S01]  /*4650*/  MUFU.EX2 R228, R12 ;  /* 0x0000000c00e47308 */ /* 0x000f220000000800 */
[----:B------:R-:W-:Y:S01]  /*4660*/  PRMT R142, R144, 0x7771, RZ ;  /* 0x00007771908e7816 */ /* 0x000fe200000000ff */
[----:B-1----:R-:W-:Y:S01]  /*4670*/  @!P3 FADD.FTZ R174, -R174, -RZ ;  /* 0x800000ffaeaeb221 */ /* 0x002fe20000010100 */
[----:B------:R-:W-:Y:S01]  /*4680*/  PRMT R141, R144, 0x7772, RZ ;  /* 0x00007772908d7816 */ /* 0x000fe200000000ff */
[----:B------:R-:W-:Y:S01]  /*4690*/  @!P5 FADD.FTZ R172, -R172, -RZ ;  /* 0x800000ffacacd221 */ /* 0x000fe20000010100 */
[----:B------:R-:W-:Y:S01]  /*46a0*/  PRMT R140, R144, 0x7773, RZ ;  /* 0x00007773908c7816 */ /* 0x000fe200000000ff */
[----:B--2---:R-:W-:Y:S01]  /*46b0*/  @!P4 FADD.FTZ R175, -R175, -RZ ;  /* 0x800000ffafafc221 */ /* 0x004fe20000010100 */
[----:B------:R-:W-:Y:S03]  /*46c0*/  PRMT R144, R138, 0x7770, RZ ;  /* 0x000077708a907816 */ /* 0x000fe600000000ff */
[----:B------:R1:W2:Y:S01]  /*46d0*/  MUFU.EX2 R181, R9 ;  /* 0x0000000900b57308 */ /* 0x0002a20000000800 */
[----:B------:R-:W-:Y:S01]  /*46e0*/  ISETP.GT.U32.AND P4, PT, R143, UR6, PT ;  /* 0x000000068f007c0c */ /* 0x000fe2000bf84070 */
[--C-:B------:R-:W-:Y:S01]  /*46f0*/  FFMA.FTZ R15, R15, UR11, -R5.reuse ;  /* 0x0000000b0f0f7c23 */ /* 0x100fe20008010805 */
[----:B------:R-:W-:Y:S01]  /*4700*/  LOP3.LUT R6, R6, 0xffff, RZ, 0xc0, !PT ;  /* 0x0000ffff06067812 */ /* 0x000fe200078ec0ff */
[----:B------:R-:W-:Y:S01]  /*4710*/  FFMA.FTZ R14, R14, UR11, -R5 ;  /* 0x0000000b0e0e7c23 */ /* 0x000fe20008010805 */
[----:B------:R-:W-:Y:S05]  /*4720*/  ISETP.LE.U32.AND P3, PT, R144, UR6, PT ;  /* 0x0000000690007c0c */ /* 0x000fea000bf63070 */
[----:B------:R-:W2:Y:S01]  /*4730*/  MUFU.EX2 R230, R15 ;  /* 0x0000000f00e67308 */ /* 0x000ea20000000800 */
[----:B------:R-:W-:Y:S01]  /*4740*/  ISETP.LE.U32.AND P5, PT, R6, UR6, PT ;  /* 0x0000000606007c0c */ /* 0x000fe2000bfa3070 */
[----:B------:R-:W-:Y:S01]  /*4750*/  IMAD.WIDE.U32 R148, R148, -0x2daee0ad, RZ ;  /* 0xd2511f5394947825 */ /* 0x000fe200078e00ff */
[C---:B------:R-:W-:Y:S07]  /*4760*/  PRMT R139, R138.reuse, 0x7772, RZ ;  /* 0x000077728a8b7816 */ /* 0x040fee00000000ff */
[----:B------:R-:W-:Y:S01]  /*4770*/  MUFU.EX2 R229, R14 ;  /* 0x0000000e00e57308 */ /* 0x000fe20000000800 */
[----:B------:R-:W-:Y:S01]  /*4780*/  PRMT R138, R138, 0x7773, RZ ;  /* 0x000077738a8a7816 */ /* 0x000fe200000000ff */
[----:B------:R-:W-:Y:S01]  /*4790*/  FFMA.FTZ R24, R24, UR11, -R4 ;  /* 0x0000000b18187c23 */ /* 0x000fe20008010804 */
[----:B------:R-:W-:Y:S01]  /*47a0*/  LOP3.LUT R135, R150, UR15, R149, 0x96, !PT ;  /* 0x0000000f96877c12 */ /* 0x000fe2000f8e9695 */
[----:B---3--:R-:W-:Y:S01]  /*47b0*/  @P4 FADD.FTZ R227, -R227, -RZ ;  /* 0x800000ffe3e34221 */ /* 0x008fe20000010100 */
[----:B------:R-:W-:Y:S05]  /*47c0*/  ISETP.GT.U32.AND P4, PT, R138, UR6, PT ;  /* 0x000000068a007c0c */ /* 0x000fea000bf84070 */
[----:B------:R-:W3:Y:S01]  /*47d0*/  MUFU.EX2 R173, R173 ;  /* 0x000000ad00ad7308 */ /* 0x000ee20000000800 */
[----:B-1----:R-:W-:Y:S01]  /*47e0*/  LOP3.LUT R9, R135, 0xff, RZ, 0xc0, !PT ;  /* 0x000000ff87097812 */ /* 0x002fe200078ec0ff */
[----:B----4-:R-:W-:Y:S01]  /*47f0*/  @!P3 FADD.FTZ R228, -R228, -RZ ;  /* 0x800000ffe4e4b221 */ /* 0x010fe20000010100 */
[----:B------:R-:W-:Y:S01]  /*4800*/  ISETP.GT.U32.AND P3, PT, R139, UR6, PT ;  /* 0x000000068b007c0c */ /* 0x000fe2000bf64070 */
[----:B--2---:R-:W-:Y:S01]  /*4810*/  @!P5 FADD.FTZ R181, -R181, -RZ ;  /* 0x800000ffb5b5d221 */ /* 0x004fe20000010100 */
[----:B------:R-:W-:Y:S01]  /*4820*/  ISETP.GT.U32.AND P5, PT, R142, UR6, PT ;  /* 0x000000068e007c0c */ /* 0x000fe2000bfa4070 */
[----:B------:R-:W-:Y:S01]  /*4830*/  FFMA.FTZ R11, R11, UR11, -R5 ;  /* 0x0000000b0b0b7c23 */ /* 0x000fe20008010805 */
[----:B------:R-:W-:Y:S03]  /*4840*/  PRMT R8, R148, 0x7770, RZ ;  /* 0x0000777094087816 */ /* 0x000fe600000000ff */
[----:B------:R-:W1:Y:S01]  /*4850*/  MUFU.EX2 R239, R24 ;  /* 0x0000001800ef7308 */ /* 0x000e620000000800 */
[----:B------:R-:W-:Y:S01]  /*4860*/  PRMT R7, R146, 0x7632, R7 ;  /* 0x0000763292077816 */ /* 0x000fe20000000007 */
[----:B------:R-:W-:Y:S01]  /*4870*/  @!P6 FADD.FTZ R232, -R232, -RZ ;  /* 0x800000ffe8e8e221 */ /* 0x000fe20000010100 */
[----:B------:R-:W-:Y:S01]  /*4880*/  SHF.R.U32.HI R146, RZ, 0x18, R146 ;  /* 0x00000018ff927819 */ /* 0x000fe20000011692 */
[----:B------:R-:W-:Y:S01]  /*4890*/  @P4 FADD.FTZ R230, -R230, -RZ ;  /* 0x800000ffe6e64221 */ /* 0x000fe20000010100 */
[----:B------:R-:W-:Y:S01]  /*48a0*/  ISETP.LE.U32.AND P4, PT, R9, UR6, PT ;  /* 0x0000000609007c0c */ /* 0x000fe2000bf83070 */
[----:B---3--:R-:W-:Y:S01]  /*48b0*/  @!P0 FADD.FTZ R173, -R173, -RZ ;  /* 0x800000ffadad8221 */ /* 0x008fe20000010100 */
[----:B------:R-:W-:Y:S01]  /*48c0*/  LOP3.LUT R9, R134, 0xff, RZ, 0xc0, !PT ;  /* 0x000000ff86097812 */ /* 0x000fe200078ec0ff */
[----:B------:R-:W-:Y:S01]  /*48d0*/  @P3 FADD.FTZ R229, -R229, -RZ ;  /* 0x800000ffe5e53221 */ /* 0x000fe20000010100 */
[----:B------:R-:W-:Y:S01]  /*48e0*/  ISETP.LE.U32.AND P3, PT, R8, UR6, PT ;  /* 0x0000000608007c0c */ /* 0x000fe2000bf63070 */
[----:B------:R-:W-:Y:S01]  /*48f0*/  @P5 FADD.FTZ R231, -R231, -RZ ;  /* 0x800000ffe7e75221 */ /* 0x000fe20000010100 */
[----:B------:R-:W-:Y:S01]  /*4900*/  SHF.R.U32.HI R8, RZ, 0x18, R135 ;  /* 0x00000018ff087819 */ /* 0x000fe20000011687 */
[----:B------:R-:W2:Y:S01]  /*4910*/  MUFU.EX2 R226, R11 ;  /* 0x0000000b00e27308 */ /* 0x000ea20000000800 */
[----:B------:R-:W-:Y:S01]  /*4920*/  ISETP.LE.U32.AND P5, PT, R9, UR6, PT ;  /* 0x0000000609007c0c */ /* 0x000fe2000bfa3070 */
[----:B------:R-:W-:Y:S01]  /*4930*/  FFMA.FTZ R10, R10, UR11, -R5 ;  /* 0x0000000b0a0a7c23 */ /* 0x000fe20008010805 */
[----:B------:R-:W-:Y:S07]  /*4940*/  ISETP.LE.U32.AND P0, PT, R146, UR6, PT ;  /* 0x0000000692007c0c */ /* 0x000fee000bf03070 */
[----:B------:R-:W3:Y:S01]  /*4950*/  MUFU.EX2 R238, R23 ;  /* 0x0000001700ee7308 */ /* 0x000ee20000000800 */
[----:B------:R-:W-:Y:S01]  /*4960*/  ISETP.LE.U32.AND P6, PT, R8, UR6, PT ;  /* 0x0000000608007c0c */ /* 0x000fe2000bfc3070 */
[----:B------:R-:W-:Y:S01]  /*4970*/  FFMA.FTZ R20, R20, UR11, -R133 ;  /* 0x0000000b14147c23 */ /* 0x000fe20008010885 */
[----:B------:R-:W-:Y:S01]  /*4980*/  LOP3.LUT R7, R7, 0xff, RZ, 0xc0, !PT ;  /* 0x000000ff07077812 */ /* 0x000fe200078ec0ff */
[--C-:B------:R-:W-:Y:S01]  /*4990*/  FFMA.FTZ R19, R19, UR11, -R132.reuse ;  /* 0x0000000b13137c23 */ /* 0x100fe20008010884 */
[----:B------:R-:W-:Y:S01]  /*49a0*/  PRMT R6, R148, 0x7772, RZ ;  /* 0x0000777294067816 */ /* 0x000fe200000000ff */
[----:B------:R-:W-:Y:S04]  /*49b0*/  @!P2 FADD.FTZ R171, -R171, -RZ ;  /* 0x800000ffababa221 */ /* 0x000fe80000010100 */
[----:B------:R-:W4:Y:S01]  /*49c0*/  MUFU.EX2 R215, R10 ;  /* 0x0000000a00d77308 */ /* 0x000f220000000800 */
[----:B------:R-:W-:Y:S01]  /*49d0*/  ISETP.LE.U32.AND P2, PT, R7, UR6, PT ;  /* 0x0000000607007c0c */ /* 0x000fe2000bf43070 */
[--C-:B------:R-:W-:Y:S01]  /*49e0*/  FFMA.FTZ R18, R18, UR11, -R132.reuse ;  /* 0x0000000b12127c23 */ /* 0x100fe20008010884 */
[----:B-1----:R-:W-:Y:S01]  /*49f0*/  @!P5 FADD.FTZ R239, -R239, -RZ ;  /* 0x800000ffefefd221 */ /* 0x002fe20000010100 */
[----:B------:R-:W-:Y:S06]  /*4a00*/  PRMT R7, R148, 0x7771, RZ ;  /* 0x0000777194077816 */ /* 0x000fec00000000ff */
[----:B------:R-:W1:Y:S01]  /*4a10*/  MUFU.EX2 R235, R20 ;  /* 0x0000001400eb7308 */ /* 0x000e620000000800 */
[----:B------:R-:W-:Y:S01]  /*4a20*/  ISETP.GT.U32.AND P5, PT, R6, UR6, PT ;  /* 0x0000000606007c0c */ /* 0x000fe2000bfa4070 */
[----:B--2---:R-:W-:Y:S01]  /*4a30*/  @!P0 FADD.FTZ R226, -R226, -RZ ;  /* 0x800000ffe2e28221 */ /* 0x004fe20000010100 */
[----:B------:R-:W-:Y:S07]  /*4a40*/  F2FP.RELU.F16.F32.PACK_AB R6, R174, R173 ;  /* 0x000000adae06723e */ /* 0x000fee00000008ff */
[----:B------:R-:W2:Y:S01]  /*4a50*/  MUFU.EX2 R234, R19 ;  /* 0x0000001300ea7308 */ /* 0x000ea20000000800 */
[----:B------:R-:W-:Y:S01]  /*4a60*/  ISETP.GT.U32.AND P0, PT, R140, UR6, PT ;  /* 0x000000068c007c0c */ /* 0x000fe2000bf04070 */
[----:B---3--:R-:W-:Y:S01]  /*4a70*/  @!P6 FADD.FTZ R238, -R238, -RZ ;  /* 0x800000ffeeeee221 */ /* 0x008fe20000010100 */
[----:B------:R-:W-:Y:S01]  /*4a80*/  ISETP.GT.U32.AND P6, PT, R7, UR6, PT ;  /* 0x0000000607007c0c */ /* 0x000fe2000bfc4070 */
[----:B------:R3:W-:Y:S01]  /*4a90*/  STS [R187+0x19400], R6 ;  /* 0x01940006bb007388 */ /* 0x0007e20000000800 */
[C---:B------:R-:W-:Y:S01]  /*4aa0*/  LOP3.LUT R8, R135.reuse, 0xffff, RZ, 0xc0, !PT ;  /* 0x0000ffff87087812 */ /* 0x040fe200078ec0ff */
[----:B------:R-:W-:Y:S01]  /*4ab0*/  FFMA.FTZ R22, R22, UR11, -R132 ;  /* 0x0000000b16167c23 */ /* 0x000fe20008010884 */
[----:B------:R-:W-:Y:S03]  /*4ac0*/  F2FP.RELU.F16.F32.PACK_AB R7, R172, R171 ;  /* 0x000000abac07723e */ /* 0x000fe600000008ff */
[----:B------:R-:W3:Y:S01]  /*4ad0*/  MUFU.EX2 R233, R18 ;  /* 0x0000001200e97308 */ /* 0x000ee20000000800 */
[----:B------:R-:W-:Y:S01]  /*4ae0*/  PRMT R135, R135, 0x7632, R135 ;  /* 0x0000763287877816 */ /* 0x000fe20000000087 */
[----:B------:R-:W-:Y:S01]  /*4af0*/  FFMA.FTZ R28, R28, UR11, -R4 ;  /* 0x0000000b1c1c7c23 */ /* 0x000fe20008010804 */
[----:B------:R-:W-:Y:S01]  /*4b00*/  SHF.R.U32.HI R8, RZ, 0x8, R8 ;  /* 0x00000008ff087819 */ /* 0x000fe20000011608 */
[----:B------:R3:W-:Y:S01]  /*4b10*/  STS [R187+0x19000], R7 ;  /* 0x01900007bb007388 */ /* 0x0007e20000000800 */
[----:B------:R-:W-:Y:S01]  /*4b20*/  LOP3.LUT R135, R135, 0xff, RZ, 0xc0, !PT ;  /* 0x000000ff87877812 */ /* 0x000fe200078ec0ff */
[----:B----4-:R-:W-:Y:S01]  /*4b30*/  @!P2 FADD.FTZ R215, -R215, -RZ ;  /* 0x800000ffd7d7a221 */ /* 0x010fe20000010100 */
[--C-:B------:R-:W-:Y:S01]  /*4b40*/  FFMA.FTZ R25, R25, UR11, -R4.reuse ;  /* 0x0000000b19197c23 */ /* 0x100fe20008010804 */
[----:B------:R-:W-:Y:S01]  /*4b50*/  LOP3.LUT R8, R8, 0xffff, RZ, 0xc0, !PT ;  /* 0x0000ffff08087812 */ /* 0x000fe200078ec0ff */
[----:B------:R-:W-:Y:S01]  /*4b60*/  FFMA.FTZ R4, R29, UR11, -R4 ;  /* 0x0000000b1d047c23 */ /* 0x000fe20008010804 */
[----:B------:R-:W-:Y:S01]  /*4b70*/  ISETP.GT.U32.AND P2, PT, R141, UR6, PT ;  /* 0x000000068d007c0c */ /* 0x000fe2000bf44070 */
[----:B------:R-:W4:Y:S01]  /*4b80*/  MUFU.EX2 R237, R22 ;  /* 0x0000001600ed7308 */ /* 0x000f220000000800 */
[----:B-1----:R-:W-:Y:S01]  /*4b90*/  @!P4 FADD.FTZ R235, -R235, -RZ ;  /* 0x800000ffebebc221 */ /* 0x002fe20000010100 */
[----:B------:R-:W-:Y:S01]  /*4ba0*/  ISETP.LE.U32.AND P4, PT, R135, UR6, PT ;  /* 0x0000000687007c0c */ /* 0x000fe2000bf83070 */
[--C-:B------:R-:W-:Y:S01]  /*4bb0*/  FFMA.FTZ R32, R32, UR11, -R133.reuse ;  /* 0x0000000b20207c23 */ /* 0x100fe20008010885 */
[----:B--2---:R-:W-:Y:S01]  /*4bc0*/  @P0 FADD.FTZ R234, -R234, -RZ ;  /* 0x800000ffeaea0221 */ /* 0x004fe20000010100 */
[----:B------:R-:W-:Y:S05]  /*4bd0*/  ISETP.LE.U32.AND P0, PT, R8, UR6, PT ;  /* 0x0000000608007c0c */ /* 0x000fea000bf03070 */
[----:B------:R1:W-:Y:S01]  /*4be0*/  MUFU.EX2 R249, R4 ;  /* 0x0000000400f97308 */ /* 0x0003e20000000800 */
[----:B------:R-:W-:Y:S01]  /*4bf0*/  LOP3.LUT R8, R134, 0xffff, RZ, 0xc0, !PT ;  /* 0x0000ffff86087812 */ /* 0x000fe200078ec0ff */
[--C-:B------:R-:W-:Y:S01]  /*4c00*/  FFMA.FTZ R21, R21, UR11, -R133.reuse ;  /* 0x0000000b15157c23 */ /* 0x100fe20008010885 */
[----:B------:R-:W-:Y:S07]  /*4c10*/  FFMA.FTZ R133, R33, UR11, -R133 ;  /* 0x0000000b21857c23 */ /* 0x000fee0008010885 */
[----:B------:R-:W2:Y:S01]  /*4c20*/  MUFU.EX2 R245, R32 ;  /* 0x0000002000f57308 */ /* 0x000ea20000000800 */
[----:B------:R-:W-:Y:S01]  /*4c30*/  SHF.R.U32.HI R8, RZ, 0x8, R8 ;  /* 0x00000008ff087819 */ /* 0x000fe20000011608 */
[----:B---3--:R-:W-:Y:S01]  /*4c40*/  @P2 FADD.FTZ R233, -R233, -RZ ;  /* 0x800000ffe9e92221 */ /* 0x008fe20000010100 */
[----:B------:R-:W-:Y:S07]  /*4c50*/  F2FP.RELU.F16.F32.PACK_AB R6, R231, R232 ;  /* 0x000000e8e706723e */ /* 0x000fee00000008ff */
[----:B------:R-:W3:Y:S01]  /*4c60*/  MUFU.EX2 R236, R21 ;  /* 0x0000001500ec7308 */ /* 0x000ee20000000800 */
[----:B------:R-:W-:Y:S01]  /*4c70*/  LOP3.LUT R8, R8, 0xffff, RZ, 0xc0, !PT ;  /* 0x0000ffff08087812 */ /* 0x000fe200078ec0ff */
[----:B----4-:R-:W-:Y:S01]  /*4c80*/  @!P4 FADD.FTZ R237, -R237, -RZ ;  /* 0x800000ffededc221 */ /* 0x010fe20000010100 */
[--C-:B------:R-:W-:Y:S01]  /*4c90*/  FFMA.FTZ R30, R30, UR11, -R5.reuse ;  /* 0x0000000b1e1e7c23 */ /* 0x100fe20008010805 */
[----:B------:R-:W-:Y:S01]  /*4ca0*/  F2FP.RELU.F16.F32.PACK_AB R7, R226, R215 ;  /* 0x000000d7e207723e */ /* 0x000fe200000008ff */
[----:B------:R4:W-:Y:S01]  /*4cb0*/  STS [R199+0x19000], R6 ;  /* 0x01900006c7007388 */ /* 0x0009e20000000800 */
[----:B------:R-:W-:Y:S01]  /*4cc0*/  ISETP.LE.U32.AND P4, PT, R8, UR6, PT ;  /* 0x0000000608007c0c */ /* 0x000fe2000bf83070 */
[--C-:B------:R-:W-:Y:S01]  /*4cd0*/  FFMA.FTZ R26, R26, UR11, -R5.reuse ;  /* 0x0000000b1a1a7c23 */ /* 0x100fe20008010805 */
[----:B------:R-:W-:Y:S01]  /*4ce0*/  PRMT R8, R136, 0x7772, RZ ;  /* 0x0000777288087816 */ /* 0x000fe200000000ff */
[--C-:B------:R-:W-:Y:S01]  /*4cf0*/  FFMA.FTZ R27, R27, UR11, -R5.reuse ;  /* 0x0000000b1b1b7c23 */ /* 0x100fe20008010805 */
[----:B-1----:R-:W-:Y:S01]  /*4d00*/  F2FP.RELU.F16.F32.PACK_AB R4, R234, R233 ;  /* 0x000000e9ea04723e */ /* 0x002fe200000008ff */
[----:B--2---:R-:W-:Y:S01]  /*4d10*/  @!P3 FADD.FTZ R245, -R245, -RZ ;  /* 0x800000fff5f5b221 */ /* 0x004fe20000010100 */
[----:B------:R-:W-:Y:S01]  /*4d20*/  ISETP.GT.U32.AND P3, PT, R8, UR6, PT ;  /* 0x0000000608007c0c */ /* 0x000fe2000bf64070 */
[----:B------:R-:W-:Y:S01]  /*4d30*/  FFMA.FTZ R5, R31, UR11, -R5 ;  /* 0x0000000b1f057c23 */ /* 0x000fe20008010805 */
[----:B------:R-:W-:Y:S01]  /*4d40*/  F2FP.RELU.F16.F32.PACK_AB R8, R181, R175 ;  /* 0x000000afb508723e */ /* 0x000fe200000008ff */
[----:B------:R1:W-:Y:S01]  /*4d50*/  STS [R199+0x19400], R4 ;  /* 0x01940004c7007388 */ /* 0x0003e20000000800 */
[----:B------:R-:W2:Y:S01]  /*4d60*/  MUFU.EX2 R244, R133 ;  /* 0x0000008500f47308 */ /* 0x000ea20000000800 */
[----:B---3--:R-:W-:Y:S01]  /*4d70*/  @!P0 FADD.FTZ R236, -R236, -RZ ;  /* 0x800000ffecec8221 */ /* 0x008fe20000010100 */
[--C-:B------:R-:W-:Y:S01]  /*4d80*/  SHF.R.U32.HI R9, RZ, 0x18, R134.reuse ;  /* 0x00000018ff097819 */ /* 0x100fe20000011686 */
[----:B------:R3:W-:Y:S07]  /*4d90*/  STS [R187+0x1a000], R8 ;  /* 0x01a00008bb007388 */ /* 0x0007ee0000000800 */
[----:B------:R1:W-:Y:S01]  /*4da0*/  MUFU.EX2 R247, R5 ;  /* 0x0000000500f77308 */ /* 0x0003e20000000800 */
[----:B------:R-:W-:Y:S01]  /*4db0*/  PRMT R134, R134, 0x7632, R134 ;  /* 0x0000763286867816 */ /* 0x000fe20000000086 */
[--C-:B------:R-:W-:Y:S01]  /*4dc0*/  FFMA.FTZ R34, R34, UR11, -R132.reuse ;  /* 0x0000000b22227c23 */ /* 0x100fe20008010884 */
[----:B------:R3:W-:Y:S07]  /*4dd0*/  STS [R187+0x1a400], R7 ;  /* 0x01a40007bb007388 */ /* 0x0007ee0000000800 */
[----:B------:R-:W3:Y:S01]  /*4de0*/  MUFU.EX2 R242, R25 ;  /* 0x0000001900f27308 */ /* 0x000ee20000000800 */
[----:B------:R-:W-:Y:S01]  /*4df0*/  LOP3.LUT R134, R134, 0xff, RZ, 0xc0, !PT ;  /* 0x000000ff86867812 */ /* 0x000fe200078ec0ff */
[----:B------:R-:W-:Y:S01]  /*4e00*/  FFMA.FTZ R132, R35, UR11, -R132 ;  /* 0x0000000b23847c23 */ /* 0x000fe20008010884 */
[----:B------:R-:W-:Y:S07]  /*4e10*/  ISETP.LE.U32.AND P2, PT, R9, UR6, PT ;  /* 0x0000000609007c0c */ /* 0x000fee000bf43070 */
[----:B------:R-:W3:Y:S01]  /*4e20*/  MUFU.EX2 R243, R26 ;  /* 0x0000001a00f37308 */ /* 0x000ee20000000800 */
[----:B------:R-:W-:Y:S01]  /*4e30*/  ISETP.LE.U32.AND P0, PT, R134, UR6, PT ;  /* 0x0000000686007c0c */ /* 0x000fe2000bf03070 */
[----:B--2---:R-:W-:Y:S01]  /*4e40*/  @P6 FADD.FTZ R244, -R244, -RZ ;  /* 0x800000fff4f46221 */ /* 0x004fe20000010100 */
[----:B----4-:R-:W-:Y:S07]  /*4e50*/  F2FP.RELU.F16.F32.PACK_AB R6, R236, R235 ;  /* 0x000000ebec06723e */ /* 0x010fee00000008ff */
[----:B------:R-:W2:Y:S01]  /*4e60*/  MUFU.EX2 R241, R27 ;  /* 0x0000001b00f17308 */ /* 0x000ea20000000800 */
[----:B------:R-:W-:Y:S02]  /*4e70*/  PRMT R148, R148, 0x7773, RZ ;  /* 0x0000777394947816 */ /* 0x000fe400000000ff */
[----:B-1----:R-:W-:Y:S07]  /*4e80*/  F2FP.RELU.F16.F32.PACK_AB R5, R238, R237 ;  /* 0x000000edee05723e */ /* 0x002fee00000008ff */
[----:B------:R-:W1:Y:S01]  /*4e90*/  MUFU.EX2 R251, R34 ;  /* 0x0000002200fb7308 */ /* 0x000e620000000800 */
[----:B------:R-:W-:Y:S01]  /*4ea0*/  PRMT R10, R136, 0x7770, RZ ;  /* 0x00007770880a7816 */ /* 0x000fe200000000ff */
[----:B---3--:R-:W-:Y:S01]  /*4eb0*/  @!P4 FADD.FTZ R242, -R242, -RZ ;  /* 0x800000fff2f2c221 */ /* 0x008fe20000010100 */
[----:B------:R-:W-:Y:S07]  /*4ec0*/  ISETP.GT.U32.AND P4, PT, R148, UR6, PT ;  /* 0x0000000694007c0c */ /* 0x000fee000bf84070 */
[----:B------:R-:W3:Y:S01]  /*4ed0*/  MUFU.EX2 R250, R132 ;  /* 0x0000008400fa7308 */ /* 0x000ee20000000800 */
[----:B------:R-:W-:Y:S01]  /*4ee0*/  F2FP.RELU.F16.F32.PACK_AB R4, R244, R245 ;  /* 0x000000f5f404723e */ /* 0x000fe200000008ff */
[----:B------:R-:W-:Y:S01]  /*4ef0*/  @!P0 FADD.FTZ R243, -R243, -RZ ;  /* 0x800000fff3f38221 */ /* 0x000fe20000010100 */
[C---:B------:R-:W-:Y:S07]  /*4f00*/  PRMT R9, R136.reuse, 0x7771, RZ ;  /* 0x0000777188097816 */ /* 0x040fee00000000ff */
[----:B------:R-:W-:Y:S01]  /*4f10*/  MUFU.EX2 R246, R28 ;  /* 0x0000001c00f67308 */ /* 0x000fe20000000800 */
[----:B------:R-:W-:Y:S01]  /*4f20*/  F2FP.RELU.F16.F32.PACK_AB R8, R227, R228 ;  /* 0x000000e4e308723e */ /* 0x000fe200000008ff */
[----:B--2---:R-:W-:Y:S01]  /*4f30*/  @!P2 FADD.FTZ R241, -R241, -RZ ;  /* 0x800000fff1f1a221 */ /* 0x004fe20000010100 */
[----:B------:R-:W-:Y:S07]  /*4f40*/  PRMT R136, R136, 0x7773, RZ ;  /* 0x0000777388887816 */ /* 0x000fee00000000ff */
[----:B------:R-:W2:Y:S01]  /*4f50*/  MUFU.EX2 R248, R30 ;  /* 0x0000001e00f87308 */ /* 0x000ea20000000800 */
[----:B------:R-:W-:Y:S01]  /*4f60*/  F2FP.RELU.F16.F32.PACK_AB R7, R230, R229 ;  /* 0x000000e5e607723e */ /* 0x000fe200000008ff */
[----:B------:R4:W-:Y:S01]  /*4f70*/  STS [R199+0x1a000], R8 ;  /* 0x01a00008c7007388 */ /* 0x0009e20000000800 */
[----:B------:R-:W-:Y:S01]  /*4f80*/  ISETP.GT.U32.AND P6, PT, R136, UR6, PT ;  /* 0x0000000688007c0c */ /* 0x000fe2000bfc4070 */
[----:B-1----:R-:W-:Y:S01]  /*4f90*/  @P5 FADD.FTZ R251, -R251, -RZ ;  /* 0x800000fffbfb5221 */ /* 0x002fe20000010100 */
[----:B------:R-:W-:Y:S01]  /*4fa0*/  ISETP.LE.U32.AND P0, PT, R10, UR6, PT ;  /* 0x000000060a007c0c */ /* 0x000fe2000bf03070 */
[----:B------:R1:W-:Y:S01]  /*4fb0*/  STS [R199+0x1a400], R7 ;  /* 0x01a40007c7007388 */ /* 0x0003e20000000800 */
[----:B------:R-:W-:Y:S01]  /*4fc0*/  ISETP.GT.U32.AND P2, PT, R9, UR6, PT ;  /* 0x0000000609007c0c */ /* 0x000fe2000bf44070 */
[----:B---3--:R-:W-:Y:S01]  /*4fd0*/  @P4 FADD.FTZ R250, -R250, -RZ ;  /* 0x800000fffafa4221 */ /* 0x008fe20000010100 */
[----:B------:R-:W-:Y:S01]  /*4fe0*/  FSETP.GE.FTZ.AND P5, PT, R172, RZ, PT ;  /* 0x000000ffac00720b */ /* 0x000fe20003fb6000 */
[----:B------:R3:W-:Y:S01]  /*4ff0*/  STS [R183], R6 ;  /* 0x00000006b7007388 */ /* 0x0007e20000000800 */
[----:B------:R-:W-:Y:S03]  /*5000*/  FSETP.GE.FTZ.AND P4, PT, R232, RZ, PT ;  /* 0x000000ffe800720b */ /* 0x000fe60003f96000 */
[----:B------:R3:W-:Y:S01]  /*5010*/  STS [R183+0x400], R5 ;  /* 0x00040005b7007388 */ /* 0x0007e20000000800 */
[----:B--2---:R-:W-:Y:S01]  /*5020*/  @P3 FADD.FTZ R248, -R248, -RZ ;  /* 0x800000fff8f83221 */ /* 0x004fe20000010100 */
[----:B------:R-:W-:Y:S01]  /*5030*/  @P6 FADD.FTZ R247, -R247, -RZ ;  /* 0x800000fff7f76221 */ /* 0x000fe20000010100 */
[----:B------:R-:W-:Y:S01]  /*5040*/  FSETP.GE.FTZ.AND P3, PT, R231, RZ, PT ;  /* 0x000000ffe700720b */ /* 0x000fe20003f76000 */
[----:B------:R2:W-:Y:S01]  /*5050*/  STS [R240], R4 ;  /* 0x00000004f0007388 */ /* 0x0005e20000000800 */
[----:B------:R-:W-:Y:S01]  /*5060*/  @!P0 FADD.FTZ R246, -R246, -RZ ;  /* 0x800000fff6f68221 */ /* 0x000fe20000010100 */
[----:B------:R-:W-:Y:S01]  /*5070*/  @P2 FADD.FTZ R249, -R249, -RZ ;  /* 0x800000fff9f92221 */ /* 0x000fe20000010100 */
[----:B------:R-:W-:Y:S02]  /*5080*/  FSETP.GE.FTZ.AND P0, PT, R171, RZ, PT ;  /* 0x000000ffab00720b */ /* 0x000fe40003f16000 */
[----:B------:R-:W-:Y:S02]  /*5090*/  FSETP.GE.FTZ.AND P2, PT, R235, RZ, PT ;  /* 0x000000ffeb00720b */ /* 0x000fe40003f56000 */
[----:B----4-:R-:W-:Y:S02]  /*50a0*/  F2FP.RELU.F16.F32.PACK_AB R8, R242, R239 ;  /* 0x000000eff208723e */ /* 0x010fe400000008ff */
[----:B-1----:R-:W-:Y:S02]  /*50b0*/  F2FP.RELU.F16.F32.PACK_AB R7, R241, R243 ;  /* 0x000000f3f107723e */ /* 0x002fe400000008ff */
[----:B---3--:R-:W-:Y:S02]  /*50c0*/  F2FP.RELU.F16.F32.PACK_AB R6, R250, R251 ;  /* 0x000000fbfa06723e */ /* 0x008fe400000008ff */
[----:B------:R-:W-:Y:S03]  /*50d0*/  F2FP.RELU.F16.F32.PACK_AB R5, R249, R246 ;  /* 0x000000f6f905723e */ /* 0x000fe600000008ff */
[----:B------:R-:W-:Y:S01]  /*50e0*/  STS [R240+0x400], R6 ;  /* 0x00040006f0007388 */ /* 0x000fe20000000800 */
[----:B--2---:R-:W-:Y:S03]  /*50f0*/  F2FP.RELU.F16.F32.PACK_AB R4, R247, R248 ;  /* 0x000000f8f704723e */ /* 0x004fe600000008ff */
[----:B------:R-:W-:Y:S04]  /*5100*/  STS [R183+0x1000], R8 ;  /* 0x00100008b7007388 */ /* 0x000fe80000000800 */
[----:B------:R-:W-:Y:S04]  /*5110*/  STS [R183+0x1400], R7 ;  /* 0x00140007b7007388 */ /* 0x000fe80000000800 */
[----:B------:R-:W-:Y:S04]  /*5120*/  STS [R240+0x1000], R5 ;  /* 0x00100005f0007388 */ /* 0x000fe80000000800 */
[----:B------:R-:W-:Y:S04]  /*5130*/  STS [R240+0x1400], R4 ;  /* 0x00140004f0007388 */ /* 0x000fe80000000800 */
[----:B------:R-:W-:Y:S08]  /*5140*/  LDSM.16.M88.4 R32, [R179+0x6000] ;  /* 0x00600000b320783b */ /* 0x000ff00000000200 */
[----:B------:R-:W1:Y:S08]  /*5150*/  LDSM.16.M88.4 R16, [R178+0x6000] ;  /* 0x00600000b210783b */ /* 0x000e700000000200 */
[----:B------:R-:W2:Y:S08]  /*5160*/  LDSM.16.M88.4 R28, [R179+0x6800] ;  /* 0x00680000b31c783b */ /* 0x000eb00000000200 */
[----:B------:R-:W3:Y:S08]  /*5170*/  LDSM.16.M88.4 R132, [R178+0x6400] ;  /* 0x00640000b284783b */ /* 0x000ef00000000200 */
[----:B------:R-:W-:Y:S08]  /*5180*/  LDSM.16.M88.4 R136, [R165+0x6000] ;  /* 0x00600000a588783b */ /* 0x000ff00000000200 */
        /* <DEDUP_REMOVED lines=11> */
[C---:B------:R-:W-:Y:S08]  /*5240*/  HMMA.16816.F32 R24, R28.reuse, R132, RZ ;  /* 0x000000841c18723c */ /* 0x040ff000000018ff */
[-C--:B------:R-:W-:Y:S08]  /*5250*/  HMMA.16816.F32 R28, R28, R134.reuse, RZ ;  /* 0x000000861c1c723c */ /* 0x080ff000000018ff */
[----:B------:R-:W-:Y:S01]  /*5260*/  HMMA.16816.F32 R32, R32, R134, RZ ;  /* 0x000000862020723c */ /* 0x000fe200000018ff */
[----:B------:R-:W3:Y:S07]  /*5270*/  LDSM.16.M88.4 R132, [R178+0x8400] ;  /* 0x00840000b284783b */ /* 0x000eee0000000200 */
[-C--:B----4-:R-:W-:Y:S08]  /*5280*/  HMMA.16816.F32 R4, R136, R140.reuse, R4 ;  /* 0x0000008c8804723c */ /* 0x090ff00000001804 */
        /* <DEDUP_REMOVED lines=15> */
[----:B------:R-:W-:Y:S07]  /*5380*/  LDSM.16.M88.4 R156, [R179+0x8000] ;  /* 0x00800000b39c783b */ /* 0x000fee0000000200 */
[-C--:B------:R-:W-:Y:S08]  /*5390*/  HMMA.16816.F32 R20, R152, R132.reuse, R20 ;  /* 0x000000849814723c */ /* 0x080ff00000001814 */
[C---:B------:R-:W-:Y:S08]  /*53a0*/  HMMA.16816.F32 R24, R160.reuse, R132, R24 ;  /* 0x00000084a018723c */ /* 0x040ff00000001818 */
[-C--:B------:R-:W-:Y:S01]  /*53b0*/  HMMA.16816.F32 R28, R160, R134.reuse, R28 ;  /* 0x00000086a01c723c */ /* 0x080fe2000000181c */
[----:B------:R-:W3:Y:S07]  /*53c0*/  LDSM.16.M88.4 R160, [R178+0xa000] ;  /* 0x00a00000b2a0783b */ /* 0x000eee0000000200 */
[----:B------:R-:W-:Y:S01]  /*53d0*/  HMMA.16816.F32 R32, R152, R134, R32 ;  /* 0x000000869820723c */ /* 0x000fe20000001820 */
[----:B------:R-:W4:Y:S07]  /*53e0*/  LDSM.16.M88.4 R132, [R179+0x8800] ;  /* 0x00880000b384783b */ /* 0x000f2e0000000200 */
[-C--:B-1----:R-:W-:Y:S01]  /*53f0*/  HMMA.16816.F32 R4, R136, R140.reuse, R4 ;  /* 0x0000008c8804723c */ /* 0x082fe20000001804 */
[----:B------:R-:W1:Y:S07]  /*5400*/  LDSM.16.M88.4 R152, [R178+0xa400] ;  /* 0x00a40000b298783b */ /* 0x000e6e0000000200 */
[C---:B------:R-:W-:Y:S08]  /*5410*/  HMMA.16816.F32 R8, R144.reuse, R140, R8 ;  /* 0x0000008c9008723c */ /* 0x040ff00000001808 */
        /* <DEDUP_REMOVED lines=8> */
[----:B------:R-:W2:Y:S07]  /*54a0*/  LDSM.16.M88.4 R136, [R165+0x8000] ;  /* 0x00800000a588783b */ /* 0x000eae0000000200 */
[-C--:B---3--:R-:W-:Y:S01]  /*54b0*/  HMMA.16816.F32 R4, R156, R160.reuse, R4 ;  /* 0x000000a09c04723c */ /* 0x088fe20000001804 */
[----:B------:R-:W3:Y:S07]  /*54c0*/  LDSM.16.M88.4 R148, [R180+0xa400] ;  /* 0x00a40000b494783b */ /* 0x000eee0000000200 */
[C---:B----4-:R-:W-:Y:S08]  /*54d0*/  HMMA.16816.F32 R8, R132.reuse, R160, R8 ;  /* 0x000000a08408723c */ /* 0x050ff00000001808 */
[-C--:B------:R-:W-:Y:S08]  /*54e0*/  HMMA.16816.F32 R12, R132, R162.reuse, R12 ;  /* 0x000000a2840c723c */ /* 0x080ff0000000180c */
[C---:B------:R-:W-:Y:S08]  /*54f0*/  HMMA.16816.F32 R16, R156.reuse, R162, R16 ;  /* 0x000000a29c10723c */ /* 0x040ff00000001810 */
[-C--:B-1----:R-:W-:Y:S08]  /*5500*/  HMMA.16816.F32 R20, R156, R152.reuse, R20 ;  /* 0x000000989c14723c */ /* 0x082ff00000001814 */
[C---:B------:R-:W-:Y:S04]  /*5510*/  HMMA.16816.F32 R24, R132.reuse, R152, R24 ;  /* 0x000000988418723c */ /* 0x040fe80000001818 */
[--C-:B------:R-:W-:Y:S04]  /*5520*/  SHF.R.U32.HI R152, RZ, 0x1, R2.reuse ;  /* 0x00000001ff987819 */ /* 0x100fe80000011602 */
[-C--:B------:R-:W-:Y:S03]  /*5530*/  HMMA.16816.F32 R28, R132, R154.reuse, R28 ;  /* 0x0000009a841c723c */ /* 0x080fe6000000181c */
[----:B------:R-:W-:Y:S04]  /*5540*/  LOP3.LUT R132, R152, 0x30, RZ, 0xc0, !PT ;  /* 0x0000003098847812 */ /* 0x000fe800078ec0ff */
[----:B------:R-:W-:Y:S01]  /*5550*/  LOP3.LUT R132, R132, 0x8, R2, 0xf8, !PT ;  /* 0x0000000884847812 */ /* 0x000fe200078ef802 */
[----:B------:R-:W-:Y:S08]  /*5560*/  HMMA.16816.F32 R32, R156, R154, R32 ;  /* 0x0000009a9c20723c */ /* 0x000ff00000001820 */
[-C--:B--2---:R-:W-:Y:S08]  /*5570*/  HMMA.16816.F32 R4, R136, R140.reuse, R4 ;  /* 0x0000008c8804723c */ /* 0x084ff00000001804 */
[C---:B------:R-:W-:Y:S08]  /*5580*/  HMMA.16816.F32 R8, R144.reuse, R140, R8 ;  /* 0x0000008c9008723c */ /* 0x040ff00000001808 */
[-C--:B------:R-:W-:Y:S03]  /*5590*/  HMMA.16816.F32 R12, R144, R142.reuse, R12 ;  /* 0x0000008e900c723c */ /* 0x080fe6000000180c */
[C---:B------:R-:W-:Y:S01]  /*55a0*/  FADD.FTZ R4, -R170.reuse, R4 ;  /* 0x00000004aa047221 */ /* 0x040fe20000010100 */
[----:B------:R-:W-:Y:S01]  /*55b0*/  FADD.FTZ R5, -R170, R5 ;  /* 0x00000005aa057221 */ /* 0x000fe20000010100 */
[C---:B------:R-:W-:Y:S01]  /*55c0*/  FADD.FTZ R6, -R169.reuse, R6 ;  /* 0x00000006a9067221 */ /* 0x040fe20000010100 */
[----:B------:R-:W-:Y:S02]  /*55d0*/  FADD.FTZ R7, -R169, R7 ;  /* 0x00000007a9077221 */ /* 0x000fe40000010100 */
[----:B------:R-:W-:Y:S01]  /*55e0*/  FSEL R4, R4, R170, P0 ;  /* 0x000000aa04047208 */ /* 0x000fe20000000000 */
[C---:B------:R-:W-:Y:S04]  /*55f0*/  HMMA.16816.F32 R16, R136.reuse, R142, R16 ;  /* 0x0000008e8810723c */ /* 0x040fe80000001810 */
[----:B------:R-:W-:Y:S01]  /*5600*/  FSETP.GE.FTZ.AND P0, PT, R236, RZ, PT ;  /* 0x000000ffec00720b */ /* 0x000fe20003f16000 */
[----:B------:R-:W-:Y:S01]  /*5610*/  FMUL.FTZ R4, R171, R4 ;  /* 0x00000004ab047220 */ /* 0x000fe20000410000 */
[----:B------:R-:W-:Y:S02]  /*5620*/  FSEL R5, R5, R170, P5 ;  /* 0x000000aa05057208 */ /* 0x000fe40002800000 */
[-C--:B---3--:R-:W-:Y:S03]  /*5630*/  HMMA.16816.F32 R20, R136, R148.reuse, R20 ;  /* 0x000000948814723c */ /* 0x088fe60000001814 */
[----:B------:R-:W-:Y:S05]  /*5640*/  FMUL.FTZ R5, R172, R5 ;  /* 0x00000005ac057220 */ /* 0x000fea0000410000 */
[----:B------:R-:W-:Y:S01]  /*5650*/  F2FP.F16.F32.PACK_AB R4, R5, R4 ;  /* 0x000000040504723e */ /* 0x000fe200000000ff */
[C---:B------:R-:W-:Y:S04]  /*5660*/  HMMA.16816.F32 R24, R144.reuse, R148, R24 ;  /* 0x000000949018723c */ /* 0x040fe80000001818 */
[----:B------:R-:W-:Y:S02]  /*5670*/  IMAD.SHL.U32 R148, R2, 0x40, RZ ;  /* 0x0000004002947824 */ /* 0x000fe400078e00ff */
[C---:B------:R-:W-:Y:S01]  /*5680*/  FADD.FTZ R16, -R170.reuse, R16 ;  /* 0x00000010aa107221 */ /* 0x040fe20000010100 */
[----:B------:R-:W-:Y:S01]  /*5690*/  FADD.FTZ R17, -R170, R17 ;  /* 0x00000011aa117221 */ /* 0x000fe20000010100 */
[----:B------:R-:W-:Y:S01]  /*56a0*/  IMAD.SHL.U32 R149, R2, 0x8, RZ ;  /* 0x0000000802957824 */ /* 0x000fe200078e00ff */
[-C--:B------:R-:W-:Y:S03]  /*56b0*/  HMMA.16816.F32 R28, R144, R150.reuse, R28 ;  /* 0x00000096901c723c */ /* 0x080fe6000000181c */
[-C--:B------:R-:W-:Y:S01]  /*56c0*/  FSEL R16, R16, R170.reuse, P4 ;  /* 0x000000aa10107208 */ /* 0x080fe20002000000 */
[C---:B------:R-:W-:Y:S01]  /*56d0*/  FADD.FTZ R21, -R170.reuse, R21 ;  /* 0x00000015aa157221 */ /* 0x040fe20000010100 */
[----:B------:R-:W-:Y:S01]  /*56e0*/  FSETP.GE.FTZ.AND P4, PT, R245, RZ, PT ;  /* 0x000000fff500720b */ /* 0x000fe20003f96000 */
[----:B------:R-:W-:Y:S01]  /*56f0*/  FADD.FTZ R20, -R170, R20 ;  /* 0x00000014aa147221 */ /* 0x000fe20000010100 */
[-C--:B------:R-:W-:Y:S01]  /*5700*/  FSEL R17, R17, R170.reuse, P3 ;  /* 0x000000aa11117208 */ /* 0x080fe20001800000 */
[----:B------:R-:W-:Y:S04]  /*5710*/  HMMA.16816.F32 R32, R136, R150, R32 ;  /* 0x000000968820723c */ /* 0x000fe80000001820 */
[----:B------:R-:W-:Y:S01]  /*5720*/  FSEL R21, R21, R170, P0 ;  /* 0x000000aa15157208 */ /* 0x000fe20000000000 */
[----:B------:R-:W-:Y:S01]  /*5730*/  FMUL.FTZ R16, R232, R16 ;  /* 0x00000010e8107220 */ /* 0x000fe20000410000 */
[----:B------:R-:W-:Y:S01]  /*5740*/  FSETP.GE.FTZ.AND P0, PT, R244, RZ, PT ;  /* 0x000000fff400720b */ /* 0x000fe20003f16000 */
[----:B------:R-:W-:Y:S01]  /*5750*/  FMUL.FTZ R17, R231, R17 ;  /* 0x00000011e7117220 */ /* 0x000fe20000410000 */
[----:B------:R-:W-:Y:S01]  /*5760*/  FSEL R20, R20, R170, P2 ;  /* 0x000000aa14147208 */ /* 0x000fe20001000000 */
[----:B------:R-:W-:Y:S01]  /*5770*/  FMUL.FTZ R21, R236, R21 ;  /* 0x00000015ec157220 */ /* 0x000fe20000410000 */
[----:B------:R-:W-:Y:S02]  /*5780*/  LOP3.LUT R132, R132, 0x1c0, R148, 0xf8, !PT ;  /* 0x000001c084847812 */ /* 0x000fe400078ef894 */
[----:B------:R-:W-:Y:S01]  /*5790*/  FSETP.GE.FTZ.AND P3, PT, R173, RZ, PT ;  /* 0x000000ffad00720b */ /* 0x000fe20003f76000 */
[----:B------:R-:W-:Y:S01]  /*57a0*/  FMUL.FTZ R20, R235, R20 ;  /* 0x00000014eb147220 */ /* 0x000fe20000410000 */
[----:B------:R-:W-:Y:S02]  /*57b0*/  FSETP.GE.FTZ.AND P2, PT, R174, RZ, PT ;  /* 0x000000ffae00720b */ /* 0x000fe40003f56000 */
[----:B------:R-:W-:Y:S02]  /*57c0*/  LOP3.LUT R166, R148, 0x400, RZ, 0xc0, !PT ;  /* 0x0000040094a67812 */ /* 0x000fe400078ec0ff */
[----:B------:R-:W-:Y:S01]  /*57d0*/  LOP3.LUT R132, R132, 0x38, R149, 0x78, !PT ;  /* 0x0000003884847812 */ /* 0x000fe200078e7895 */
[----:B------:R-:W-:Y:S01]  /*57e0*/  FADD.FTZ R5, -R170, R32 ;  /* 0x00000020aa057221 */ /* 0x000fe20000010100 */
[-C--:B------:R-:W-:Y:S02]  /*57f0*/  FSEL R6, R6, R169.reuse, P3 ;  /* 0x000000a906067208 */ /* 0x080fe40001800000 */
[----:B------:R-:W-:Y:S01]  /*5800*/  FSEL R7, R7, R169, P2 ;  /* 0x000000a907077208 */ /* 0x000fe20001000000 */
[----:B------:R-:W-:Y:S01]  /*5810*/  IMAD R166, R132, 0x2, R166 ;  /* 0x0000000284a67824 */ /* 0x000fe200078e02a6 */
[----:B------:R-:W-:Y:S01]  /*5820*/  FSEL R5, R5, R170, P4 ;  /* 0x000000aa05057208 */ /* 0x000fe20002000000 */
[----:B------:R-:W-:Y:S01]  /*5830*/  @P0 FADD.FTZ R170, -R170, R33 ;  /* 0x00000021aaaa0221 */ /* 0x000fe20000010100 */
[----:B------:R-:W-:Y:S01]  /*5840*/  ISETP.GT.AND P0, PT, R212, UR8, PT ;  /* 0x00000008d4007c0c */ /* 0x000fe2000bf04270 */
[----:B------:R-:W-:Y:S01]  /*5850*/  FMUL.FTZ R6, R173, R6 ;  /* 0x00000006ad067220 */ /* 0x000fe20000410000 */
[----:B------:R-:W-:Y:S01]  /*5860*/  F2FP.F16.F32.PACK_AB R16, R17, R16 ;  /* 0x000000101110723e */ /* 0x000fe200000000ff */
[----:B------:R-:W-:Y:S01]  /*5870*/  FMUL.FTZ R5, R245, R5 ;  /* 0x00000005f5057220 */ /* 0x000fe20000410000 */
[----:B------:R-:W-:Y:S01]  /*5880*/  F2FP.F16.F32.PACK_AB R20, R21, R20 ;  /* 0x000000141514723e */ /* 0x000fe200000000ff */
[----:B------:R-:W-:Y:S01]  /*5890*/  FMUL.FTZ R170, R244, R170 ;  /* 0x000000aaf4aa7220 */ /* 0x000fe20000410000 */
[----:B------:R-:W-:Y:S07]  /*58a0*/  FMUL.FTZ R7, R174, R7 ;  /* 0x00000007ae077220 */ /* 0x000fee0000410000 */
[----:B------:R-:W-:Y:S05]  /*58b0*/  @!P0 BRA `(.L_x_572) ;  /* 0x0000000000888947 */ /* 0x000fea0003800000 */
[----:B------:R-:W-:Y:S02]  /*58c0*/  IADD3 R32, P2, PT, RZ, -UR27, RZ ;  /* 0x8000001bff207c10 */ /* 0x000fe4000ff5e0ff */
[----:B------:R-:W-:Y:S02]  /*58d0*/  LOP3.LUT R17, R212, 0x1, RZ, 0xc0, !PT ;  /* 0x00000001d4117812 */ /* 0x000fe400078ec0ff */
[----:B------:R-:W-:Y:S01]  /*58e0*/  ISETP.GE.AND P4, PT, R188, UR5, PT ;  /* 0x00000005bc007c0c */ /* 0x000fe2000bf86270 */
[----:B------:R-:W-:Y:S01]  /*58f0*/  IMAD.X R21, RZ, RZ, ~UR7, P2 ;  /* 0x80000007ff157e24 */ /* 0x000fe200090e06ff */
[----:B------:R-:W-:Y:S01]  /*5900*/  ISETP.NE.U32.AND P2, PT, R17, 0x1, PT ;  /* 0x000000011100780c */ /* 0x000fe20003f45070 */
[----:B------:R-:W-:Y:S01]  /*5910*/  IMAD.MOV.U32 R17, RZ, RZ, -0x3000 ;  /* 0xffffd000ff117424 */ /* 0x000fe200078e00ff */
[----:B------:R-:W-:Y:S02]  /*5920*/  ISETP.GE.AND P3, PT, R185, UR5, PT ;  /* 0x00000005b9007c0c */ /* 0x000fe4000bf66270 */
[----:B------:R-:W-:Y:S02]  /*5930*/  SHF.R.S64 R32, R32, 0x1f, R21 ;  /* 0x0000001f20207819 */ /* 0x000fe40000001015 */
[----:B------:R-:W-:Y:S02]  /*5940*/  SEL R17, R17, 0x3000, !P2 ;  /* 0x0000300011117807 */ /* 0x000fe40005000000 */
[----:B------:R-:W-:Y:S02]  /*5950*/  IADD3 R222, P5, PT, R222, R32, RZ ;  /* 0x00000020dede7210 */ /* 0x000fe40007fbe0ff */
[----:B------:R-:W-:Y:S01]  /*5960*/  ISETP.GE.AND P2, PT, R184, UR5, PT ;  /* 0x00000005b8007c0c */ /* 0x000fe2000bf46270 */
[--C-:B------:R-:W-:Y:S01]  /*5970*/  IMAD.IADD R203, R203, 0x1, R17.reuse ;  /* 0x00000001cbcb7824 */ /* 0x100fe200078e0211 */
[----:B------:R-:W-:Y:S01]  /*5980*/  LEA.HI.X.SX32 R223, R21, R223, 0x1, P5 ;  /* 0x000000df15df7211 */ /* 0x000fe200028f0eff */
[--C-:B------:R-:W-:Y:S02]  /*5990*/  IMAD.IADD R210, R210, 0x1, R17.reuse ;  /* 0x00000001d2d27824 */ /* 0x100fe400078e0211 */
[----:B------:R-:W-:Y:S02]  /*59a0*/  IMAD.IADD R177, R177, 0x1, R17 ;  /* 0x00000001b1b17824 */ /* 0x000fe400078e0211 */
        /* <DEDUP_REMOVED lines=19> */
.L_x_572:
[----:B------:R-:W-:Y:S01]  /*5ae0*/  FSETP.GE.FTZ.AND P2, PT, R250, RZ, PT ;  /* 0x000000fffa00720b */ /* 0x000fe20003f56000 */
[----:B------:R-:W-:Y:S01]  /*5af0*/  FADD.FTZ R18, -R169, R18 ;  /* 0x00000012a9127221 */ /* 0x000fe20000010100 */
[----:B------:R-:W-:Y:S01]  /*5b00*/  FSETP.GE.FTZ.AND P3, PT, R233, RZ, PT ;  /* 0x000000ffe900720b */ /* 0x000fe20003f76000 */
[C---:B------:R-:W-:Y:S01]  /*5b10*/  FADD.FTZ R19, -R169.reuse, R19 ;  /* 0x00000013a9137221 */ /* 0x040fe20000010100 */
[C---:B------:R-:W-:Y:S01]  /*5b20*/  FADD.FTZ R22, -R169.reuse, R22 ;  /* 0x00000016a9167221 */ /* 0x040fe20000010100 */
[C---:B------:R-:W-:Y:S01]  /*5b30*/  FADD.FTZ R23, -R169.reuse, R23 ;  /* 0x00000017a9177221 */ /* 0x040fe20000010100 */
[-C--:B------:R-:W-:Y:S01]  /*5b40*/  FSEL R18, R18, R169.reuse, P3 ;  /* 0x000000a912127208 */ /* 0x080fe20001800000 */
[----:B------:R-:W-:Y:S01]  /*5b50*/  FADD.FTZ R34, -R169, R34 ;  /* 0x00000022a9227221 */ /* 0x000fe20000010100 */
[----:B------:R-:W-:Y:S01]  /*5b60*/  FSETP.GE.FTZ.AND P3, PT, R251, RZ, PT ;  /* 0x000000fffb00720b */ /* 0x000fe20003f76000 */
[C---:B-----5:R-:W-:Y:S01]  /*5b70*/  FADD.FTZ R8, -R167.reuse, R8 ;  /* 0x00000008a7087221 */ /* 0x060fe20000010100 */
[----:B------:R-:W-:Y:S01]  /*5b80*/  FSETP.GE.FTZ.AND P6, PT, R234, RZ, PT ;  /* 0x000000ffea00720b */ /* 0x000fe20003fd6000 */
[----:B------:R-:W-:Y:S01]  /*5b90*/  FADD.FTZ R9, -R167, R9 ;  /* 0x00000009a7097221 */ /* 0x000fe20000010100 */
[----:B------:R-:W-:Y:S01]  /*5ba0*/  FSETP.GE.FTZ.AND P5, PT, R237, RZ, PT ;  /* 0x000000ffed00720b */ /* 0x000fe20003fb6000 */
[C---:B------:R-:W-:Y:S01]  /*5bb0*/  FADD.FTZ R12, -R167.reuse, R12 ;  /* 0x0000000ca70c7221 */ /* 0x040fe20000010100 */
[----:B------:R-:W-:Y:S01]  /*5bc0*/  FSETP.GE.FTZ.AND P4, PT, R238, RZ, PT ;  /* 0x000000ffee00720b */ /* 0x000fe20003f96000 */
[C---:B------:R-:W-:Y:S01]  /*5bd0*/  FADD.FTZ R28, -R167.reuse, R28 ;  /* 0x0000001ca71c7221 */ /* 0x040fe20000010100 */
[-C--:B------:R-:W-:Y:S01]  /*5be0*/  FSEL R34, R34, R169.reuse, P3 ;  /* 0x000000a922227208 */ /* 0x080fe20001800000 */
[----:B------:R-:W-:Y:S01]  /*5bf0*/  FADD.FTZ R25, -R167, R25 ;  /* 0x00000019a7197221 */ /* 0x000fe20000010100 */
[-C--:B------:R-:W-:Y:S01]  /*5c00*/  FSEL R19, R19, R169.reuse, P6 ;  /* 0x000000a913137208 */ /* 0x080fe20003000000 */
[----:B------:R2:W-:Y:S01]  /*5c10*/  STS [R187+0x15000], R4 ;  /* 0x01500004bb007388 */ /* 0x0005e20000000800 */
[-C--:B------:R-:W-:Y:S01]  /*5c20*/  FSEL R22, R22, R169.reuse, P5 ;  /* 0x000000a916167208 */ /* 0x080fe20002800000 */
[----:B------:R-:W-:Y:S01]  /*5c30*/  FADD.FTZ R13, -R167, R13 ;  /* 0x0000000da70d7221 */ /* 0x000fe20000010100 */
[----:B------:R-:W-:Y:S01]  /*5c40*/  FSEL R23, R23, R169, P4 ;  /* 0x000000a917177208 */ /* 0x000fe20002000000 */
[----:B------:R-:W-:Y:S01]  /*5c50*/  @P2 FADD.FTZ R169, -R169, R35 ;  /* 0x00000023a9a92221 */ /* 0x000fe20000010100 */
[----:B------:R-:W-:Y:S01]  /*5c60*/  FSETP.GE.FTZ.AND P3, PT, R175, RZ, PT ;  /* 0x000000ffaf00720b */ /* 0x000fe20003f76000 */
[----:B------:R-:W-:Y:S01]  /*5c70*/  FADD.FTZ R24, -R167, R24 ;  /* 0x00000018a7187221 */ /* 0x000fe20000010100 */
[----:B------:R-:W-:Y:S01]  /*5c80*/  FSETP.GE.FTZ.AND P2, PT, R181, RZ, PT ;  /* 0x000000ffb500720b */ /* 0x000fe20003f56000 */
[----:B------:R-:W-:Y:S01]  /*5c90*/  FADD.FTZ R11, -R168, R11 ;  /* 0x0000000ba80b7221 */ /* 0x000fe20000010100 */
[-C--:B------:R-:W-:Y:S01]  /*5ca0*/  FSEL R8, R8, R167.reuse, P3 ;  /* 0x000000a708087208 */ /* 0x080fe20001800000 */
[C---:B------:R-:W-:Y:S01]  /*5cb0*/  FADD.FTZ R10, -R168.reuse, R10 ;  /* 0x0000000aa80a7221 */ /* 0x040fe20000010100 */
[----:B------:R-:W-:Y:S01]  /*5cc0*/  FSEL R9, R9, R167, P2 ;  /* 0x000000a709097208 */ /* 0x000fe20001000000 */
[----:B------:R-:W-:Y:S01]  /*5cd0*/  FADD.FTZ R14, -R168, R14 ;  /* 0x0000000ea80e7221 */ /* 0x000fe20000010100 */
[----:B------:R-:W-:Y:S01]  /*5ce0*/  FSETP.GE.FTZ.AND P3, PT, R228, RZ, PT ;  /* 0x000000ffe400720b */ /* 0x000fe20003f76000 */
[----:B------:R-:W-:Y:S01]  /*5cf0*/  FADD.FTZ R15, -R168, R15 ;  /* 0x0000000fa80f7221 */ /* 0x000fe20000010100 */
[----:B------:R-:W-:Y:S01]  /*5d00*/  FSETP.GE.FTZ.AND P2, PT, R249, RZ, PT ;  /* 0x000000fff900720b */ /* 0x000fe20003f56000 */
[----:B------:R-:W-:Y:S01]  /*5d10*/  FMUL.FTZ R19, R234, R19 ;  /* 0x00000013ea137220 */ /* 0x000fe20000410000 */
[----:B------:R-:W-:Y:S01]  /*5d20*/  FSEL R12, R12, R167, P3 ;  /* 0x000000a70c0c7208 */ /* 0x000fe20001800000 */
[----:B------:R-:W-:Y:S01]  /*5d30*/  FMUL.FTZ R18, R233, R18 ;  /* 0x00000012e9127220 */ /* 0x000fe20000410000 */
[----:B------:R-:W-:Y:S01]  /*5d40*/  FSETP.GE.FTZ.AND P3, PT, R246, RZ, PT ;  /* 0x000000fff600720b */ /* 0x000fe20003f76000 */
[----:B------:R-:W-:Y:S01]  /*5d50*/  FMUL.FTZ R9, R181, R9 ;  /* 0x00000009b5097220 */ /* 0x000fe20000410000 */
[----:B------:R-:W-:Y:S01]  /*5d60*/  FSETP.GE.FTZ.AND P4, PT, R242, RZ, PT ;  /* 0x000000fff200720b */ /* 0x000fe20003f96000 */
[----:B------:R-:W-:Y:S01]  /*5d70*/  FMUL.FTZ R8, R175, R8 ;  /* 0x00000008af087220 */ /* 0x000fe20000410000 */
[----:B------:R-:W-:Y:S01]  /*5d80*/  FSEL R28, R28, R167, P3 ;  /* 0x000000a71c1c7208 */ /* 0x000fe20001800000 */
[----:B------:R-:W-:Y:S01]  /*5d90*/  FMUL.FTZ R12, R228, R12 ;  /* 0x0000000ce40c7220 */ /* 0x000fe20000410000 */
[----:B------:R-:W-:Y:S01]  /*5da0*/  FSETP.GE.FTZ.AND P6, PT, R227, RZ, PT ;  /* 0x000000ffe300720b */ /* 0x000fe20003fd6000 */
[C---:B------:R-:W-:Y:S01]  /*5db0*/  FADD.FTZ R26, -R168.reuse, R26 ;  /* 0x0000001aa81a7221 */ /* 0x040fe20000010100 */
[----:B------:R-:W-:Y:S01]  /*5dc0*/  FSETP.GE.FTZ.AND P5, PT, R239, RZ, PT ;  /* 0x000000ffef00720b */ /* 0x000fe20003fb6000 */
[----:B------:R-:W-:Y:S01]  /*5dd0*/  FADD.FTZ R27, -R168, R27 ;  /* 0x0000001ba81b7221 */ /* 0x000fe20000010100 */
[----:B------:R-:W-:Y:S01]  /*5de0*/  F2FP.F16.F32.PACK_AB R6, R7, R6 ;  /* 0x000000060706723e */ /* 0x000fe200000000ff */
[----:B------:R-:W-:Y:S01]  /*5df0*/  FMUL.FTZ R23, R238, R23 ;  /* 0x00000017ee177220 */ /* 0x000fe20000410000 */
[-C--:B------:R-:W-:Y:S01]  /*5e00*/  FSEL R25, R25, R167.reuse, P4 ;  /* 0x000000a719197208 */ /* 0x080fe20002000000 */
[----:B------:R-:W-:Y:S01]  /*5e10*/  FMUL.FTZ R22, R237, R22 ;  /* 0x00000016ed167220 */ /* 0x000fe20000410000 */
[----:B------:R-:W-:Y:S01]  /*5e20*/  FSETP.GE.FTZ.AND P3, PT, R226, RZ, PT ;  /* 0x000000ffe200720b */ /* 0x000fe20003f76000 */
[----:B------:R3:W-:Y:S01]  /*5e30*/  STS [R187+0x15400], R6 ;  /* 0x01540006bb007388 */ /* 0x0007e20000000800 */
[----:B------:R-:W-:Y:S01]  /*5e40*/  FSETP.GE.FTZ.AND P4, PT, R215, RZ, PT ;  /* 0x000000ffd700720b */ /* 0x000fe20003f96000 */
[----:B------:R-:W-:Y:S01]  /*5e50*/  FADD.FTZ R30, -R168, R30 ;  /* 0x0000001ea81e7221 */ /* 0x000fe20000010100 */
[-C--:B------:R-:W-:Y:S01]  /*5e60*/  FSEL R13, R13, R167.reuse, P6 ;  /* 0x000000a70d0d7208 */ /* 0x080fe20003000000 */
[----:B------:R-:W-:Y:S01]  /*5e70*/  STS [R199+0x15000], R16 ;  /* 0x01500010c7007388 */ /* 0x000fe20000000800 */
[----:B------:R-:W-:Y:S01]  /*5e80*/  FSEL R24, R24, R167, P5 ;  /* 0x000000a718187208 */ /* 0x000fe20002800000 */
[----:B------:R-:W-:Y:S01]  /*5e90*/  @P2 FADD.FTZ R167, -R167, R29 ;  /* 0x0000001da7a72221 */ /* 0x000fe20000010100 */
[-C--:B------:R-:W-:Y:S01]  /*5ea0*/  FSEL R11, R11, R168.reuse, P3 ;  /* 0x000000a80b0b7208 */ /* 0x080fe20001800000 */
[----:B------:R-:W-:Y:S01]  /*5eb0*/  FMUL.FTZ R13, R227, R13 ;  /* 0x0000000de30d7220 */ /* 0x000fe20000410000 */
[----:B------:R-:W-:Y:S01]  /*5ec0*/  FSEL R10, R10, R168, P4 ;  /* 0x000000a80a0a7208 */ /* 0x000fe20002000000 */
[----:B--2---:R-:W-:Y:S01]  /*5ed0*/  FMUL.FTZ R4, R251, R34 ;  /* 0x00000022fb047220 */ /* 0x004fe20000410000 */
[----:B------:R-:W-:Y:S01]  /*5ee0*/  FSETP.GE.FTZ.AND P3, PT, R230, RZ, PT ;  /* 0x000000ffe600720b */ /* 0x000fe20003f76000 */
[----:B------:R-:W-:Y:S01]  /*5ef0*/  FMUL.FTZ R11, R226, R11 ;  /* 0x0000000be20b7220 */ /* 0x000fe20000410000 */
[----:B------:R-:W-:Y:S01]  /*5f00*/  FSETP.GE.FTZ.AND P2, PT, R229, RZ, PT ;  /* 0x000000ffe500720b */ /* 0x000fe20003f56000 */
[----:B------:R-:W-:Y:S01]  /*5f10*/  FMUL.FTZ R10, R215, R10 ;  /* 0x0000000ad70a7220 */ /* 0x000fe20000410000 */
[-C--:B------:R-:W-:Y:S01]  /*5f20*/  FSEL R15, R15, R168.reuse, P3 ;  /* 0x000000a80f0f7208 */ /* 0x080fe20001800000 */
[----:B------:R-:W-:Y:S01]  /*5f30*/  FMUL.FTZ R169, R250, R169 ;  /* 0x000000a9faa97220 */ /* 0x000fe20000410000 */
[----:B------:R-:W-:Y:S01]  /*5f40*/  FSEL R14, R14, R168, P2 ;  /* 0x000000a80e0e7208 */ /* 0x000fe20001000000 */
[----:B------:R-:W-:Y:S01]  /*5f50*/  FMUL.FTZ R25, R242, R25 ;  /* 0x00000019f2197220 */ /* 0x000fe20000410000 */
[----:B------:R-:W-:Y:S01]  /*5f60*/  F2FP.F16.F32.PACK_AB R18, R19, R18 ;  /* 0x000000121312723e */ /* 0x000fe200000000ff */
[----:B------:R-:W-:Y:S01]  /*5f70*/  FMUL.FTZ R230, R230, R15 ;  /* 0x0000000fe6e67220 */ /* 0x000fe20000410000 */
[----:B------:R-:W-:Y:S01]  /*5f80*/  FSETP.GE.FTZ.AND P2, PT, R247, RZ, PT ;  /* 0x000000fff700720b */ /* 0x000fe20003f56000 */
[----:B------:R-:W-:Y:S01]  /*5f90*/  FMUL.FTZ R14, R229, R14 ;  /* 0x0000000ee50e7220 */ /* 0x000fe20000410000 */
[----:B------:R-:W-:Y:S01]  /*5fa0*/  F2FP.F16.F32.PACK_AB R8, R9, R8 ;  /* 0x000000080908723e */ /* 0x000fe200000000ff */
[----:B------:R-:W-:Y:S01]  /*5fb0*/  STS [R199+0x15400], R18 ;  /* 0x01540012c7007388 */ /* 0x000fe20000000800 */
[----:B------:R-:W-:Y:S01]  /*5fc0*/  F2FP.F16.F32.PACK_AB R10, R11, R10 ;  /* 0x0000000a0b0a723e */ /* 0x000fe200000000ff */
[----:B------:R-:W-:Y:S01]  /*5fd0*/  FMUL.FTZ R24, R239, R24 ;  /* 0x00000018ef187220 */ /* 0x000fe20000410000 */
[----:B------:R-:W-:Y:S01]  /*5fe0*/  FSETP.GE.FTZ.AND P5, PT, R243, RZ, PT ;  /* 0x000000fff300720b */ /* 0x000fe20003fb6000 */
[----:B------:R-:W-:Y:S01]  /*5ff0*/  STS [R187+0x16000], R8 ;  /* 0x01600008bb007388 */ /* 0x000fe20000000800 */
[----:B------:R-:W-:Y:S01]  /*6000*/  FSETP.GE.FTZ.AND P4, PT, R241, RZ, PT ;  /* 0x000000fff100720b */ /* 0x000fe20003f96000 */
[----:B---3--:R-:W-:Y:S01]  /*6010*/  FMUL.FTZ R6, R246, R28 ;  /* 0x0000001cf6067220 */ /* 0x008fe20000410000 */
[----:B------:R-:W-:Y:S01]  /*6020*/  F2FP.F16.F32.PACK_AB R12, R13, R12 ;  /* 0x0000000c0d0c723e */ /* 0x000fe200000000ff */
[----:B------:R-:W-:Y:S01]  /*6030*/  STS [R187+0x16400], R10 ;  /* 0x0164000abb007388 */ /* 0x000fe20000000800 */
[----:B------:R-:W-:Y:S01]  /*6040*/  F2FP.F16.F32.PACK_AB R14, R230, R14 ;  /* 0x0000000ee60e723e */ /* 0x000fe200000000ff */
[----:B------:R-:W-:Y:S01]  /*6050*/  FMUL.FTZ R167, R249, R167 ;  /* 0x000000a7f9a77220 */ /* 0x000fe20000410000 */
[-C--:B------:R-:W-:Y:S01]  /*6060*/  FSEL R26, R26, R168.reuse, P5 ;  /* 0x000000a81a1a7208 */ /* 0x080fe20002800000 */
[----:B------:R-:W-:Y:S01]  /*6070*/  STS [R199+0x16000], R12 ;  /* 0x0160000cc7007388 */ /* 0x000fe20000000800 */
[----:B------:R-:W-:Y:S01]  /*6080*/  FSEL R27, R27, R168, P4 ;  /* 0x000000a81b1b7208 */ /* 0x000fe20002000000 */
[----:B------:R-:W-:Y:S01]  /*6090*/  IMAD.SHL.U32 R150, R2, 0x20, RZ ;  /* 0x0000002002967824 */ /* 0x000fe200078e00ff */
[----:B------:R-:W-:Y:S01]  /*60a0*/  FSETP.GE.FTZ.AND P3, PT, R248, RZ, PT ;  /* 0x000000fff800720b */ /* 0x000fe20003f76000 */
[----:B------:R-:W-:Y:S01]  /*60b0*/  STS [R199+0x16400], R14 ;  /* 0x0164000ec7007388 */ /* 0x000fe20000000800 */
[----:B------:R-:W-:Y:S01]  /*60c0*/  F2FP.F16.F32.PACK_AB R22, R23, R22 ;  /* 0x000000161716723e */ /* 0x000fe200000000ff */
[----:B------:R-:W-:Y:S01]  /*60d0*/  FMUL.FTZ R27, R241, R27 ;  /* 0x0000001bf11b7220 */ /* 0x000fe20000410000 */
[----:B------:R-:W-:Y:S01]  /*60e0*/  FSEL R30, R30, R168, P3 ;  /* 0x000000a81e1e7208 */ /* 0x000fe20001800000 */
[----:B------:R-:W-:Y:S01]  /*60f0*/  @P2 FADD.FTZ R168, -R168, R31 ;  /* 0x0000001fa8a82221 */ /* 0x000fe20000010100 */
[----:B------:R-:W-:Y:S01]  /*6100*/  FMUL.FTZ R26, R243, R26 ;  /* 0x0000001af31a7220 */ /* 0x000fe20000410000 */
[----:B------:R-:W-:Y:S01]  /*6110*/  F2FP.F16.F32.PACK_AB R5, R170, R5 ;  /* 0x00000005aa05723e */ /* 0x000fe200000000ff */
[----:B------:R-:W-:Y:S01]  /*6120*/  STS [R183+-0x4000], R20 ;  /* 0xffc00014b7007388 */ /* 0x000fe20000000800 */
[----:B------:R-:W-:Y:S01]  /*6130*/  F2FP.F16.F32.PACK_AB R4, R169, R4 ;  /* 0x00000004a904723e */ /* 0x000fe200000000ff */
[----:B------:R-:W-:Y:S01]  /*6140*/  FMUL.FTZ R30, R248, R30 ;  /* 0x0000001ef81e7220 */ /* 0x000fe20000410000 */
[----:B------:R-:W-:Y:S01]  /*6150*/  FMUL.FTZ R168, R247, R168 ;  /* 0x000000a8f7a87220 */ /* 0x000fe20000410000 */
[----:B------:R-:W-:Y:S01]  /*6160*/  STS [R183+-0x3c00], R22 ;  /* 0xffc40016b7007388 */ /* 0x000fe20000000800 */
[----:B------:R-:W-:Y:S01]  /*6170*/  F2FP.F16.F32.PACK_AB R24, R25, R24 ;  /* 0x000000181918723e */ /* 0x000fe200000000ff */
[----:B------:R-:W-:Y:S01]  /*6180*/  IMAD.SHL.U32 R165, R2, 0x4, RZ ;  /* 0x0000000402a57824 */ /* 0x000fe200078e00ff */
[----:B------:R-:W-:Y:S01]  /*6190*/  F2FP.F16.F32.PACK_AB R26, R27, R26 ;  /* 0x0000001a1b1a723e */ /* 0x000fe200000000ff */
[----:B------:R-:W-:Y:S01]  /*61a0*/  STS [R240+-0x4000], R5 ;  /* 0xffc00005f0007388 */ /* 0x000fe20000000800 */
[----:B------:R-:W-:Y:S01]  /*61b0*/  F2FP.F16.F32.PACK_AB R6, R167, R6 ;  /* 0x00000006a706723e */ /* 0x000fe200000000ff */
[----:B------:R-:W-:Y:S01]  /*61c0*/  IMAD R173, R195, UR10, RZ ;  /* 0x0000000ac3ad7c24 */ /* 0x000fe2000f8e02ff */
[----:B------:R-:W-:Y:S01]  /*61d0*/  F2FP.F16.F32.PACK_AB R30, R168, R30 ;  /* 0x0000001ea81e723e */ /* 0x000fe200000000ff */
[----:B------:R-:W-:Y:S01]  /*61e0*/  STS [R240+-0x3c00], R4 ;  /* 0xffc40004f0007388 */ /* 0x000fe20000000800 */
[--C-:B------:R-:W-:Y:S02]  /*61f0*/  SHF.R.U32.HI R167, RZ, 0x4, R2.reuse ;  /* 0x00000004ffa77819 */ /* 0x100fe40000011602 */
[----:B------:R-:W-:Y:S01]  /*6200*/  LOP3.LUT R172, R149, 0xd8, RZ, 0xc0, !PT ;  /* 0x000000d895ac7812 */ /* 0x000fe200078ec0ff */
[----:B------:R-:W-:Y:S01]  /*6210*/  STS [R183+-0x3000], R24 ;  /* 0xffd00018b7007388 */ /* 0x000fe20000000800 */
[----:B------:R-:W-:Y:S02]  /*6220*/  LOP3.LUT R167, R167, 0x8, RZ, 0xc0, !PT ;  /* 0x00000008a7a77812 */ /* 0x000fe400078ec0ff */
[--C-:B------:R-:W-:Y:S01]  /*6230*/  LOP3.LUT R172, R172, 0x18, R2.reuse, 0x78, !PT ;  /* 0x00000018acac7812 */ /* 0x100fe200078e7802 */
[----:B------:R-:W-:Y:S01]  /*6240*/  STS [R183+-0x2c00], R26 ;  /* 0xffd4001ab7007388 */ /* 0x000fe20000000800 */
[----:B------:R-:W-:Y:S02]  /*6250*/  LOP3.LUT R167, R167, 0x10, R2, 0xf8, !PT ;  /* 0x00000010a7a77812 */ /* 0x000fe400078ef802 */
[----:B------:R-:W-:Y:S01]  /*6260*/  LOP3.LUT R172, R172, 0x1f20, R149, 0xf8, !PT ;  /* 0x00001f20acac7812 */ /* 0x000fe200078ef895 */
[----:B------:R-:W-:Y:S01]  /*6270*/  STS [R240+-0x3000], R6 ;  /* 0xffd00006f0007388 */ /* 0x000fe20000000800 */
[--C-:B------:R-:W-:Y:S02]  /*6280*/  LOP3.LUT R167, R167, 0xc0, R150.reuse, 0xf8, !PT ;  /* 0x000000c0a7a77812 */ /* 0x100fe400078ef896 */
[----:B------:R-:W-:Y:S01]  /*6290*/  LEA R172, R172, UR4, 0x1 ;  /* 0x00000004acac7c11 */ /* 0x000fe2000f8e08ff */
[----:B------:R-:W-:Y:S01]  /*62a0*/  STS [R240+-0x2c00], R30 ;  /* 0xffd4001ef0007388 */ /* 0x000fe20000000800 */
[----:B------:R-:W-:Y:S01]  /*62b0*/  LOP3.LUT R167, R167, 0x18, R165, 0x78, !PT ;  /* 0x00000018a7a77812 */ /* 0x000fe200078e78a5 */
[----:B------:R-:W-:Y:S03]  /*62c0*/  BAR.SYNC.DEFER_BLOCKING 0x0 ;  /* 0x0000000000007b1d */ /* 0x000fe60000010000 */
[----:B------:R-:W-:Y:S04]  /*62d0*/  LOP3.LUT R167, R167, 0x120, R150, 0xf8, !PT ;  /* 0x00000120a7a77812 */ /* 0x000fe800078ef896 */
[----:B------:R-:W-:Y:S01]  /*62e0*/  LEA R167, R167, UR4, 0x1 ;  /* 0x00000004a7a77c11 */ /* 0x000fe2000f8e08ff */
        /* <DEDUP_REMOVED lines=57> */
[----:B------:R-:W-:Y:S04]  /*6680*/  IMAD.U32 R4, R173, -0x40, RZ ;  /* 0xffffffc0ad047824 */ /* 0x000fe800078e00ff */
[-C--:B----4-:R-:W-:Y:S05]  /*6690*/  HMMA.16816.F32 R36, R132, R136.reuse, R36 ;  /* 0x000000888424723c */ /* 0x090fea0000001824 */
[C---:B------:R-:W-:Y:S03]  /*66a0*/  LEA R218, P2, R4.reuse, R218, 0x2 ;  /* 0x000000da04da7211 */ /* 0x040fe600078410ff */
[C---:B------:R-:W-:Y:S04]  /*66b0*/  HMMA.16816.F32 R40, R140.reuse, R136, R40 ;  /* 0x000000888c28723c */ /* 0x040fe80000001828 */
[----:B------:R-:W-:Y:S02]  /*66c0*/  LEA.HI.X.SX32 R219, R4, R219, 0x2, P2 ;  /* 0x000000db04db7211 */ /* 0x000fe400010f16ff */
[----:B------:R-:W-:Y:S02]  /*66d0*/  LOP3.LUT R4, R148, 0x1c0, RZ, 0xc0, !PT ;  /* 0x000001c094047812 */ /* 0x000fe400078ec0ff */
        /* <DEDUP_REMOVED lines=11> */
[----:B------:R-:W-:Y:S11]  /*6790*/  @!P0 BRA `(.L_x_573) ;  /* 0x0000000000608947 */ /* 0x000ff60003800000 */
[----:B------:R-:W-:Y:S02]  /*67a0*/  IADD3 R6, P2, PT, RZ, -UR28, RZ ;  /* 0x8000001cff067c10 */ /* 0x000fe4000ff5e0ff */
[----:B------:R-:W-:Y:S02]  /*67b0*/  ISETP.GE.AND P4, PT, R188, UR5, PT ;  /* 0x00000005bc007c0c */ /* 0x000fe4000bf86270 */
[----:B------:R-:W-:Y:S01]  /*67c0*/  ISETP.GE.AND P3, PT, R185, UR5, PT ;  /* 0x00000005b9007c0c */ /* 0x000fe2000bf66270 */
[----:B------:R-:W-:Y:S01]  /*67d0*/  IMAD.X R5, RZ, RZ, ~UR12, P2 ;  /* 0x8000000cff057e24 */ /* 0x000fe200090e06ff */
[----:B------:R-:W-:Y:S04]  /*67e0*/  ISETP.GE.AND P2, PT, R184, UR5, PT ;  /* 0x00000005b8007c0c */ /* 0x000fe8000bf46270 */
[----:B------:R-:W-:Y:S04]  /*67f0*/  SHF.R.S64 R6, R6, 0x1f, R5 ;  /* 0x0000001f06067819 */ /* 0x000fe80000001005 */
[----:B------:R-:W-:Y:S04]  /*6800*/  IADD3 R220, P5, PT, R220, R6, RZ ;  /* 0x00000006dcdc7210 */ /* 0x000fe80007fbe0ff */
[----:B------:R-:W-:Y:S05]  /*6810*/  LEA.HI.X.SX32 R221, R5, R221, 0x1, P5 ;  /* 0x000000dd05dd7211 */ /* 0x000fea00028f0eff */
        /* <DEDUP_REMOVED lines=16> */
.L_x_573:
[----:B------:R-:W-:Y:S01]  /*6920*/  LOP3.LUT R4, R4, 0x38, R149, 0xf8, !PT ;  /* 0x0000003804047812 */ /* 0x000fe200078ef895 */
[----:B------:R-:W-:Y:S01]  /*6930*/  LDSM.16.MT88.4 R8, [R167+0x9000] ;  /* 0x00900000a708783b */ /* 0x000fe20000004200 */
[----:B------:R-:W-:Y:S01]  /*6940*/  LOP3.LUT R148, R148, 0x200, RZ, 0xc0, !PT ;  /* 0x0000020094947812 */ /* 0x000fe200078ec0ff */
[----:B------:R-:W-:Y:S01]  /*6950*/  VIADD R205, R205, 0xffffffc0 ;  /* 0xffffffc0cdcd7836 */ /* 0x000fe20000000000 */
[----:B------:R-:W-:Y:S01]  /*6960*/  LOP3.LUT R4, R4, 0x8, R152, 0x78, !PT ;  /* 0x0000000804047812 */ /* 0x000fe200078e7898 */
[----:B------:R-:W-:Y:S01]  /*6970*/  LDSM.16.MT88.4 R16, [R167+0xb000] ;  /* 0x00b00000a710783b */ /* 0x000fe20000004200 */
[----:B------:R-:W-:Y:S01]  /*6980*/  LOP3.LUT R148, R148, 0xc00, R150, 0xf8, !PT ;  /* 0x00000c0094947812 */ /* 0x000fe200078ef896 */
[----:B------:R-:W-:Y:S01]  /*6990*/  VIADD R204, R204, 0xfffffffc ;  /* 0xfffffffccccc7836 */ /* 0x000fe20000000000 */
[----:B------:R-:W-:Y:S01]  /*69a0*/  ISETP.GT.AND P3, PT, R212, UR8, PT ;  /* 0x00000008d4007c0c */ /* 0x000fe2000bf64270 */
[----:B------:R-:W-:Y:S01]  /*69b0*/  LDSM.16.MT88.4 R28, [R167+0xd000] ;  /* 0x00d00000a71c783b */ /* 0x000fe20000004200 */
[----:B------:R-:W-:Y:S02]  /*69c0*/  LOP3.LUT R4, R148, R4, RZ, 0xfc, !PT ;  /* 0x0000000494047212 */ /* 0x000fe400078efcff */
[----:B------:R-:W-:Y:S01]  /*69d0*/  @P0 IADD3 R197, P4, PT, R197, -0x100, RZ ;  /* 0xffffff00c5c50810 */ /* 0x000fe20007f9e0ff */
[----:B------:R-:W-:Y:S01]  /*69e0*/  LDSM.16.MT88.4 R132, [R167+0x9400] ;  /* 0x00940000a784783b */ /* 0x000fe20000004200 */
[----:B------:R-:W-:Y:S02]  /*69f0*/  LEA R171, R4, UR4, 0x1 ;  /* 0x0000000404ab7c11 */ /* 0x000fe4000f8e08ff */
[----:B------:R-:W-:Y:S01]  /*6a00*/  @P0 IADD3.X R196, PT, PT, R196, -0x1, RZ, P4, !PT ;  /* 0xffffffffc4c40810 */ /* 0x000fe200027fe4ff */
[----:B------:R-:W-:Y:S02]  /*6a10*/  LDSM.16.MT88.4 R136, [R167+0xb400] ;  /* 0x00b40000a788783b */ /* 0x000fe40000004200 */
[C---:B------:R-:W-:Y:S02]  /*6a20*/  IMAD.IADD R170, R171.reuse, 0x1, R3 ;  /* 0x00000001abaa7824 */ /* 0x040fe400078e0203 */
[----:B------:R-:W2:Y:S01]  /*6a30*/  LDSM.16.M88.4 R24, [R171+0x15000] ;  /* 0x01500000ab18783b */ /* 0x000ea20000000200 */
[C---:B------:R-:W-:Y:S02]  /*6a40*/  VIADD R12, R171.reuse, 0x15000 ;  /* 0x00015000ab0c7836 */ /* 0x040fe40000000000 */
[----:B------:R-:W-:Y:S01]  /*6a50*/  VIADD R169, R171, 0x15040 ;  /* 0x00015040aba97836 */ /* 0x000fe20000000000 */
[----:B------:R-:W3:Y:S01]  /*6a60*/  LDSM.16.M88.4 R32, [R170+0x15000] ;  /* 0x01500000aa20783b */ /* 0x000ee20000000200 */
[----:B------:R-:W-:Y:S03]  /*6a70*/  @P1 VIADD R169, R12, 0xffffffc0 ;  /* 0xffffffc00ca91836 */ /* 0x000fe60000000000 */
[----:B------:R-:W4:Y:S01]  /*6a80*/  LDSM.16.MT88.4 R140, [R167+0xd400] ;  /* 0x00d40000a78c783b */ /* 0x000f220000004200 */
[----:B------:R-:W-:Y:S03]  /*6a90*/  IMAD.IADD R168, R3, 0x1, R169 ;  /* 0x0000000103a87824 */ /* 0x000fe600078e02a9 */
[----:B------:R-:W-:Y:S04]  /*6aa0*/  LDSM.16.MT88.4 R148, [R167+0x9800] ;  /* 0x00980000a794783b */ /* 0x000fe80000004200 */
[----:B------:R-:W1:Y:S04]  /*6ab0*/  LDSM.16.M88.4 R144, [R169] ;  /* 0x00000000a990783b */ /* 0x000e680000000200 */
[----:B------:R-:W1:Y:S04]  /*6ac0*/  LDSM.16.MT88.4 R152, [R167+0xb800] ;  /* 0x00b80000a798783b */ /* 0x000e680000004200 */
[----:B------:R-:W-:Y:S04]  /*6ad0*/  LDSM.16.MT88.4 R156, [R167+0x9c00] ;  /* 0x009c0000a79c783b */ /* 0x000fe80000004200 */
[----:B------:R-:W-:Y:S01]  /*6ae0*/  LDSM.16.MT88.4 R160, [R167+0xbc00] ;  /* 0x00bc0000a7a0783b */ /* 0x000fe20000004200 */
[C---:B--2---:R-:W-:Y:S08]  /*6af0*/  HMMA.16816.F32 R4, R24.reuse, R8, RZ ;  /* 0x000000081804723c */ /* 0x044ff000000018ff */
[C---:B------:R-:W-:Y:S08]  /*6b00*/  HMMA.16816.F32 R8, R24.reuse, R10, RZ ;  /* 0x0000000a1808723c */ /* 0x040ff000000018ff */
[C---:B------:R-:W-:Y:S08]  /*6b10*/  HMMA.16816.F32 R12, R24.reuse, R16, RZ ;  /* 0x00000010180c723c */ /* 0x040ff000000018ff */
[C---:B------:R-:W-:Y:S08]  /*6b20*/  HMMA.16816.F32 R16, R24.reuse, R18, RZ ;  /* 0x000000121810723c */ /* 0x040ff000000018ff */
[C---:B------:R-:W-:Y:S08]  /*6b30*/  HMMA.16816.F32 R20, R24.reuse, R28, RZ ;  /* 0x0000001c1814723c */ /* 0x040ff000000018ff */
[----:B------:R-:W-:Y:S01]  /*6b40*/  HMMA.16816.F32 R24, R24, R30, RZ ;  /* 0x0000001e1818723c */ /* 0x000fe200000018ff */
[----:B------:R-:W2:Y:S07]  /*6b50*/  LDSM.16.MT88.4 R28, [R167+0xd800] ;  /* 0x00d80000a71c783b */ /* 0x000eae0000004200 */
[C---:B---3--:R-:W-:Y:S08]  /*6b60*/  HMMA.16816.F32 R4, R32.reuse, R132, R4 ;  /* 0x000000842004723c */ /* 0x048ff00000001804 */
[C---:B------:R-:W-:Y:S01]  /*6b70*/  HMMA.16816.F32 R8, R32.reuse, R134, R8 ;  /* 0x000000862008723c */ /* 0x040fe20000001808 */
[----:B------:R-:W3:Y:S07]  /*6b80*/  LDSM.16.M88.4 R132, [R168] ;  /* 0x00000000a884783b */ /* 0x000eee0000000200 */
[C---:B------:R-:W-:Y:S08]  /*6b90*/  HMMA.16816.F32 R12, R32.reuse, R136, R12 ;  /* 0x00000088200c723c */ /* 0x040ff0000000180c */
[C---:B------:R-:W-:Y:S01]  /*6ba0*/  HMMA.16816.F32 R16, R32.reuse, R138, R16 ;  /* 0x0000008a2010723c */ /* 0x040fe20000001810 */
[----:B------:R-:W-:Y:S07]  /*6bb0*/  LDSM.16.M88.4 R136, [R171+0x17000] ;  /* 0x01700000ab88783b */ /* 0x000fee0000000200 */
[C---:B----4-:R-:W-:Y:S08]  /*6bc0*/  HMMA.16816.F32 R20, R32.reuse, R140, R20 ;  /* 0x0000008c2014723c */ /* 0x050ff00000001814 */
[----:B------:R-:W-:Y:S01]  /*6bd0*/  HMMA.16816.F32 R24, R32, R142, R24 ;  /* 0x0000008e2018723c */ /* 0x000fe20000001818 */
[----:B------:R-:W4:Y:S04]  /*6be0*/  LDSM.16.MT88.4 R32, [R167+0xdc00] ;  /* 0x00dc0000a720783b */ /* 0x000f280000004200 */
[----:B------:R-:W4:Y:S03]  /*6bf0*/  LDSM.16.MT88.4 R140, [R167+0xa000] ;  /* 0x00a00000a78c783b */ /* 0x000f260000004200 */
[C---:B-1----:R-:W-:Y:S08]  /*6c00*/  HMMA.16816.F32 R4, R144.reuse, R148, R4 ;  /* 0x000000949004723c */ /* 0x042ff00000001804 */
[C---:B------:R-:W-:Y:S01]  /*6c10*/  HMMA.16816.F32 R8, R144.reuse, R150, R8 ;  /* 0x000000969008723c */ /* 0x040fe20000001808 */
[----:B------:R-:W1:Y:S07]  /*6c20*/  LDSM.16.MT88.4 R148, [R167+0xc000] ;  /* 0x00c00000a794783b */ /* 0x000e6e0000004200 */
[C---:B------:R-:W-:Y:S08]  /*6c30*/  HMMA.16816.F32 R12, R144.reuse, R152, R12 ;  /* 0x00000098900c723c */ /* 0x040ff0000000180c */
[C---:B------:R-:W-:Y:S08]  /*6c40*/  HMMA.16816.F32 R16, R144.reuse, R154, R16 ;  /* 0x0000009a9010723c */ /* 0x040ff00000001810 */
[C---:B--2---:R-:W-:Y:S08]  /*6c50*/  HMMA.16816.F32 R20, R144.reuse, R28, R20 ;  /* 0x0000001c9014723c */ /* 0x044ff00000001814 */
[----:B------:R-:W-:Y:S01]  /*6c60*/  HMMA.16816.F32 R24, R144, R30, R24 ;  /* 0x0000001e9018723c */ /* 0x000fe20000001818 */
[----:B------:R-:W2:Y:S04]  /*6c70*/  LDSM.16.MT88.4 R28, [R167+0xe000] ;  /* 0x00e00000a71c783b */ /* 0x000ea80000004200 */
[----:B------:R-:W-:Y:S03]  /*6c80*/  LDSM.16.MT88.4 R144, [R167+0xec00] ;  /* 0x00ec0000a790783b */ /* 0x000fe60000004200 */
[C---:B---3--:R-:W-:Y:S08]  /*6c90*/  HMMA.16816.F32 R4, R132.reuse, R156, R4 ;  /* 0x0000009c8404723c */ /* 0x048ff00000001804 */
[C---:B------:R-:W-:Y:S08]  /*6ca0*/  HMMA.16816.F32 R8, R132.reuse, R158, R8 ;  /* 0x0000009e8408723c */ /* 0x040ff00000001808 */
[C---:B------:R-:W-:Y:S08]  /*6cb0*/  HMMA.16816.F32 R12, R132.reuse, R160, R12 ;  /* 0x000000a0840c723c */ /* 0x040ff0000000180c */
[C---:B------:R-:W-:Y:S08]  /*6cc0*/  HMMA.16816.F32 R16, R132.reuse, R162, R16 ;  /* 0x000000a28410723c */ /* 0x040ff00000001810 */
[C---:B----4-:R-:W-:Y:S08]  /*6cd0*/  HMMA.16816.F32 R20, R132.reuse, R32, R20 ;  /* 0x000000208414723c */ /* 0x050ff00000001814 */
[----:B------:R-:W-:Y:S01]  /*6ce0*/  HMMA.16816.F32 R24, R132, R34, R24 ;  /* 0x000000228418723c */ /* 0x000fe20000001818 */
[----:B------:R-:W-:Y:S04]  /*6cf0*/  LDSM.16.MT88.4 R132, [R167+0xa400] ;  /* 0x00a40000a784783b */ /* 0x000fe80000004200 */
[----:B------:R-:W3:Y:S03]  /*6d00*/  LDSM.16.M88.4 R32, [R170+0x17000] ;  /* 0x01700000aa20783b */ /* 0x000ee60000000200 */
[C---:B------:R-:W-:Y:S08]  /*6d10*/  HMMA.16816.F32 R4, R136.reuse, R140, R4 ;  /* 0x0000008c8804723c */ /* 0x040ff00000001804 */
[C---:B------:R-:W-:Y:S01]  /*6d20*/  HMMA.16816.F32 R8, R136.reuse, R142, R8 ;  /* 0x0000008e8808723c */ /* 0x040fe20000001808 */
[----:B------:R-:W4:Y:S07]  /*6d30*/  LDSM.16.MT88.4 R140, [R167+0xc400] ;  /* 0x00c40000a78c783b */ /* 0x000f2e0000004200 */
[C---:B-1----:R-:W-:Y:S03]  /*6d40*/  HMMA.16816.F32 R12, R136.reuse, R148, R12 ;  /* 0x00000094880c723c */ /* 0x042fe6000000180c */
[C---:B------:R-:W-:Y:S04]  /*6d50*/  LEA R148, P2, R200.reuse, R218, 0x2 ;  /* 0x000000dac8947211 */ /* 0x040fe800078410ff */
[----:B------:R-:W-:Y:S01]  /*6d60*/  LEA.HI.X.SX32 R149, R200, R219, 0x2, P2 ;  /* 0x000000dbc8957211 */ /* 0x000fe200010f16ff */
[C---:B------:R-:W-:Y:S03]  /*6d70*/  HMMA.16816.F32 R16, R136.reuse, R150, R16 ;  /* 0x000000968810723c */ /* 0x040fe60000001810 */
[C---:B------:R-:W-:Y:S04]  /*6d80*/  LEA R150, P2, R173.reuse, R148, 0x5 ;  /* 0x00000094ad967211 */ /* 0x040fe800078428ff */
[C---:B------:R-:W-:Y:S01]  /*6d90*/  LEA.HI.X.SX32 R151, R173.reuse, R149, 0x5, P2 ;  /* 0x00000095ad977211 */ /* 0x040fe200010f2eff */
[C---:B--2---:R-:W-:Y:S03]  /*6da0*/  HMMA.16816.F32 R20, R136.reuse, R28, R20 ;  /* 0x0000001c8814723c */ /* 0x044fe60000001814 */
[C---:B------:R-:W-:Y:S04]  /*6db0*/  LEA R152, P2, R173.reuse, R150, 0x5 ;  /* 0x00000096ad987211 */ /* 0x040fe800078428ff */
[C---:B------:R-:W-:Y:S01]  /*6dc0*/  LEA.HI.X.SX32 R153, R173.reuse, R151, 0x5, P2 ;  /* 0x00000097ad997211 */ /* 0x040fe200010f2eff */
[----:B------:R-:W-:Y:S01]  /*6dd0*/  HMMA.16816.F32 R24, R136, R30, R24 ;  /* 0x0000001e8818723c */ /* 0x000fe20000001818 */
[----:B------:R-:W1:Y:S02]  /*6de0*/  LDSM.16.MT88.4 R28, [R167+0xe400] ;  /* 0x00e40000a71c783b */ /* 0x000e640000004200 */
[C---:B------:R-:W-:Y:S02]  /*6df0*/  LEA R154, P2, R173.reuse, R152, 0x5 ;  /* 0x00000098ad9a7211 */ /* 0x040fe400078428ff */
[----:B------:R-:W-:Y:S02]  /*6e00*/  LDSM.16.MT88.4 R136, [R167+0xa800] ;  /* 0x00a80000a788783b */ /* 0x000fe40000004200 */
[C---:B------:R-:W-:Y:S01]  /*6e10*/  LEA.HI.X.SX32 R155, R173.reuse, R153, 0x5, P2 ;  /* 0x00000099ad9b7211 */ /* 0x040fe200010f2eff */
[C---:B---3--:R-:W-:Y:S05]  /*6e20*/  HMMA.16816.F32 R4, R32.reuse, R132, R4 ;  /* 0x000000842004723c */ /* 0x048fea0000001804 */
[C---:B------:R-:W-:Y:S03]  /*6e30*/  LEA R156, P2, R173.reuse, R154, 0x5 ;  /* 0x0000009aad9c7211 */ /* 0x040fe600078428ff */
[C---:B------:R-:W-:Y:S01]  /*6e40*/  HMMA.16816.F32 R8, R32.reuse, R134, R8 ;  /* 0x000000862008723c */ /* 0x040fe20000001808 */
[----:B------:R-:W2:Y:S02]  /*6e50*/  LDSM.16.M88.4 R132, [R169+0x2000] ;  /* 0x00200000a984783b */ /* 0x000ea40000000200 */
[C---:B------:R-:W-:Y:S02]  /*6e60*/  LEA.HI.X.SX32 R157, R173.reuse, R155, 0x5, P2 ;  /* 0x0000009bad9d7211 */ /* 0x040fe400010f2eff */
[C---:B------:R-:W-:Y:S03]  /*6e70*/  LEA R158, P2, R173.reuse, R156, 0x5 ;  /* 0x0000009cad9e7211 */ /* 0x040fe600078428ff */
[C---:B----4-:R-:W-:Y:S03]  /*6e80*/  HMMA.16816.F32 R12, R32.reuse, R140, R12 ;  /* 0x0000008c200c723c */ /* 0x050fe6000000180c */
[C---:B------:R-:W-:Y:S02]  /*6e90*/  LEA.HI.X.SX32 R159, R173.reuse, R157, 0x5, P2 ;  /* 0x0000009dad9f7211 */ /* 0x040fe400010f2eff */
[C---:B------:R-:W-:Y:S03]  /*6ea0*/  LEA R160, P2, R173.reuse, R158, 0x5 ;  /* 0x0000009eada07211 */ /* 0x040fe600078428ff */
[C---:B------:R-:W-:Y:S01]  /*6eb0*/  HMMA.16816.F32 R16, R32.reuse, R142, R16 ;  /* 0x0000008e2010723c */ /* 0x040fe20000001810 */
[----:B------:R-:W3:Y:S02]  /*6ec0*/  LDSM.16.MT88.4 R140, [R167+0xc800] ;  /* 0x00c80000a78c783b */ /* 0x000ee40000004200 */
[C---:B------:R-:W-:Y:S03]  /*6ed0*/  LEA.HI.X.SX32 R161, R173.reuse, R159, 0x5, P2 ;  /* 0x0000009fada17211 */ /* 0x040fe600010f2eff */
[C---:B------:R-:W-:Y:S02]  /*6ee0*/  IMAD.WIDE R162, R173.reuse, -0xc0, R160 ;  /* 0xffffff40ada27825 */ /* 0x040fe400078e02a0 */
[C---:B-1----:R-:W-:Y:S03]  /*6ef0*/  HMMA.16816.F32 R20, R32.reuse, R28, R20 ;  /* 0x0000001c2014723c */ /* 0x042fe60000001814 */
[C---:B------:R-:W-:Y:S05]  /*6f00*/  LEA R170, P2, R173.reuse, R162, 0x5 ;  /* 0x000000a2adaa7211 */ /* 0x040fea00078428ff */
[----:B------:R-:W-:Y:S01]  /*6f10*/  HMMA.16816.F32 R24, R32, R30, R24 ;  /* 0x0000001e2018723c */ /* 0x000fe20000001818 */
[----:B------:R-:W1:Y:S02]  /*6f20*/  LDSM.16.MT88.4 R28, [R167+0xe800] ;  /* 0x00e80000a71c783b */ /* 0x000e640000004200 */
[C---:B------:R-:W-:Y:S02]  /*6f30*/  LEA.HI.X.SX32 R171, R173.reuse, R163, 0x5, P2 ;  /* 0x000000a3adab7211 */ /* 0x040fe400010f2eff */
[----:B------:R4:W-:Y:S01]  /*6f40*/  LDSM.16.M88.4 R32, [R168+0x2000] ;  /* 0x00200000a820783b */ /* 0x0009e20000000200 */
[C---:B------:R-:W-:Y:S02]  /*6f50*/  LEA R174, P2, R173.reuse, R170, 0x5 ;  /* 0x000000aaadae7211 */ /* 0x040fe400078428ff */
[C---:B--2---:R-:W-:Y:S05]  /*6f60*/  HMMA.16816.F32 R4, R132.reuse, R136, R4 ;  /* 0x000000888404723c */ /* 0x044fea0000001804 */
[C---:B------:R-:W-:Y:S02]  /*6f70*/  LEA.HI.X.SX32 R175, R173.reuse, R171, 0x5, P2 ;  /* 0x000000abadaf7211 */ /* 0x040fe400010f2eff */
[C---:B------:R-:W-:Y:S01]  /*6f80*/  LEA R226, P2, R173.reuse, R174, 0x5 ;  /* 0x000000aeade27211 */ /* 0x040fe200078428ff */
[C---:B------:R-:W-:Y:S01]  /*6f90*/  HMMA.16816.F32 R8, R132.reuse, R138, R8 ;  /* 0x0000008a8408723c */ /* 0x040fe20000001808 */
[----:B------:R-:W2:Y:S02]  /*6fa0*/  LDSM.16.MT88.4 R136, [R167+0xac00] ;  /* 0x00ac0000a788783b */ /* 0x000ea40000004200 */
[C---:B------:R-:W-:Y:S02]  /*6fb0*/  LEA.HI.X.SX32 R227, R173.reuse, R175, 0x5, P2 ;  /* 0x000000afade37211 */ /* 0x040fe400010f2eff */
[C---:B------:R-:W-:Y:S03]  /*6fc0*/  LEA R228, P2, R173.reuse, R226, 0x5 ;  /* 0x000000e2ade47211 */ /* 0x040fe600078428ff */
[C---:B---3--:R-:W-:Y:S03]  /*6fd0*/  HMMA.16816.F32 R12, R132.reuse, R140, R12 ;  /* 0x0000008c840c723c */ /* 0x048fe6000000180c */
[C---:B------:R-:W-:Y:S02]  /*6fe0*/  LEA.HI.X.SX32 R229, R173.reuse, R227, 0x5, P2 ;  /* 0x000000e3ade57211 */ /* 0x040fe400010f2eff */
[C---:B----4-:R-:W-:Y:S03]  /*6ff0*/  LEA R168, P2, R173.reuse, R228, 0x5 ;  /* 0x000000e4ada87211 */ /* 0x050fe600078428ff */
[C---:B------:R-:W-:Y:S01]  /*7000*/  HMMA.16816.F32 R16, R132.reuse, R142, R16 ;  /* 0x0000008e8410723c */ /* 0x040fe20000001810 */
[----:B------:R-:W3:Y:S02]  /*7010*/  LDSM.16.MT88.4 R140, [R167+0xcc00] ;  /* 0x00cc0000a78c783b */ /* 0x000ee40000004200 */
[C---:B------:R-:W-:Y:S02]  /*7020*/  LEA.HI.X.SX32 R169, R173.reuse, R229, 0x5, P2 ;  /* 0x000000e5ada97211 */ /* 0x040fe400010f2eff */
[C---:B------:R-:W-:Y:S03]  /*7030*/  LEA R230, P2, R173.reuse, R168, 0x5 ;  /* 0x000000a8ade67211 */ /* 0x040fe600078428ff */
[C---:B-1----:R-:W-:Y:S03]  /*7040*/  HMMA.16816.F32 R20, R132.reuse, R28, R20 ;  /* 0x0000001c8414723c */ /* 0x042fe60000001814 */
[C---:B------:R-:W-:Y:S05]  /*7050*/  LEA.HI.X.SX32 R231, R173.reuse, R169, 0x5, P2 ;  /* 0x000000a9ade77211 */ /* 0x040fea00010f2eff */
[----:B------:R-:W-:Y:S03]  /*7060*/  HMMA.16816.F32 R24, R132, R30, R24 ;  /* 0x0000001e8418723c */ /* 0x000fe60000001818 */
[C---:B------:R-:W-:Y:S05]  /*7070*/  IMAD.WIDE R28, R173.reuse, -0xc0, R230 ;  /* 0xffffff40ad1c7825 */ /* 0x040fea00078e02e6 */
[C---:B--2---:R-:W-:Y:S05]  /*7080*/  HMMA.16816.F32 R4, R32.reuse, R136, R4 ;  /* 0x000000882004723c */ /* 0x044fea0000001804 */
[C---:B------:R-:W-:Y:S03]  /*7090*/  LEA R30, P2, R173.reuse, R28, 0x5 ;  /* 0x0000001cad1e7211 */ /* 0x040fe600078428ff */
[C---:B------:R-:W-:Y:S03]  /*70a0*/  HMMA.16816.F32 R8, R32.reuse, R138, R8 ;  /* 0x0000008a2008723c */ /* 0x040fe60000001808 */
[----:B------:R-:W-:Y:S01]  /*70b0*/  @P0 IMAD.WIDE.U32 R138, R186, 0x4, R224 ;  /* 0x00000004ba8a0825 */ /* 0x000fe200078e00e0 */
[C---:B------:R-:W-:Y:S02]  /*70c0*/  LEA.HI.X.SX32 R31, R173.reuse, R29, 0x5, P2 ;  /* 0x0000001dad1f7211 */ /* 0x040fe400010f2eff */
[C---:B------:R-:W-:Y:S02]  /*70d0*/  LEA R132, P2, R173.reuse, R30, 0x5 ;  /* 0x0000001ead847211 */ /* 0x040fe400078428ff */
[C---:B---3--:R-:W-:Y:S01]  /*70e0*/  HMMA.16816.F32 R12, R32.reuse, R140, R12 ;  /* 0x0000008c200c723c */ /* 0x048fe2000000180c */
[----:B------:R-:W5:Y:S02]  /*70f0*/  @P0 LDG.E R209, desc[UR24][R138.64+-0x100] ;  /* 0xffff00188ad10981 */ /* 0x000f64000c1e1900 */
[C---:B------:R-:W-:Y:S02]  /*7100*/  LEA.HI.X.SX32 R133, R173.reuse, R31, 0x5, P2 ;  /* 0x0000001fad857211 */ /* 0x040fe400010f2eff */
[----:B------:R-:W5:Y:S01]  /*7110*/  @P0 LDG.E R208, desc[UR24][R138.64+-0xe0] ;  /* 0xffff20188ad00981 */ /* 0x000f62000c1e1900 */
[C---:B------:R-:W-:Y:S02]  /*7120*/  LEA R134, P2, R173.reuse, R132, 0x5 ;  /* 0x00000084ad867211 */ /* 0x040fe400078428ff */
[C---:B------:R-:W-:Y:S01]  /*7130*/  HMMA.16816.F32 R16, R32.reuse, R142, R16 ;  /* 0x0000008e2010723c */ /* 0x040fe20000001810 */
[----:B------:R-:W5:Y:S02]  /*7140*/  @P0 LDG.E R207, desc[UR24][R138.64+-0x80] ;  /* 0xffff80188acf0981 */ /* 0x000f64000c1e1900 */
[C---:B------:R-:W-:Y:S02]  /*7150*/  LEA.HI.X.SX32 R135, R173.reuse, R133, 0x5, P2 ;  /* 0x00000085ad877211 */ /* 0x040fe400010f2eff */
[----:B------:R1:W5:Y:S01]  /*7160*/  @P0 LDG.E R206, desc[UR24][R138.64+-0x60] ;  /* 0xffffa0188ace0981 */ /* 0x000362000c1e1900 */
[C---:B------:R-:W-:Y:S02]  /*7170*/  LEA R136, P2, R173.reuse, R134, 0x5 ;  /* 0x00000086ad887211 */ /* 0x040fe400078428ff */
[C---:B------:R-:W-:Y:S01]  /*7180*/  HMMA.16816.F32 R20, R32.reuse, R144, R20 ;  /* 0x000000902014723c */ /* 0x040fe20000001814 */
[----:B------:R2:W-:Y:S02]  /*7190*/  REDG.E.ADD.F32.FTZ.RN.STRONG.GPU desc[UR24][R218.64], R4 ;  /* 0x00000004da0079a6 */ /* 0x0005e4000c12f318 */
[C---:B------:R-:W-:Y:S02]  /*71a0*/  LEA.HI.X.SX32 R137, R173.reuse, R135, 0x5, P2 ;  /* 0x00000087ad897211 */ /* 0x040fe400010f2eff */
[----:B------:R3:W-:Y:S01]  /*71b0*/  REDG.E.ADD.F32.FTZ.RN.STRONG.GPU desc[UR24][R148.64], R5 ;  /* 0x00000005940079a6 */ /* 0x0007e2000c12f318 */
[C---:B------:R-:W-:Y:S02]  /*71c0*/  LEA R140, P2, R173.reuse, R136, 0x5 ;  /* 0x00000088ad8c7211 */ /* 0x040fe400078428ff */
[----:B------:R-:W-:Y:S01]  /*71d0*/  HMMA.16816.F32 R24, R32, R146, R24 ;  /* 0x000000922018723c */ /* 0x000fe20000001818 */
[----:B------:R-:W-:Y:S02]  /*71e0*/  REDG.E.ADD.F32.FTZ.RN.STRONG.GPU desc[UR24][R150.64], R6 ;  /* 0x00000006960079a6 */ /* 0x000fe4000c12f318 */
[C---:B------:R-:W-:Y:S02]  /*71f0*/  LEA.HI.X.SX32 R141, R173.reuse, R137, 0x5, P2 ;  /* 0x00000089ad8d7211 */ /* 0x040fe400010f2eff */
[----:B------:R-:W-:Y:S04]  /*7200*/  REDG.E.ADD.F32.FTZ.RN.STRONG.GPU desc[UR24][R152.64], R7 ;  /* 0x00000007980079a6 */ /* 0x000fe8000c12f318 */
[----:B------:R-:W-:Y:S04]  /*7210*/  REDG.E.ADD.F32.FTZ.RN.STRONG.GPU desc[UR24][R154.64], R8 ;  /* 0x000000089a0079a6 */ /* 0x000fe8000c12f318 */
[----:B------:R-:W-:Y:S04]  /*7220*/  REDG.E.ADD.F32.FTZ.RN.STRONG.GPU desc[UR24][R156.64], R9 ;  /* 0x000000099c0079a6 */ /* 0x000fe8000c12f318 */
[----:B------:R-:W-:Y:S01]  /*7230*/  REDG.E.ADD.F32.FTZ.RN.STRONG.GPU desc[UR24][R158.64], R10 ;  /* 0x0000000a9e0079a6 */ /* 0x000fe2000c12f318 */
[C---:B--2---:R-:W-:Y:S03]  /*7240*/  LEA R4, P2, R173.reuse, R140, 0x5 ;  /* 0x0000008cad047211 */ /* 0x044fe600078428ff */
[----:B------:R-:W-:Y:S01]  /*7250*/  REDG.E.ADD.F32.FTZ.RN.STRONG.GPU desc[UR24][R160.64], R11 ;  /* 0x0000000ba00079a6 */ /* 0x000fe2000c12f318 */
[----:B---3--:R-:W-:Y:S03]  /*7260*/  LEA.HI.X.SX32 R5, R173, R141, 0x5, P2 ;  /* 0x0000008dad057211 */ /* 0x008fe600010f2eff */
        /* <DEDUP_REMOVED lines=17> */
[----:B------:R-:W2:Y:S04]  /*7380*/  LDSM.16.MT88.4 R8, [R176] ;  /* 0x00000000b008783b */ /* 0x000ea80000004200 */
[----:B------:R-:W3:Y:S04]  /*7390*/  LDSM.16.MT88.4 R12, [R166+UR4+0x17000] ;  /* 0x01700004a60c783b */ /* 0x000ee80008004200 */
[----:B------:R-:W4:Y:S04]  /*73a0*/  LDSM.16.MT88.4 R16, [R176+0x1000] ;  /* 0x00100000b010783b */ /* 0x000f280000004200 */
[----:B------:R-:W4:Y:S04]  /*73b0*/  LDSM.16.MT88.4 R28, [R176+0x2000] ;  /* 0x00200000b01c783b */ /* 0x000f280000004200 */
[----:B------:R-:W-:Y:S04]  /*73c0*/  LDSM.16.MT88.4 R32, [R166+UR4+0x15800] ;  /* 0x01580004a620783b */ /* 0x000fe80008004200 */
[----:B------:R-:W4:Y:S04]  /*73d0*/  LDSM.16.MT88.4 R20, [R176+0x400] ;  /* 0x00040000b014783b */ /* 0x000f280000004200 */
[----:B------:R-:W4:Y:S04]  /*73e0*/  LDSM.16.MT88.4 R132, [R166+UR4+0x17800] ;  /* 0x01780004a684783b */ /* 0x000f280008004200 */
[----:B------:R-:W4:Y:S04]  /*73f0*/  LDSM.16.MT88.4 R24, [R176+0x1400] ;  /* 0x00140000b018783b */ /* 0x000f280000004200 */
[----:B-1----:R-:W-:Y:S04]  /*7400*/  LDSM.16.MT88.4 R136, [R176+0xc00] ;  /* 0x000c0000b088783b */ /* 0x002fe80000004200 */
[----:B------:R-:W-:Y:S01]  /*7410*/  LDSM.16.MT88.4 R140, [R166+UR4+0x18800] ;  /* 0x01880004a68c783b */ /* 0x000fe20008004200 */
[-C--:B--2---:R-:W-:Y:S03]  /*7420*/  HMMA.16816.F32 R84, R4, R8.reuse, R84 ;  /* 0x000000080454723c */ /* 0x084fe60000001854 */
[----:B------:R-:W-:Y:S04]  /*7430*/  LDSM.16.MT88.4 R144, [R176+0x1c00] ;  /* 0x001c0000b090783b */ /* 0x000fe80000004200 */
[----:B------:R-:W-:Y:S01]  /*7440*/  LDSM.16.MT88.4 R148, [R176+0x2c00] ;  /* 0x002c0000b094783b */ /* 0x000fe20000004200 */
[C---:B---3--:R-:W-:Y:S08]  /*7450*/  HMMA.16816.F32 R88, R12.reuse, R8, R88 ;  /* 0x000000080c58723c */ /* 0x048ff00000001858 */
        /* <DEDUP_REMOVED lines=41> */
[----:B------:R-:W-:Y:S01]  /*76f0*/  LOP3.LUT R4, R212, 0x1, RZ, 0xc0, !PT ;  /* 0x00000001d4047812 */ /* 0x000fe200078ec0ff */
[----:B------:R-:W-:Y:S01]  /*7700*/  VIADD R6, R176, 0xffffd000 ;  /* 0xffffd000b0067836 */ /* 0x000fe20000000000 */
[----:B------:R-:W-:Y:S02]  /*7710*/  @P0 IADD3 R5, P5, PT, R224, -0x100, RZ ;  /* 0xffffff00e0050810 */ /* 0x000fe40007fbe0ff */
[-C--:B----4-:R-:W-:Y:S05]  /*7720*/  HMMA.16816.F32 R84, R24, R136.reuse, R84 ;  /* 0x000000881854723c */ /* 0x090fea0000001854 */
[----:B------:R-:W-:Y:S01]  /*7730*/  ISETP.NE.U32.AND P2, PT, R4, 0x1, PT ;  /* 0x000000010400780c */ /* 0x000fe20003f45070 */
[----:B------:R-:W-:Y:S01]  /*7740*/  @P0 IMAD.MOV.U32 R224, RZ, RZ, R5 ;  /* 0x000000ffffe00224 */ /* 0x000fe200078e0005 */
[----:B------:R-:W-:Y:S01]  /*7750*/  @P0 IADD3.X R4, PT, PT, R225, -0x1, RZ, P5, !PT ;  /* 0xffffffffe1040810 */ /* 0x000fe20002ffe4ff */
[C---:B------:R-:W-:Y:S04]  /*7760*/  HMMA.16816.F32 R88, R140.reuse, R136, R88 ;  /* 0x000000888c58723c */ /* 0x040fe80000001858 */
[----:B------:R-:W-:Y:S04]  /*7770*/  @P0 IMAD.MOV.U32 R225, RZ, RZ, R4 ;  /* 0x000000ffffe10224 */ /* 0x000fe800078e0004 */
[-C--:B------:R-:W-:Y:S03]  /*7780*/  HMMA.16816.F32 R92, R140, R138.reuse, R92 ;  /* 0x0000008a8c5c723c */ /* 0x080fe6000000185c */
[----:B------:R-:W-:Y:S04]  /*7790*/  @P2 VIADD R6, R176, 0x3000 ;  /* 0x00003000b0062836 */ /* 0x000fe80000000000 */
[----:B------:R-:W-:Y:S01]  /*77a0*/  IMAD.MOV.U32 R176, RZ, RZ, R6 ;  /* 0x000000ffffb07224 */ /* 0x000fe200078e0006 */
        /* <DEDUP_REMOVED lines=10> */
[----:B------:R-:W-:Y:S11]  /*7850*/  @P3 BRA `(.L_x_574) ;  /* 0xffffffbc00283947 */ /* 0x000ff6000383ffff */
[----:B------:R-:W1:Y:S01]  /*7860*/  LDCU UR5, c[0x0][0x500] ;  /* 0x0000a000ff0577ac */ /* 0x000e620008000800 */
[----:B------:R-:W-:Y:S01]  /*7870*/  LOP3.LUT R165, R165, 0x40, RZ, 0xc0, !PT ;  /* 0x00000040a5a57812 */ /* 0x000fe200078ec0ff */
[----:B------:R-:W2:Y:S01]  /*7880*/  S2R R0, SR_CTAID.Y ;  /* 0x0000000000007919 */ /* 0x000ea20000002600 */
[C---:B------:R-:W-:Y:S01]  /*7890*/  ISETP.NE.AND P1, PT, R214.reuse, -0x1, PT ;  /* 0xffffffffd600780c */ /* 0x040fe20003f25270 */
[----:B------:R-:W3:Y:S01]  /*78a0*/  LDCU UR6, c[0x0][0x4fc] ;  /* 0x00009f80ff0677ac */ /* 0x000ee20008000800 */
[----:B------:R-:W-:Y:S02]  /*78b0*/  IADD3 R165, PT, PT, R191, -R165, RZ ;  /* 0x800000a5bfa57210 */ /* 0x000fe40007ffe0ff */
[----:B------:R-:W-:-:S09]  /*78c0*/  ISETP.NE.AND P0, PT, R214, -0x1, PT ;  /* 0xffffffffd600780c */ /* 0x000fd20003f05270 */
[----:B------:R-:W4:Y:S01]  /*78d0*/  @P1 LDC.64 R4, c[0x0][0x5c0] ;  /* 0x00017000ff041b82 */ /* 0x000f220000000a00 */
[----:B------:R-:W-:Y:S01]  /*78e0*/  @P1 IADD3 R6, PT, PT, R213, R214, RZ ;  /* 0x000000d6d5061210 */ /* 0x000fe20007ffe0ff */
        /* <DEDUP_REMOVED lines=56> */
[----:B------:R1:W-:Y:S01]  /*7c70*/  STS [R191], R84 ;  /* 0x00000054bf007388 */ /* 0x0003e20000000800 */
        /* <DEDUP_REMOVED lines=9> */
[----:B---3--:R-:W-:Y:S01]  /*7d10*/  FMUL.FTZ R36, R36, UR6 ;  /* 0x0000000624247c20 */ /* 0x008fe20008410000 */
        /* <DEDUP_REMOVED lines=95> */
[C---:B----4-:R-:W-:Y:S01]  /*8310*/  @P1 IMAD R10, R6.reuse, R5, RZ ;  /* 0x00000005060a1224 */ /* 0x050fe200078e02ff */
[----:B------:R-:W-:Y:S01]  /*8320*/  F2FP.F16.F32.PACK_AB R60, R61, R60 ;  /* 0x0000003c3d3c723e */ /* 0x000fe200000000ff */
[----:B------:R1:W-:Y:S01]  /*8330*/  STS [R165+0x6220], R50 ;  /* 0x00622032a5007388 */ /* 0x0003e20000000800 */
[----:B------:R-:W-:Y:S01]  /*8340*/  F2FP.F16.F32.PACK_AB R62, R63, R62 ;  /* 0x0000003e3f3e723e */ /* 0x000fe200000000ff */
[----:B------:R-:W-:Y:S01]  /*8350*/  @P1 IMAD.WIDE.U32 R6, R6, R4, RZ ;  /* 0x0000000406061225 */ /* 0x000fe200078e00ff */
        /* <DEDUP_REMOVED lines=12> */
[----:B------:R-:W-:Y:S01]  /*8420*/  @P1 IADD3 R10, PT, PT, R7, R10, RZ ;  /* 0x0000000a070a1210 */ /* 0x000fe20007ffe0ff */
[----:B------:R1:W-:Y:S01]  /*8430*/  STS [R191+0x8000], R52 ;  /* 0x00800034bf007388 */ /* 0x0003e20000000800 */
[----:B------:R-:W-:-:S03]  /*8440*/  @P1 MOV R11, R6 ;  /* 0x00000006000b1202 */ /* 0x000fc60000000f00 */
        /* <DEDUP_REMOVED lines=15> */
[----:B--2---:R-:W-:Y:S05]  /*8540*/  @P1 BRA `(.L_x_575) ;  /* 0x0000000000281947 */ /* 0x004fea0003800000 */
[----:B------:R-:W2:Y:S01]  /*8550*/  LDC.64 R4, c[0x0][0x5c0] ;  /* 0x00017000ff047b82 */ /* 0x000ea20000000a00 */
[----:B------:R-:W-:-:S07]  /*8560*/  SHF.R.S32.HI R3, RZ, 0x1f, R213 ;  /* 0x0000001fff037819 */ /* 0x000fce00000114d5 */
[----:B------:R-:W3:Y:S01]  /*8570*/  LDC.64 R6, c[0x0][0x5a8] ;  /* 0x00016a00ff067b82 */ /* 0x000ee20000000a00 */
[-C--:B--2---:R-:W-:Y:S02]  /*8580*/  IMAD R3, R3, R4.reuse, RZ ;  /* 0x0000000403037224 */ /* 0x084fe400078e02ff */
[----:B------:R-:W-:-:S04]  /*8590*/  IMAD.WIDE.U32 R8, R213, R4, RZ ;  /* 0x00000004d5087225 */ /* 0x000fc800078e00ff */
[----:B------:R-:W-:-:S05]  /*85a0*/  IMAD R3, R213, R5, R3 ;  /* 0x00000005d5037224 */ /* 0x000fca00078e0203 */
[----:B------:R-:W-:-:S03]  /*85b0*/  IADD3 R9, PT, PT, R9, R3, RZ ;  /* 0x0000000309097210 */ /* 0x000fc60007ffe0ff */
[----:B---3--:R-:W-:-:S04]  /*85c0*/  IMAD.WIDE.U32 R8, R0, R6, R8 ;  /* 0x0000000600087225 */ /* 0x008fc800078e0008 */
[----:B------:R-:W-:Y:S01]  /*85d0*/  IMAD R10, R0, R7, R9 ;  /* 0x00000007000a7224 */ /* 0x000fe200078e0209 */
[----:B------:R-:W-:Y:S02]  /*85e0*/  MOV R11, R8 ;  /* 0x00000008000b7202 */ /* 0x000fe40000000f00 */
.L_x_575:
[----:B------:R-:W-:Y:S05]  /*85f0*/  @P0 BRA `(.L_x_576) ;  /* 0x00000000002c0947 */ /* 0x000fea0003800000 */
        /* <DEDUP_REMOVED lines=11> */
.L_x_576:
[----:B------:R-:W2:Y:S01]  /*86b0*/  LDCU.64 UR10, c[0x0][0x5c8] ;  /* 0x0000b900ff0a77ac */ /* 0x000ea20008000a00 */
[----:B------:R-:W-:-:S05]  /*86c0*/  IADD3 R6, PT, PT, R213, R214, RZ ;  /* 0x000000d6d5067210 */ /* 0x000fca0007ffe0ff */
[C---:B--2---:R-:W-:Y:S02]  /*86d0*/  IMAD R0, R6.reuse, UR11, RZ ;  /* 0x0000000b06007c24 */ /* 0x044fe4000f8e02ff */
[----:B------:R-:W-:-:S05]  /*86e0*/  IMAD.WIDE.U32 R6, R6, UR10, RZ ;  /* 0x0000000a06067c25 */ /* 0x000fca000f8e00ff */
[----:B------:R-:W-:Y:S02]  /*86f0*/  IADD3 R0, PT, PT, R7, R0, RZ ;  /* 0x0000000007007210 */ /* 0x000fe40007ffe0ff */
[----:B------:R-:W-:-:S07]  /*8700*/  MOV R3, R6 ;  /* 0x0000000600037202 */ /* 0x000fce0000000f00 */
.L_x_577:
[----:B------:R-:W-:Y:S01]  /*8710*/  BAR.SYNC.DEFER_BLOCKING 0x0 ;  /* 0x0000000000007b1d */ /* 0x000fe20000010000 */
[----:B------:R-:W-:Y:S01]  /*8720*/  USHF.L.U32 UR5, UR23, 0x7, URZ ;  /* 0x0000000717057899 */ /* 0x000fe200080006ff */
[----:B------:R-:W-:Y:S01]  /*8730*/  ISETP.GE.AND P3, PT, R190, UR9, PT ;  /* 0x00000009be007c0c */ /* 0x000fe2000bf66270 */
[----:B-1----:R-:W-:Y:S01]  /*8740*/  IMAD.U32 R52, RZ, RZ, UR10 ;  /* 0x0000000aff347e24 */ /* 0x002fe2000f8e00ff */
[----:B------:R-:W-:Y:S01]  /*8750*/  LEA.HI R2, R2, 0x40, RZ, 0x1e ;  /* 0x0000004002027811 */ /* 0x000fe200078ff0ff */
[----:B------:R-:W-:-:S03]  /*8760*/  USHF.R.S32.HI UR8, URZ, 0x1f, UR5 ;  /* 0x0000001fff087899 */ /* 0x000fc60008011405 */
[----:B------:R-:W1:Y:S01]  /*8770*/  LDC.64 R8, c[0x0][0x5d8] ;  /* 0x00017600ff087b82 */ /* 0x000e620000000a00 */
[----:B------:R-:W-:Y:S01]  /*8780*/  IMAD.WIDE.U32 R46, R4, UR5, RZ ;  /* 0x00000005042e7c25 */ /* 0x000fe2000f8e00ff */
[----:B------:R-:W-:Y:S01]  /*8790*/  ISETP.GE.AND P5, PT, R2, UR9, PT ;  /* 0x0000000902007c0c */ /* 0x000fe2000bfa6270 */
[----:B------:R-:W-:Y:S02]  /*87a0*/  BSSY.RECONVERGENT B0, `(.L_x_578) ;  /* 0x0000025000007945 */ /* 0x000fe40003800200 */
[----:B------:R-:W-:Y:S01]  /*87b0*/  IMAD R44, R4, UR8, RZ ;  /* 0x00000008042c7c24 */ /* 0x000fe2000f8e02ff */
[----:B------:R-:W-:Y:S02]  /*87c0*/  LOP3.LUT R45, R46, 0x18, R189, 0xf8, !PT ;  /* 0x000000182e2d7812 */ /* 0x000fe400078ef8bd */
[----:B------:R-:W2:Y:S01]  /*87d0*/  LDC.64 R6, c[0x0][0x5e0] ;  /* 0x00017800ff067b82 */ /* 0x000ea20000000a00 */
[----:B------:R-:W-:Y:S01]  /*87e0*/  IMAD R44, R5, UR5, R44 ;  /* 0x00000005052c7c24 */ /* 0x000fe2000f8e022c */
[----:B------:R-:W-:-:S04]  /*87f0*/  IADD3 R56, P0, PT, R11, R45, RZ ;  /* 0x0000002d0b387210 */ /* 0x000fc80007f1e0ff */
[----:B------:R-:W-:Y:S02]  /*8800*/  IADD3.X R57, PT, PT, R10, R47, R44, P0, !PT ;  /* 0x0000002f0a397210 */ /* 0x000fe400007fe42c */
[----:B------:R-:W-:Y:S01]  /*8810*/  IADD3 R2, P0, PT, R190, 0x40, RZ ;  /* 0x00000040be027810 */ /* 0x000fe20007f1e0ff */
[----:B------:R3:W4:Y:S04]  /*8820*/  LDS.128 R40, [R172+0xa000] ;  /* 0x00a00000ac287984 */ /* 0x0007280000000c00 */
[----:B------:R-:W-:Y:S01]  /*8830*/  IMAD.X R53, RZ, RZ, RZ, P0 ;  /* 0x000000ffff357224 */ /* 0x000fe200000e06ff */
[----:B------:R3:W2:Y:S01]  /*8840*/  LDS.128 R36, [R172+0xc000] ;  /* 0x00c00000ac247984 */ /* 0x0006a20000000c00 */
[----:B-1----:R-:W-:-:S03]  /*8850*/  IMAD.WIDE.U32 R56, R8, UR20, R56 ;  /* 0x0000001408387c25 */ /* 0x002fc6000f8e0038 */
[----:B------:R3:W1:Y:S01]  /*8860*/  LDS.128 R32, [R172+0xf000] ;  /* 0x00f00000ac207984 */ /* 0x0006620000000c00 */
[----:B------:R-:W-:-:S03]  /*8870*/  IMAD R54, R9, UR20, R57 ;  /* 0x0000001409367c24 */ /* 0x000fc6000f8e0239 */
[----:B------:R3:W1:Y:S04]  /*8880*/  LDS.128 R28, [R172+0x10000] ;  /* 0x01000000ac1c7984 */ /* 0x0006680000000c00 */
[----:B------:R3:W1:Y:S04]  /*8890*/  LDS.128 R24, [R172+0x11000] ;  /* 0x01100000ac187984 */ /* 0x0006680000000c00 */
[----:B------:R3:W1:Y:S04]  /*88a0*/  LDS.128 R20, [R172+0x12000] ;  /* 0x01200000ac147984 */ /* 0x0006680000000c00 */
[----:B------:R3:W1:Y:S04]  /*88b0*/  LDS.128 R16, [R172+0x13000] ;  /* 0x01300000ac107984 */ /* 0x0006680000000c00 */
[----:B------:R3:W1:Y:S01]  /*88c0*/  LDS.128 R12, [R172+0x14000] ;  /* 0x01400000ac0c7984 */ /* 0x0006620000000c00 */
[----:B--2-4-:R-:W-:Y:S05]  /*88d0*/  @P3 BRA `(.L_x_579) ;  /* 0x0000000000443947 */ /* 0x014fea0003800000 */
[----:B------:R-:W2:Y:S01]  /*88e0*/  LDCU UR12, c[0x0][0x440] ;  /* 0x00008800ff0c77ac */ /* 0x000ea20008000800 */
[----:B------:R-:W4:Y:S01]  /*88f0*/  LDS.128 R48, [R172+0xb000] ;  /* 0x00b00000ac307984 */ /* 0x000f220000000c00 */
[----:B------:R-:W-:Y:S01]  /*8900*/  IMAD.MOV.U32 R58, RZ, RZ, R56 ;  /* 0x000000ffff3a7224 */ /* 0x000fe200078e0038 */
[----:B------:R-:W3:Y:S02]  /*8910*/  LDCU.64 UR6, c[0x0][0x560] ;  /* 0x0000ac00ff0677ac */ /* 0x000ee40008000a00 */
[----:B------:R-:W1:Y:S01]  /*8920*/  LDS.128 R44, [R172+0xd000] ;  /* 0x00d00000ac2c7984 */ /* 0x000e620000000c00 */
[----:B------:R-:W-:Y:S02]  /*8930*/  IMAD.MOV.U32 R59, RZ, RZ, R54 ;  /* 0x000000ffff3b7224 */ /* 0x000fe400078e0036 */
[----:B------:R-:W-:-:S04]  /*8940*/  IMAD.WIDE.U32 R60, R190, R4, R58 ;  /* 0x00000004be3c7225 */ /* 0x000fc800078e003a */
[----:B------:R-:W-:Y:S01]  /*8950*/  IMAD R55, R190, R5, R61 ;  /* 0x00000005be377224 */ /* 0x000fe200078e023d */
[----:B--2---:R-:W-:Y:S02]  /*8960*/  ISETP.GE.AND P2, PT, R188, UR12, PT ;  /* 0x0000000cbc007c0c */ /* 0x004fe4000bf46270 */
[----:B------:R-:W-:Y:S02]  /*8970*/  ISETP.GE.AND P1, PT, R185, UR12, PT ;  /* 0x0000000cb9007c0c */ /* 0x000fe4000bf26270 */
[----:B------:R-:W-:Y:S02]  /*8980*/  ISETP.GE.AND P0, PT, R184, UR12, PT ;  /* 0x0000000cb8007c0c */ /* 0x000fe4000bf06270 */
[----:B---3--:R-:W-:-:S04]  /*8990*/  LEA R58, P4, R60, UR6, 0x1 ;  /* 0x000000063c3a7c11 */ /* 0x008fc8000f8808ff */
[----:B------:R-:W-:-:S03]  /*89a0*/  LEA.HI.X R59, R60, UR7, R55, 0x1, P4 ;  /* 0x000000073c3b7c11 */ /* 0x000fc6000a0f0c37 */
[----:B------:R-:W2:Y:S04]  /*89b0*/  @!P2 LDS.128 R8, [R172+0x9000] ;  /* 0x00900000ac08a984 */ /* 0x000ea80000000c00 */
[----:B----4-:R4:W-:Y:S04]  /*89c0*/  @!P1 STG.E.128 desc[UR24][R58.64+0x40], R48 ;  /* 0x000040303a009986 */ /* 0x0109e8000c101d18 */
[----:B-1----:R4:W-:Y:S04]  /*89d0*/  @!P0 STG.E.128 desc[UR24][R58.64+0x80], R44 ;  /* 0x0000802c3a008986 */ /* 0x0029e8000c101d18 */
[----:B--2---:R4:W-:Y:S02]  /*89e0*/  @!P2 STG.E.128 desc[UR24][R58.64], R8 ;  /* 0x000000083a00a986 */ /* 0x0049e4000c101d18 */
.L_x_579:
[----:B------:R-:W-:Y:S05]  /*89f0*/  BSYNC.RECONVERGENT B0 ;  /* 0x0000000000007941 */ /* 0x000fea0003800200 */
.L_x_578:
[----:B---3--:R-:W2:Y:S01]  /*8a00*/  LDS.128 R172, [R172+0xe000] ;  /* 0x00e00000acac7984 */ /* 0x008ea20000000c00 */
[----:B------:R-:W-:Y:S04]  /*8a10*/  BSSY.RECONVERGENT B0, `(.L_x_580) ;  /* 0x0000012000007945 */ /* 0x000fe80003800200 */
[----:B------:R-:W-:Y:S05]  /*8a20*/  @P5 BRA `(.L_x_581) ;  /* 0x0000000000405947 */ /* 0x000fea0003800000 */
[----:B------:R-:W3:Y:S01]  /*8a30*/  LDCU UR9, c[0x0][0x440] ;  /* 0x00008800ff0977ac */ /* 0x000ee20008000800 */
[----:B----4-:R-:W-:Y:S01]  /*8a40*/  MOV R11, R54 ;  /* 0x00000036000b7202 */ /* 0x010fe20000000f00 */
[-C--:B------:R-:W-:Y:S01]  /*8a50*/  IMAD R8, R53, R4.reuse, RZ ;  /* 0x0000000435087224 */ /* 0x080fe200078e02ff */
[----:B------:R-:W4:Y:S01]  /*8a60*/  LDCU.64 UR6, c[0x0][0x560] ;  /* 0x0000ac00ff0677ac */ /* 0x000f220008000a00 */
[----:B------:R-:W-:Y:S02]  /*8a70*/  IMAD.MOV.U32 R10, RZ, RZ, R56 ;  /* 0x000000ffff0a7224 */ /* 0x000fe400078e0038 */
[C---:B------:R-:W-:Y:S02]  /*8a80*/  IMAD R8, R2.reuse, R5, R8 ;  /* 0x0000000502087224 */ /* 0x040fe400078e0208 */
[----:B------:R-:W-:-:S04]  /*8a90*/  IMAD.WIDE.U32 R10, R2, R4, R10 ;  /* 0x00000004020a7225 */ /* 0x000fc800078e000a */
[----:B------:R-:W-:Y:S01]  /*8aa0*/  IMAD.IADD R8, R8, 0x1, R11 ;  /* 0x0000000108087824 */ /* 0x000fe200078e020b */
[----:B---3--:R-:W-:Y:S02]  /*8ab0*/  ISETP.GE.AND P2, PT, R188, UR9, PT ;  /* 0x00000009bc007c0c */ /* 0x008fe4000bf46270 */
[----:B------:R-:W-:Y:S02]  /*8ac0*/  ISETP.GE.AND P1, PT, R185, UR9, PT ;  /* 0x00000009b9007c0c */ /* 0x000fe4000bf26270 */
[----:B------:R-:W-:Y:S02]  /*8ad0*/  ISETP.GE.AND P0, PT, R184, UR9, PT ;  /* 0x00000009b8007c0c */ /* 0x000fe4000bf06270 */
[----:B----4-:R-:W-:-:S04]  /*8ae0*/  LEA R4, P4, R10, UR6, 0x1 ;  /* 0x000000060a047c11 */ /* 0x010fc8000f8808ff */
[----:B------:R-:W-:-:S05]  /*8af0*/  LEA.HI.X R5, R10, UR7, R8, 0x1, P4 ;  /* 0x000000070a057c11 */ /* 0x000fca000a0f0c08 */
[----:B------:R3:W-:Y:S04]  /*8b00*/  @!P2 STG.E.128 desc[UR24][R4.64], R40 ;  /* 0x000000280400a986 */ /* 0x0007e8000c101d18 */
[----:B------:R3:W-:Y:S04]  /*8b10*/  @!P1 STG.E.128 desc[UR24][R4.64+0x40], R36 ;  /* 0x0000402404009986 */ /* 0x0007e8000c101d18 */
[----:B--2---:R3:W-:Y:S02]  /*8b20*/  @!P0 STG.E.128 desc[UR24][R4.64+0x80], R172 ;  /* 0x000080ac04008986 */ /* 0x0047e4000c101d18 */
.L_x_581:
[----:B------:R-:W-:Y:S05]  /*8b30*/  BSYNC.RECONVERGENT B0 ;  /* 0x0000000000007941 */ /* 0x000fea0003800200 */
.L_x_580:
[----:B---3--:R-:W-:Y:S01]  /*8b40*/  MOV R4, R188 ;  /* 0x000000bc00047202 */ /* 0x008fe20000000f00 */
[----:B------:R-:W-:Y:S01]  /*8b50*/  UIMAD UR8, UR8, UR10, URZ ;  /* 0x0000000a080872a4 */ /* 0x000fe2000f8e02ff */
[----:B------:R-:W-:Y:S01]  /*8b60*/  MOV R5, RZ ;  /* 0x000000ff00057202 */ /* 0x000fe20000000f00 */
[----:B------:R-:W-:Y:S02]  /*8b70*/  BSSY.RECONVERGENT B0, `(.L_x_582) ;  /* 0x0000015000007945 */ /* 0x000fe40003800200 */
[----:B------:R-:W-:Y:S01]  /*8b80*/  UIMAD UR8, UR5, UR11, UR8 ;  /* 0x0000000b050872a4 */ /* 0x000fe2000f8e0208 */
[----:B------:R-:W-:-:S03]  /*8b90*/  IMAD.WIDE.U32 R4, R52, UR5, R4 ;  /* 0x0000000534047c25 */ /* 0x000fc6000f8e0004 */
[----:B------:R-:W-:-:S04]  /*8ba0*/  IADD3 R4, P0, PT, R3, R4, RZ ;  /* 0x0000000403047210 */ /* 0x000fc80007f1e0ff */
[----:B------:R-:W-:-:S03]  /*8bb0*/  IADD3.X R5, PT, PT, R0, UR8, R5, P0, !PT ;  /* 0x0000000800057c10 */ /* 0x000fc600087fe405 */
[----:B------:R-:W-:-:S04]  /*8bc0*/  IMAD.WIDE.U32 R4, R6, UR20, R4 ;  /* 0x0000001406047c25 */ /* 0x000fc8000f8e0004 */
[----:B------:R-:W-:Y:S01]  /*8bd0*/  IMAD R7, R7, UR20, R5 ;  /* 0x0000001407077c24 */ /* 0x000fe2000f8e0205 */
[----:B------:R-:W-:Y:S06]  /*8be0*/  @P3 BRA `(.L_x_583) ;  /* 0x0000000000343947 */ /* 0x000fec0003800000 */
[----:B------:R-:W3:Y:S01]  /*8bf0*/  LDCU UR5, c[0x0][0x440] ;  /* 0x00008800ff0577ac */ /* 0x000ee20008000800 */
[----:B------:R-:W-:Y:S01]  /*8c00*/  IMAD.MOV.U32 R6, RZ, RZ, R4 ;  /* 0x000000ffff067224 */ /* 0x000fe200078e0004 */
[----:B------:R-:W1:Y:S03]  /*8c10*/  LDCU.64 UR6, c[0x0][0x568] ;  /* 0x0000ad00ff0677ac */ /* 0x000e660008000a00 */
[----:B----4-:R-:W-:-:S04]  /*8c20*/  IMAD.WIDE.U32 R10, R190, UR10, R6 ;  /* 0x0000000abe0a7c25 */ /* 0x010fc8000f8e0006 */
[----:B------:R-:W-:Y:S01]  /*8c30*/  IMAD R0, R190, UR11, R11 ;  /* 0x0000000bbe007c24 */ /* 0x000fe2000f8e020b */
[----:B---3--:R-:W-:Y:S02]  /*8c40*/  ISETP.GE.AND P2, PT, R188, UR5, PT ;  /* 0x00000005bc007c0c */ /* 0x008fe4000bf46270 */
[----:B------:R-:W-:Y:S02]  /*8c50*/  ISETP.GE.AND P1, PT, R185, UR5, PT ;  /* 0x00000005b9007c0c */ /* 0x000fe4000bf26270 */
[----:B------:R-:W-:Y:S02]  /*8c60*/  ISETP.GE.AND P0, PT, R184, UR5, PT ;  /* 0x00000005b8007c0c */ /* 0x000fe4000bf06270 */
[----:B-1----:R-:W-:-:S04]  /*8c70*/  LEA R8, P3, R10, UR6, 0x1 ;  /* 0x000000060a087c11 */ /* 0x002fc8000f8608ff */
[----:B------:R-:W-:-:S05]  /*8c80*/  LEA.HI.X R9, R10, UR7, R0, 0x1, P3 ;  /* 0x000000070a097c11 */ /* 0x000fca00098f0c00 */
[----:B------:R3:W-:Y:S04]  /*8c90*/  @!P2 STG.E.128 desc[UR24][R8.64], R32 ;  /* 0x000000200800a986 */ /* 0x0007e8000c101d18 */
[----:B------:R3:W-:Y:S04]  /*8ca0*/  @!P1 STG.E.128 desc[UR24][R8.64+0x40], R24 ;  /* 0x0000401808009986 */ /* 0x0007e8000c101d18 */
[----:B------:R3:W-:Y:S02]  /*8cb0*/  @!P0 STG.E.128 desc[UR24][R8.64+0x80], R16 ;  /* 0x0000801008008986 */ /* 0x0007e4000c101d18 */
.L_x_583:
[----:B------:R-:W-:Y:S05]  /*8cc0*/  BSYNC.RECONVERGENT B0 ;  /* 0x0000000000007941 */ /* 0x000fea0003800200 */
.L_x_582:
[----:B------:R-:W-:Y:S05]  /*8cd0*/  @P5 BRA `(.L_x_550) ;  /* 0x00000000003c5947 */ /* 0x000fea0003800000 */
[----:B------:R-:W1:Y:S01]  /*8ce0*/  LDCU UR5, c[0x0][0x440] ;  /* 0x00008800ff0577ac */ /* 0x000e620008000800 */
[----:B------:R-:W-:Y:S02]  /*8cf0*/  IMAD R53, R53, UR10, RZ ;  /* 0x0000000a35357c24 */ /* 0x000fe4000f8e02ff */
[----:B------:R-:W-:Y:S01]  /*8d00*/  IMAD.MOV.U32 R5, RZ, RZ, R7 ;  /* 0x000000ffff057224 */ /* 0x000fe200078e0007 */
[----:B------:R-:W2:Y:S01]  /*8d10*/  LDCU.64 UR6, c[0x0][0x568] ;  /* 0x0000ad00ff0677ac */ /* 0x000ea20008000a00 */
[C---:B------:R-:W-:Y:S02]  /*8d20*/  IMAD R53, R2.reuse, UR11, R53 ;  /* 0x0000000b02357c24 */ /* 0x040fe4000f8e0235 */
[----:B------:R-:W-:-:S04]  /*8d30*/  IMAD.WIDE.U32 R4, R2, UR10, R4 ;  /* 0x0000000a02047c25 */ /* 0x000fc8000f8e0004 */
[----:B------:R-:W-:Y:S01]  /*8d40*/  IMAD.IADD R53, R53, 0x1, R5 ;  /* 0x0000000135357824 */ /* 0x000fe200078e0205 */
[----:B-1----:R-:W-:Y:S02]  /*8d50*/  ISETP.GE.AND P2, PT, R188, UR5, PT ;  /* 0x00000005bc007c0c */ /* 0x002fe4000bf46270 */
[----:B------:R-:W-:Y:S02]  /*8d60*/  ISETP.GE.AND P1, PT, R185, UR5, PT ;  /* 0x00000005b9007c0c */ /* 0x000fe4000bf26270 */
[----:B------:R-:W-:Y:S02]  /*8d70*/  ISETP.GE.AND P0, PT, R184, UR5, PT ;  /* 0x00000005b8007c0c */ /* 0x000fe4000bf06270 */
[----:B--2---:R-:W-:-:S04]  /*8d80*/  LEA R2, P3, R4, UR6, 0x1 ;  /* 0x0000000604027c11 */ /* 0x004fc8000f8608ff */
[----:B------:R-:W-:-:S05]  /*8d90*/  LEA.HI.X R3, R4, UR7, R53, 0x1, P3 ;  /* 0x0000000704037c11 */ /* 0x000fca00098f0c35 */
[----:B------:R1:W-:Y:S04]  /*8da0*/  @!P2 STG.E.128 desc[UR24][R2.64], R28 ;  /* 0x0000001c0200a986 */ /* 0x0003e8000c101d18 */
[----:B------:R1:W-:Y:S04]  /*8db0*/  @!P1 STG.E.128 desc[UR24][R2.64+0x40], R20 ;  /* 0x0000401402009986 */ /* 0x0003e8000c101d18 */
[----:B------:R1:W-:Y:S02]  /*8dc0*/  @!P0 STG.E.128 desc[UR24][R2.64+0x80], R12 ;  /* 0x0000800c02008986 */ /* 0x0003e4000c101d18 */
.L_x_550:
[----:B------:R-:W-:Y:S05]  /*8dd0*/  BSYNC.RECONVERGENT B1 ;  /* 0x0000000000017941 */ /* 0x000fea0003800200 */
.L_x_528:
[----:B------:R-:W2:Y:S01]  /*8de0*/  LDCU UR6, c[0x0][0x438] ;  /* 0x00008700ff0677ac */ /* 0x000ea20008000800 */
[----:B------:R-:W1:Y:S01]  /*8df0*/  LDC R0, c[0x0][0x438] ;  /* 0x00010e00ff007b82 */ /* 0x000e620000000800 */
[----:B------:R-:W4:Y:S01]  /*8e00*/  LDCU UR7, c[0x0][0x370] ;  /* 0x00006e00ff0777ac */ /* 0x000f220008000800 */
[----:B--2---:R-:W-:-:S04]  /*8e10*/  UIADD3 UR6, UPT, UPT, UR6, 0x7f, URZ ;  /* 0x0000007f06067890 */ /* 0x004fc8000fffe0ff */
[----:B------:R-:W-:Y:S02]  /*8e20*/  USHF.R.S32.HI UR5, URZ, 0x1f, UR6 ;  /* 0x0000001fff057899 */ /* 0x000fe40008011406 */
[----:B----4-:R-:W-:Y:S02]  /*8e30*/  UIADD3 UR23, UPT, UPT, UR7, UR23, URZ ;  /* 0x0000001707177290 */ /* 0x010fe4000fffe0ff */
[----:B------:R-:W-:-:S04]  /*8e40*/  ULEA.HI UR5, UR5, UR6, URZ, 0x7 ;  /* 0x0000000605057291 */ /* 0x000fc8000f8f38ff */
[----:B------:R-:W-:-:S04]  /*8e50*/  USHF.R.S32.HI UR5, URZ, 0x7, UR5 ;  /* 0x00000007ff057899 */ /* 0x000fc80008011405 */
[----:B------:R-:W-:-:S09]  /*8e60*/  UISETP.GE.AND UP0, UPT, UR23, UR5, UPT ;  /* 0x000000051700728c */ /* 0x000fd2000bf06270 */
[----:B------:R-:W-:Y:S05]  /*8e70*/  BRA.U !UP0, `(.L_x_584) ;  /* 0xffffff7508807547 */ /* 0x000fea000b83ffff */
[----:B------:R-:W-:Y:S05]  /*8e80*/  EXIT ;  /* 0x000000000000794d */ /* 0x000fea0003800000 */
.L_x_585:
        /* <DEDUP_REMOVED lines=15> */
.L_x_891:


//--------------------- .text._ZN5flash44flash_bwd_dq_dk_dv_loop_seqk_parallel_kernelI23Flash_bwd_kernel_traitsILi96ELi64ELi128ELi8ELi2ELi4ELi4ELb0ELb0EN7cutlass6half_tE19Flash_kernel_traitsILi96ELi64ELi128ELi8ES3_EELb0ELb1ELb0ELb0ELb0ELb0ELb1EEEvNS_16Flash_bwd_paramsE --------------------------
	.section	.text._ZN5flash44flash_bwd_dq_dk_dv_loop_seqk_parallel_kernelI23Flash_bwd_kernel_traitsILi96ELi64ELi128ELi8ELi2ELi4ELi4ELb0ELb0EN7cutlass6half_tE19Flash_kernel_traitsILi96ELi64ELi128ELi8ES3_EELb0ELb1ELb0ELb0ELb0ELb0ELb1EEEvNS_16Flash_bwd_paramsE,"ax",@progbits
	.align	128
        .global         _ZN5flash44flash_bwd_dq_dk_dv_loop_seqk_parallel_kernelI23Flash_bwd_kernel_traitsILi96ELi64ELi128ELi8ELi2ELi4ELi4ELb0ELb0EN7cutlass6half_tE19Flash_kernel_traitsILi96ELi64ELi128ELi8ES3_EELb0ELb1ELb0ELb0ELb0ELb0ELb1EEEvNS_16Flash_bwd_paramsE
        .type           _ZN5flash44flash_bwd_dq_dk_dv_loop_seqk_parallel_kernelI23Flash_bwd_kernel_traitsILi96ELi64ELi128ELi8ELi2ELi4ELi4ELb0ELb0EN7cutlass6half_tE19Flash_kernel_traitsILi96ELi64ELi128ELi8ES3_EELb0ELb1ELb0ELb0ELb0ELb0ELb1EEEvNS_16Flash_bwd_paramsE,@function
        .size           _ZN5flash44flash_bwd_dq_dk_dv_loop_seqk_parallel_kernelI23Flash_bwd_kernel_traitsILi96ELi64ELi128ELi8ELi2ELi4ELi4ELb0ELb0EN7cutlass6half_tE19Flash_kernel_traitsILi96ELi64ELi128ELi8ES3_EELb0ELb1ELb0ELb0ELb0ELb0ELb1EEEvNS_16Flash_bwd_paramsE,(.L_x_892 - _ZN5flash44flash_bwd_dq_dk_dv_loop_seqk_parallel_kernelI23Flash_bwd_kernel_traitsILi96ELi64ELi128ELi8ELi2ELi4ELi4ELb0ELb0EN7cutlass6half_tE19Flash_kernel_traitsILi96ELi64ELi128ELi8ES3_EELb0ELb1ELb0ELb0ELb0ELb0ELb1EEEvNS_16Flash_bwd_paramsE)
        .other          _ZN5flash44flash_bwd_dq_dk_dv_loop_seqk_parallel_kernelI23Flash_bwd_kernel_traitsILi96ELi64ELi128ELi8ELi2ELi4ELi4ELb0ELb0EN7cutlass6half_tE19Flash_kernel_traitsILi96ELi64ELi128ELi8ES3_EELb0ELb1ELb0ELb0ELb0ELb0ELb1EEEvNS_16Flash_bwd_paramsE,@"STO_CUDA_ENTRY STV_DEFAULT"
_ZN5flash44flash_bwd_dq_dk_dv_loop_seqk_parallel_kernelI23Flash_bwd_kernel_traitsILi96ELi64ELi128ELi8ELi2ELi4ELi4ELb0ELb0EN7cutlass6half_tE19Flash_kernel_traitsILi96ELi64ELi128ELi8ES3_EELb0ELb1ELb0ELb0ELb0ELb0ELb1EEEvNS_16Flash_bwd_paramsE:
.text._ZN5flash44flash_bwd_dq_dk_dv_loop_seqk_parallel_kernelI23Flash_bwd_kernel_traitsILi96ELi64ELi128ELi8ELi2ELi4ELi4ELb0ELb0EN7cutlass6half_tE19Flash_kernel_traitsILi96ELi64ELi128ELi8ES3_EELb0ELb1ELb0ELb0ELb0ELb0ELb1EEEvNS_16Flash_bwd_paramsE:
        /* <DEDUP_REMOVED lines=12> */
[----:B------:R-:W3:Y:S01]  /*00c0*/  S2UR UR28, SR_CgaCtaId ;  /* 0x00000000001c79c3 */ /* 0x000ee20000008800 */
[----:B------:R-:W4:Y:S01]  /*00d0*/  LDCU.64 UR4, c[0x0][0x468] ;  /* 0x00008d00ff0477ac */ /* 0x000f220008000a00 */
[----:B------:R-:W5:Y:S06]  /*00e0*/  LDCU.U8 UR8, c[0x0][0x532] ;  /* 0x0000a640ff0877ac */ /* 0x000f6c0008000000 */
[----:B------:R-:W-:Y:S01]  /*00f0*/  S2UR UR27, SR_CTAID.Z ;  /* 0x00000000001b79c3 */ /* 0x000fe20000002700 */
[----:B------:R-:W3:Y:S01]  /*0100*/  LDCU UR10, c[0x0][0x438] ;  /* 0x00008700ff0a77ac */ /* 0x000ee20008000800 */
[----:B------:R-:W3:Y:S06]  /*0110*/  LDCU.64 UR38, c[0x0][0x358] ;  /* 0x00006b00ff2677ac */ /* 0x000eec0008000a00 */
[----:B------:R-:W-:Y:S01]  /*0120*/  S2UR UR25, SR_CTAID.X ;  /* 0x00000000001979c3 */ /* 0x000fe20000002500 */
[----:B-1----:R-:W-:-:S02]  /*0130*/  ULEA UR42, UP0, UR45, UR42, 0x2 ;  /* 0x0000002a2d2a7291 */ /* 0x002fc4000f8010ff */
[----:B--2---:R-:W-:Y:S02]  /*0140*/  UISETP.NE.U32.AND UP1, UPT, UR6, URZ, UPT ;  /* 0x000000ff0600728c */ /* 0x004fe4000bf25070 */
[----:B------:R-:W-:Y:S02]  /*0150*/  ULEA.HI.X UR43, UR45, UR43, URZ, 0x2, UP0 ;  /* 0x0000002b2d2b7291 */ /* 0x000fe400080f14ff */
[----:B------:R-:W-:Y:S01]  /*0160*/  UISETP.NE.U32.AND UP0, UPT, UR6, URZ, UPT ;  /* 0x000000ff0600728c */ /* 0x000fe2000bf05070 */
[----:B------:R-:W-:Y:S01]  /*0170*/  S2UR UR22, SR_CTAID.Y ;  /* 0x00000000001679c3 */ /* 0x000fe20000002600 */
[----:B----4-:R-:W-:Y:S02]  /*0180*/  UISETP.EQ.U32.AND UP2, UPT, UR4, URZ, UPT ;  /* 0x000000ff0400728c */ /* 0x010fe4000bf42070 */
[----:B------:R-:W-:Y:S02]  /*0190*/  UISETP.NE.U32.AND UP6, UPT, UR4, URZ, UPT ;  /* 0x000000ff0400728c */ /* 0x000fe4000bfc5070 */
[----:B------:R-:W-:-:S02]  /*01a0*/  UISETP.NE.AND.EX UP5, UPT, UR7, URZ, UPT, UP1 ;  /* 0x000000ff0700728c */ /* 0x000fc4000bfa5310 */
[----:B------:R-:W-:Y:S01]  /*01b0*/  UISETP.NE.AND.EX UP4, UPT, UR7, URZ, UPT, UP0 ;  /* 0x000000ff0700728c */ /* 0x000fe2000bf85300 */
[----:B------:R-:W1:Y:S01]  /*01c0*/  S2UR UR4, SR_CgaCtaId ;  /* 0x00000000000479c3 */ /* 0x000e620000008800 */
[----:B------:R-:W2:Y:S01]  /*01d0*/  LDCU.64 UR6, c[0x0][0x470] ;  /* 0x00008e00ff0677ac */ /* 0x000ea20008000a00 */
[----:B-----5:R-:W-:Y:S02]  /*01e0*/  UISETP.NE.AND UP3, UPT, UR8, URZ, UPT ;  /* 0x000000ff0800728c */ /* 0x020fe4000bf65270 */
[----:B------:R-:W-:-:S04]  /*01f0*/  UISETP.NE.AND.EX UP6, UPT, UR5, URZ, UPT, UP6 ;  /* 0x000000ff0500728c */ /* 0x000fc8000bfc5360 */
[----:B------:R-:W4:Y:S01]  /*0200*/  S2UR UR24, SR_CTAID.Z ;  /* 0x00000000001879c3 */ /* 0x000f220000002700 */
[----:B------:R-:W-:Y:S01]  /*0210*/  UISETP.EQ.OR.EX UP0, UPT, UR5, URZ, !UP3, UP2 ;  /* 0x000000ff0500728c */ /* 0x000fe2000df02720 */
[----:B------:R-:W-:Y:S02]  /*0220*/  UMOV UR8, 0x400 ;  /* 0x0000040000087882 */ /* 0x000fe40000000000 */
[----:B------:R-:W-:Y:S01]  /*0230*/  UMOV UR5, 0x400 ;  /* 0x0000040000057882 */ /* 0x000fe20000000000 */
[----:B------:R-:W-:Y:S02]  /*0240*/  UP2UR UR30, UPR, URZ, 0x1 ;  /* 0x00000001ff1e7883 */ /* 0x000fe40008000000 */
[----:B------:R-:W-:Y:S01]  /*0250*/  UP2UR UR29, UPR, URZ, 0x8 ;  /* 0x00000008ff1d7883 */ /* 0x000fe20008000000 */
[----:B------:R-:W4:Y:S01]  /*0260*/  LDCU.64 UR32, c[0x0][0x460] ;  /* 0x00008c00ff2077ac */ /* 0x000f220008000a00 */
[----:B--2---:R-:W-:Y:S01]  /*0270*/  UISETP.NE.U32.AND UP0, UPT, UR6, URZ, UPT ;  /* 0x000000ff0600728c */ /* 0x004fe2000bf05070 */
[----:B------:R-:W2:Y:S01]  /*0280*/  LDCU UR23, c[0x0][0x438] ;  /* 0x00008700ff1777ac */ /* 0x000ea20008000800 */
[----:B------:R-:W2:Y:S01]  /*0290*/  @!UP4 LDCU UR26, c[0x0][0x434] ;  /* 0x00008680ff1ac7ac */ /* 0x000ea20008000800 */
[----:B---3--:R-:W-:-:S02]  /*02a0*/  ULEA UR28, UR28, UR8, 0x18 ;  /* 0x000000081c1c7291 */ /* 0x008fc4000f8ec0ff */
[----:B-1----:R-:W-:Y:S02]  /*02b0*/  ULEA UR4, UR4, UR5, 0x18 ;  /* 0x0000000504047291 */ /* 0x002fe4000f8ec0ff */
[----:B------:R-:W-:Y:S01]  /*02c0*/  UISETP.NE.AND.EX UP3, UPT, UR7, URZ, UPT, UP0 ;  /* 0x000000ff0700728c */ /* 0x000fe2000bf65300 */
[----:B------:R-:W-:Y:S01]  /*02d0*/  UMOV UR34, 0xffffd000 ;  /* 0xffffd00000227882 */ /* 0x000fe20000000000 */
[----:B------:R-:W-:Y:S01]  /*02e0*/  UMOV UR35, URZ ;  /* 0x000000ff00237c82 */ /* 0x000fe20008000000 */
[----:B------:R-:W-:-:S08]  /*02f0*/  UMOV UR36, URZ ;  /* 0x000000ff00247c82 */ /* 0x000fd00008000000 */
.L_x_644:
        /* <DEDUP_REMOVED lines=9> */
[----:B----4-:R-:W-:Y:S02]  /*0390*/  UIMAD.WIDE.U32 UR12, UR45, 0x4, UR32 ;  /* 0x000000042d0c78a5 */ /* 0x010fe4000f8e0020 */
[----:B-1----:R-:W-:Y:S01]  /*03a0*/  UISETP.NE.U32.AND UP0, UPT, UR8, URZ, UPT ;  /* 0x000000ff0800728c */ /* 0x002fe2000bf05070 */
[----:B------:R-:W-:Y:S02]  /*03b0*/  PLOP3.LUT P3, PT, PT, PT, UP2, 0x80, 0x8 ;  /* 0x000000000008781c */ /* 0x000fe40003f6f028 */
[----:B------:R-:W3:Y:S01]  /*03c0*/  @P1 LDG.E R3, desc[UR38][R2.64] ;  /* 0x0000002602031981 */ /* 0x000ee2000c1e1900 */
[----:B------:R-:W-:-:S06]  /*03d0*/  UISETP.NE.AND.EX UP0, UPT, UR9, URZ, UPT, UP0 ;  /* 0x000000ff0900728c */ /* 0x000fcc000bf05300 */
[----:B------:R-:W-:-:S05]  /*03e0*/  PLOP3.LUT P0, PT, PT, PT, UP0, 0x80, 0x8 ;  /* 0x000000000008781c */ /* 0x000fca0003f0f008 */
[----:B------:R-:W-:Y:S01]  /*03f0*/  @UP0 ULEA UR14, UP1, UR45, UR8, 0x2 ;  /* 0x000000082d0e0291 */ /* 0x000fe2000f8210ff */
[----:B--2---:R-:W-:Y:S01]  /*0400*/  IMAD.U32 R6, RZ, RZ, UR12 ;  /* 0x0000000cff067e24 */ /* 0x004fe2000f8e00ff */
[----:B------:R-:W1:Y:S02]  /*0410*/  @!UP0 LDCU UR5, c[0x0][0x43c] ;  /* 0x00008780ff0587ac */ /* 0x000e640008000800 */
[----:B------:R-:W-:Y:S02]  /*0420*/  @UP0 ULEA.HI.X UR15, UR45, UR9, URZ, 0x2, UP1 ;  /* 0x000000092d0f0291 */ /* 0x000fe400088f14ff */
[----:B------:R-:W-:Y:S01]  /*0430*/  IMAD.U32 R4, RZ, RZ, UR14 ;  /* 0x0000000eff047e24 */ /* 0x000fe2000f8e00ff */
[----:B------:R-:W4:Y:S01]  /*0440*/  @!UP0 LDCU.64 UR8, c[0x0][0x488] ;  /* 0x00009100ff0887ac */ /* 0x000f220008000a00 */
[----:B------:R-:W-:Y:S02]  /*0450*/  IMAD.U32 R7, RZ, RZ, UR13 ;  /* 0x0000000dff077e24 */ /* 0x000fe4000f8e00ff */
[----:B------:R-:W-:-:S03]  /*0460*/  IMAD.U32 R5, RZ, RZ, UR15 ;  /* 0x0000000fff057e24 */ /* 0x000fc6000f8e00ff */
[----:B-----5:R-:W5:Y:S04]  /*0470*/  @P2 LDG.E R2, desc[UR38][R6.64+0x4] ;  /* 0x0000042606022981 */ /* 0x020f68000c1e1900 */
[----:B------:R-:W2:Y:S01]  /*0480*/  @P0 LDG.E R0, desc[UR38][R4.64] ;  /* 0x0000002604000981 */ /* 0x000ea2000c1e1900 */
[----:B------:R-:W-:Y:S01]  /*0490*/  UMOV UR40, URZ ;  /* 0x000000ff00287c82 */ /* 0x000fe20008000000 */
[----:B----4-:R-:W-:-:S04]  /*04a0*/  @!UP0 UISETP.NE.U32.AND UP1, UPT, UR8, URZ, UPT ;  /* 0x000000ff0800828c */ /* 0x010fc8000bf25070 */
[----:B------:R-:W-:Y:S01]  /*04b0*/  @!UP0 UISETP.NE.AND.EX UP1, UPT, UR9, URZ, UPT, UP1 ;  /* 0x000000ff0900828c */ /* 0x000fe2000bf25310 */
[----:B------:R-:W-:Y:S01]  /*04c0*/  UMOV UR12, 0xffffffff ;  /* 0xffffffff000c7882 */ /* 0x000fe20000000000 */
[----:B------:R-:W-:Y:S02]  /*04d0*/  UMOV UR44, 0xffffffff ;  /* 0xffffffff002c7882 */ /* 0x000fe40000000000 */
[----:B-1----:R-:W-:Y:S01]  /*04e0*/  @!UP0 USEL UR8, UR5, URZ, UP1 ;  /* 0x000000ff05088287 */ /* 0x002fe20008800000 */
[----:B------:R1:W4:Y:S02]  /*04f0*/  @P4 LDG.E R4, desc[UR38][R6.64] ;  /* 0x0000002606044981 */ /* 0x000324000c1e1900 */
[----:B-1----:R-:W-:Y:S02]  /*0500*/  IMAD.U32 R6, RZ, RZ, UR42 ;  /* 0x0000002aff067e24 */ /* 0x002fe4000f8e00ff */
[----:B------:R-:W-:-:S05]  /*0510*/  IMAD.U32 R7, RZ, RZ, UR43 ;  /* 0x0000002bff077e24 */ /* 0x000fca000f8e00ff */
[----:B------:R-:W4:Y:S01]  /*0520*/  @!P3 LDG.E R6, desc[UR38][R6.64] ;  /* 0x000000260606b981 */ /* 0x000f22000c1e1900 */
[----:B------:R-:W-:Y:S01]  /*0530*/  USHF.L.U32 UR31, UR41, 0x7, URZ ;  /* 0x00000007291f7899 */ /* 0x000fe200080006ff */
[----:B---3--:R-:W-:Y:S02]  /*0540*/  @P1 R2UR UR40, R3 ;  /* 0x00000000032812ca */ /* 0x008fe400000e0000 */
[----:B-----5:R-:W-:Y:S02]  /*0550*/  @P2 R2UR UR5, R2 ;  /* 0x00000000020522ca */ /* 0x020fe400000e0000 */
[----:B--2---:R-:W-:-:S13]  /*0560*/  @P0 R2UR UR37, R0 ;  /* 0x00000000002502ca */ /* 0x004fda00000e0000 */
[----:B------:R-:W-:Y:S01]  /*0570*/  @UP0 UIADD3 UR37, UPT, UPT, UR37, -UR40, URZ ;  /* 0x8000002825250290 */ /* 0x000fe2000fffe0ff */
        /* <DEDUP_REMOVED lines=12> */
.L_x_586:
        /* <DEDUP_REMOVED lines=33> */
.L_x_588:
[----:B------:R-:W1:Y:S01]  /*0850*/  LDCU.64 UR16, c[0x0][0x3b8] ;  /* 0x00007700ff1077ac */ /* 0x000e620008000a00 */
[----:B------:R-:W-:-:S04]  /*0860*/  UIADD3 UR5, UPT, UPT, UR40, UR44, URZ ;  /* 0x0000002c28057290 */ /* 0x000fc8000fffe0ff */
[----:B-1----:R-:W-:Y:S02]  /*0870*/  UIMAD.WIDE.U32 UR54, UR5, UR16, URZ ;  /* 0x00000010053672a5 */ /* 0x002fe4000f8e00ff */
[----:B------:R-:W-:-:S04]  /*0880*/  UIMAD UR5, UR5, UR17, URZ ;  /* 0x00000011050572a4 */ /* 0x000fc8000f8e02ff */
[----:B------:R-:W-:-:S06]  /*0890*/  UIADD3 UR5, UPT, UPT, UR55, UR5, URZ ;  /* 0x0000000537057290 */ /* 0x000fcc000fffe0ff */
[----:B------:R-:W-:-:S07]  /*08a0*/  MOV R6, UR5 ;  /* 0x0000000500067c02 */ /* 0x000fce0008000f00 */
.L_x_589:
        /* <DEDUP_REMOVED lines=9> */
[----:B-1----:R-:W-:Y:S02]  /*0940*/  IMAD.MOV R3, RZ, RZ, -R9 ;  /* 0x000000ffff037224 */ /* 0x002fe400078e0a09 */
[----:B------:R-:W-:Y:S02]  /*0950*/  IMAD.MOV.U32 R8, RZ, RZ, RZ ;  /* 0x000000ffff087224 */ /* 0x000fe400078e00ff */
[----:B------:R-:W-:-:S04]  /*0960*/  IMAD R3, R3, R4, RZ ;  /* 0x0000000403037224 */ /* 0x000fc800078e02ff */
        /* <DEDUP_REMOVED lines=10> */
[----:B------:R-:W-:-:S04]  /*0a10*/  LOP3.LUT R2, R0, UR27, RZ, 0x3c, !PT ;  /* 0x0000001b00027c12 */ /* 0x000fc8000f8e3cff */
[----:B------:R-:W-:-:S07]  /*0a20*/  ISETP.GE.AND P0, PT, R2, RZ, PT ;  /* 0x000000ff0200720c */ /* 0x000fce0003f06270 */
[----:B------:R-:W-:-:S06]  /*0a30*/  @P2 VIADD R5, R5, 0x1 ;  /* 0x0000000105052836 */ /* 0x000fcc0000000000 */
        /* <DEDUP_REMOVED lines=17> */
.L_x_590:
[----:B------:R-:W1:Y:S01]  /*0b50*/  LDCU.64 UR14, c[0x0][0x3c0] ;  /* 0x00007800ff0e77ac */ /* 0x000e620008000a00 */
[----:B------:R-:W-:-:S04]  /*0b60*/  UIADD3 UR8, UPT, UPT, UR40, UR44, URZ ;  /* 0x0000002c28087290 */ /* 0x000fc8000fffe0ff */
[----:B-1----:R-:W-:Y:S02]  /*0b70*/  UIMAD.WIDE.U32 UR10, UR8, UR14, URZ ;  /* 0x0000000e080a72a5 */ /* 0x002fe4000f8e00ff */
[----:B------:R-:W-:-:S04]  /*0b80*/  UIMAD UR8, UR8, UR15, URZ ;  /* 0x0000000f080872a4 */ /* 0x000fc8000f8e02ff */
[----:B------:R-:W-:Y:S01]  /*0b90*/  UIADD3 UR8, UPT, UPT, UR11, UR8, URZ ;  /* 0x000000080b087290 */ /* 0x000fe2000fffe0ff */
[----:B------:R-:W-:-:S05]  /*0ba0*/  UMOV UR52, UR10 ;  /* 0x0000000a00347c82 */ /* 0x000fca0008000000 */
[----:B------:R-:W-:-:S07]  /*0bb0*/  MOV R7, UR8 ;  /* 0x0000000800077c02 */ /* 0x000fce0008000f00 */
.L_x_591:
        /* <DEDUP_REMOVED lines=27> */
.L_x_592:
[----:B------:R-:W-:Y:S02]  /*0d70*/  UIMAD.WIDE.U32 UR58, UR64, UR12, URZ ;  /* 0x0000000c403a72a5 */ /* 0x000fe4000f8e00ff */
[----:B------:R-:W-:-:S04]  /*0d80*/  UIMAD UR8, UR65, UR12, URZ ;  /* 0x0000000c410872a4 */ /* 0x000fc8000f8e02ff */
[----:B------:R-:W-:Y:S02]  /*0d90*/  UIADD3 UR8, UPT, UPT, UR59, UR8, URZ ;  /* 0x000000083b087290 */ /* 0x000fe4000fffe0ff */
.L_x_593:
        /* <DEDUP_REMOVED lines=20> */
.L_x_594:
[----:B------:R-:W1:Y:S01]  /*0ee0*/  LDCU UR60, c[0x0][0x434] ;  /* 0x00008680ff3c77ac */ /* 0x000e620008000800 */
[----:B------:R-:W-:-:S04]  /*0ef0*/  UIMAD UR10, UR45, UR62, UR27 ;  /* 0x0000003e2d0a72a4 */ /* 0x000fc8000f8e021b */
[----:B-1----:R-:W-:Y:S02]  /*0f00*/  UIMAD UR60, UR10, UR60, URZ ;  /* 0x0000003c0a3c72a4 */ /* 0x002fe4000f8e02ff */
.L_x_595:
        /* <DEDUP_REMOVED lines=11> */
.L_x_596:
[----:B------:R-:W1:Y:S01]  /*0fc0*/  LDCU UR59, c[0x0][0x444] ;  /* 0x00008880ff3b77ac */ /* 0x000e620008000800 */
[----:B------:R-:W-:-:S04]  /*0fd0*/  UIMAD UR10, UR45, UR62, UR27 ;  /* 0x0000003e2d0a72a4 */ /* 0x000fc8000f8e021b */
[----:B-1----:R-:W-:-:S12]  /*0fe0*/  UIMAD UR59, UR10, UR59, URZ ;  /* 0x0000003b0a3b72a4 */ /* 0x002fd8000f8e02ff */
.L_x_597:
        /* <DEDUP_REMOVED lines=20> */
[----:B-1----:R-:W-:Y:S01]  /*1130*/  IMAD.SHL.U32 R3, R0, 0x8, RZ ;  /* 0x0000000800037824 */ /* 0x002fe200078e00ff */
[----:B------:R-:W-:Y:S01]  /*1140*/  USHF.R.S32.HI UR49, URZ, 0x6, UR8 ;  /* 0x00000006ff317899 */ /* 0x000fe20008011408 */
[----:B-----5:R-:W-:Y:S01]  /*1150*/  IMAD.U32 R12, RZ, RZ, UR18 ;  /* 0x00000012ff0c7e24 */ /* 0x020fe2000f8e00ff */
[----:B------:R-:W-:Y:S01]  /*1160*/  UIMAD UR64, UR20, UR13, UR64 ;  /* 0x0000000d144072a4 */ /* 0x000fe2000f8e0240 */
[----:B------:R-:W-:Y:S01]  /*1170*/  MOV R18, UR19 ;  /* 0x0000001300127c02 */ /* 0x000fe20008000f00 */
[----:B------:R-:W1:Y:S01]  /*1180*/  LDCU.64 UR18, c[0x0][0x550] ;  /* 0x0000aa00ff1277ac */ /* 0x000e620008000a00 */
[----:B------:R-:W-:-:S02]  /*1190*/  LOP3.LUT R16, R3, 0x18, RZ, 0xc0, !PT ;  /* 0x0000001803107812 */ /* 0x000fc400078ec0ff */
[----:B------:R-:W2:Y:S01]  /*11a0*/  LDCU.128 UR8, c[0x0][0x590] ;  /* 0x0000b200ff0877ac */ /* 0x000ea20008000c00 */
[----:B------:R-:W-:Y:S01]  /*11b0*/  IMAD.U32 R2, RZ, RZ, UR64 ;  /* 0x00000040ff027e24 */ /* 0x000fe2000f8e00ff */
[----:B------:R-:W-:Y:S01]  /*11c0*/  IADD3 R14, P0, PT, R16, UR66, RZ ;  /* 0x00000042100e7c10 */ /* 0x000fe2000ff1e0ff */
[----:B------:R-:W-:Y:S01]  /*11d0*/  IMAD.WIDE.U32 R10, R10, UR20, R16 ;  /* 0x000000140a0a7c25 */ /* 0x000fe2000f8e0010 */
[----:B------:R-:W-:Y:S02]  /*11e0*/  UISETP.LT.AND UP0, UPT, URZ, UR49, UPT ;  /* 0x00000031ff00728c */ /* 0x000fe4000bf01270 */
[----:B------:R-:W-:Y:S01]  /*11f0*/  IADD3.X R15, PT, PT, RZ, UR63, RZ, P0, !PT ;  /* 0x0000003fff0f7c10 */ /* 0x000fe200087fe4ff */
[----:B------:R-:W4:Y:S01]  /*1200*/  LDCU.64 UR62, c[0x0][0x5e8] ;  /* 0x0000bd00ff3e77ac */ /* 0x000f220008000a00 */
[----:B------:R-:W-:Y:S01]  /*1210*/  IADD3 R10, P1, PT, R10, UR56, RZ ;  /* 0x000000380a0a7c10 */ /* 0x000fe2000ff3e0ff */
[----:B------:R-:W-:-:S03]  /*1220*/  USEL UR49, URZ, UR49, !UP0 ;  /* 0x00000031ff317287 */ /* 0x000fc6000c000000 */
[----:B------:R-:W-:Y:S01]  /*1230*/  IADD3.X R11, PT, PT, R11, UR21, R2, P1, !PT ;  /* 0x000000150b0b7c10 */ /* 0x000fe20008ffe402 */
[----:B------:R-:W5:Y:S01]  /*1240*/  LDCU.64 UR64, c[0x0][0x420] ;  /* 0x00008400ff4077ac */ /* 0x000f620008000a00 */
[----:B------:R-:W-:Y:S01]  /*1250*/  LOP3.LUT R2, R0, 0x1f, RZ, 0xc0, !PT ;  /* 0x0000001f00027812 */ /* 0x000fe200078ec0ff */
[----:B------:R-:W-:Y:S01]  /*1260*/  IMAD.WIDE.U32 R12, R12, UR27, R10 ;  /* 0x0000001b0c0c7c25 */ /* 0x000fe2000f8e000a */
[----:B--2---:R-:W-:Y:S01]  /*1270*/  UIMAD UR53, UR53, UR8, URZ ;  /* 0x00000008353572a4 */ /* 0x004fe2000f8e02ff */
[----:B------:R-:W-:Y:S01]  /*1280*/  SHF.R.U32.HI R10, RZ, 0x5, R0 ;  /* 0x00000005ff0a7819 */ /* 0x000fe20000011600 */
[----:B------:R-:W-:Y:S01]  /*1290*/  UISETP.GT.AND UP0, UPT, UR47, UR49, UPT ;  /* 0x000000312f00728c */ /* 0x000fe2000bf04270 */
[----:B------:R-:W-:Y:S02]  /*12a0*/  IMAD.U32 R20, RZ, RZ, UR8 ;  /* 0x00000008ff147e24 */ /* 0x000fe4000f8e00ff */
[----:B------:R-:W-:Y:S01]  /*12b0*/  IMAD R19, R18, UR27, R13 ;  /* 0x0000001b12137c24 */ /* 0x000fe2000f8e020d */
[----:B------:R-:W-:Y:S01]  /*12c0*/  MOV R18, R12 ;  /* 0x0000000c00127202 */ /* 0x000fe20000000f00 */
[----:B------:R-:W-:Y:S01]  /*12d0*/  IMAD.WIDE.U32 R20, R20, UR20, R14 ;  /* 0x0000001414147c25 */ /* 0x000fe2000f8e000e */
[----:B------:R-:W-:Y:S01]  /*12e0*/  UIMAD UR20, UR20, UR9, UR53 ;  /* 0x00000009141472a4 */ /* 0x000fe2000f8e0235 */
[----:B------:R-:W-:Y:S01]  /*12f0*/  SHF.R.U32.HI R12, RZ, 0x2, R0 ;  /* 0x00000002ff0c7819 */ /* 0x000fe20000011600 */
[----:B------:R-:W-:Y:S01]  /*1300*/  USHF.L.U32 UR53, UR51, 0x6, URZ ;  /* 0x0000000633357899 */ /* 0x000fe200080006ff */
[----:B------:R-:W-:Y:S01]  /*1310*/  IMAD R2, R10, UR51, R2 ;  /* 0x000000330a027c24 */ /* 0x000fe2000f8e0202 */
[----:B----4-:R-:W-:Y:S01]  /*1320*/  UIMAD.WIDE UR62, UR59, 0x4, UR62 ;  /* 0x000000043b3e78a5 */ /* 0x010fe2000f8e023e */
[----:B------:R-:W-:Y:S01]  /*1330*/  IMAD.U32 R14, RZ, RZ, UR10 ;  /* 0x0000000aff0e7e24 */ /* 0x000fe2000f8e00ff */
[----:B------:R-:W-:Y:S01]  /*1340*/  LOP3.LUT R13, R16, 0x40, RZ, 0xfc, !PT ;  /* 0x00000040100d7812 */ /* 0x000fe200078efcff */
[----:B------:R-:W-:Y:S01]  /*1350*/  VIADD R11, R21, UR20 ;  /* 0x00000014150b7c36 */ /* 0x000fe20008000000 */
[----:B-----5:R-:W-:Y:S01]  /*1360*/  UIMAD.WIDE UR64, UR60, 0x4, UR64 ;  /* 0x000000043c4078a5 */ /* 0x020fe2000f8e0240 */
[----:B------:R-:W-:-:S02]  /*1370*/  IMAD.MOV.U32 R10, RZ, RZ, R20 ;  /* 0x000000ffff0a7224 */ /* 0x000fc400078e0014 */
[----:B------:R-:W2:Y:S01]  /*1380*/  LDCU.64 UR20, c[0x0][0x380] ;  /* 0x00007000ff1477ac */ /* 0x000ea20008000a00 */
[----:B------:R-:W-:-:S04]  /*1390*/  IMAD.WIDE.U32 R18, R12, UR12, R18 ;  /* 0x0000000c0c127c25 */ /* 0x000fc8000f8e0012 */
[----:B------:R-:W-:-:S04]  /*13a0*/  IMAD.WIDE.U32 R14, R14, UR27, R10 ;  /* 0x0000001b0e0e7c25 */ /* 0x000fc8000f8e000a */
[----:B---3--:R-:W-:-:S04]  /*13b0*/  IMAD.WIDE.U32 R10, R8, UR25, RZ ;  /* 0x00000019080a7c25 */ /* 0x008fc8000f8e00ff */
[----:B------:R-:W-:Y:S01]  /*13c0*/  IMAD.U32 R8, RZ, RZ, UR11 ;  /* 0x0000000bff087e24 */ /* 0x000fe2000f8e00ff */
[----:B------:R-:W3:Y:S01]  /*13d0*/  LDCU.64 UR10, c[0x0][0x570] ;  /* 0x0000ae00ff0a77ac */ /* 0x000ee20008000a00 */
[----:B------:R-:W-:Y:S01]  /*13e0*/  SEL R10, R10, RZ, P3 ;  /* 0x000000ff0a0a7207 */ /* 0x000fe20001800000 */
[----:B------:R-:W-:Y:S01]  /*13f0*/  IMAD R9, R9, UR25, R11 ;  /* 0x0000001909097c24 */ /* 0x000fe2000f8e020b */
[----:B------:R-:W-:Y:S01]  /*1400*/  IADD3 R11, PT, PT, R12, 0x40, RZ ;  /* 0x000000400c0b7810 */ /* 0x000fe20007ffe0ff */
[----:B------:R-:W-:Y:S01]  /*1410*/  IMAD R15, R8, UR27, R15 ;  /* 0x0000001b080f7c24 */ /* 0x000fe2000f8e020f */
[----:B------:R-:W-:Y:S02]  /*1420*/  IADD3 R10, P1, P0, R2, UR58, R10 ;  /* 0x0000003a020a7c10 */ /* 0x000fe4000f83e00a */
[----:B------:R-:W-:Y:S01]  /*1430*/  SHF.R.S32.HI R2, RZ, 0x1f, R2 ;  /* 0x0000001fff027819 */ /* 0x000fe20000011402 */
[----:B------:R-:W-:Y:S01]  /*1440*/  IMAD.WIDE.U32 R14, R12, UR8, R14 ;  /* 0x000000080c0e7c25 */ /* 0x000fe2000f8e000e */
[----:B------:R-:W-:-:S02]  /*1450*/  SEL R9, R9, RZ, P3 ;  /* 0x000000ff09097207 */ /* 0x000fc40001800000 */
[----:B--2---:R-:W-:Y:S01]  /*1460*/  LEA R204, P2, R18, UR20, 0x1 ;  /* 0x0000001412cc7c11 */ /* 0x004fe2000f8408ff */
[----:B------:R-:W-:Y:S01]  /*1470*/  IMAD R8, R12, UR9, R15 ;  /* 0x000000090c087c24 */ /* 0x000fe2000f8e020f */
[----:B------:R-:W-:Y:S01]  /*1480*/  IADD3.X R2, PT, PT, R2, UR57, R9, P1, P0 ;  /* 0x0000003902027c10 */ /* 0x000fe20008fe0409 */
[----:B------:R-:W-:Y:S01]  /*1490*/  IMAD.U32 R9, RZ, RZ, UR53 ;  /* 0x00000035ff097e24 */ /* 0x000fe2000f8e00ff */
[----:B------:R-:W-:Y:S02]  /*14a0*/  IADD3 R10, P0, PT, R10, UR53, RZ ;  /* 0x000000350a0a7c10 */ /* 0x000fe4000ff1e0ff */
[----:B-1----:R-:W-:Y:S02]  /*14b0*/  LEA R200, P1, R14, UR18, 0x1 ;  /* 0x000000120ec87c11 */ /* 0x002fe4000f8208ff */
[----:B------:R-:W-:Y:S01]  /*14c0*/  LEA.HI.X.SX32 R9, R9, R2, 0x1, P0 ;  /* 0x0000000209097211 */ /* 0x000fe200000f0eff */
[----:B------:R-:W-:Y:S01]  /*14d0*/  IMAD R2, R12, UR13, R19 ;  /* 0x0000000d0c027c24 */ /* 0x000fe2000f8e0213 */
[----:B---3--:R-:W-:Y:S01]  /*14e0*/  LEA R188, P0, R10, UR10, 0x2 ;  /* 0x0000000a0abc7c11 */ /* 0x008fe2000f8010ff */
[----:B------:R-:W-:Y:S01]  /*14f0*/  UMOV UR10, UR62 ;  /* 0x0000003e000a7c82 */ /* 0x000fe20008000000 */
[----:B------:R-:W-:-:S02]  /*1500*/  LEA.HI.X R201, R14, UR19, R8, 0x1, P1 ;  /* 0x000000130ec97c11 */ /* 0x000fc400088f0c08 */
[----:B------:R-:W-:Y:S01]  /*1510*/  LEA.HI.X R189, R10, UR11, R9, 0x2, P0 ;  /* 0x0000000b0abd7c11 */ /* 0x000fe200080f1409 */
[----:B------:R-:W-:Y:S01]  /*1520*/  UMOV UR11, UR63 ;  /* 0x0000003f000b7c82 */ /* 0x000fe20008000000 */
[----:B------:R-:W-:Y:S02]  /*1530*/  IADD3 R9, P0, PT, R12, 0x40, RZ ;  /* 0x000000400c097810 */ /* 0x000fe40007f1e0ff */
[----:B------:R-:W-:Y:S02]  /*1540*/  LEA.HI.X R205, R18, UR21, R2, 0x1, P2 ;  /* 0x0000001512cd7c11 */ /* 0x000fe400090f0c02 */
[----:B------:R-:W-:Y:S01]  /*1550*/  LOP3.LUT R14, R16, 0x20, RZ, 0xfc, !PT ;  /* 0x00000020100e7812 */ /* 0x000fe200078efcff */
[----:B------:R-:W-:Y:S01]  /*1560*/  IMAD.X R8, RZ, RZ, RZ, P0 ;  /* 0x000000ffff087224 */ /* 0x000fe200000e06ff */
[----:B------:R-:W-:Y:S07]  /*1570*/  BRA.U UP0, `(.L_x_598) ;  /* 0x0000000900147547 */ /* 0x000fee000b800000 */
        /* <DEDUP_REMOVED lines=13> */
.L_x_599:
[----:B------:R-:W1:Y:S01]  /*1650*/  LDCU.64 UR12, c[0x0][0x5c0] ;  /* 0x0000b800ff0c77ac */ /* 0x000e620008000a00 */
[----:B------:R-:W-:-:S04]  /*1660*/  UIADD3 UR8, UPT, UPT, UR40, UR44, URZ ;  /* 0x0000002c28087290 */ /* 0x000fc8000fffe0ff */
[----:B-1----:R-:W-:Y:S02]  /*1670*/  UIMAD.WIDE.U32 UR16, UR8, UR12, URZ ;  /* 0x0000000c081072a5 */ /* 0x002fe4000f8e00ff */
[----:B------:R-:W-:-:S04]  /*1680*/  UIMAD UR8, UR8, UR13, URZ ;  /* 0x0000000d080872a4 */ /* 0x000fc8000f8e02ff */
[----:B------:R-:W-:-:S06]  /*1690*/  UIADD3 UR8, UPT, UPT, UR17, UR8, URZ ;  /* 0x0000000811087290 */ /* 0x000fcc000fffe0ff */
[----:B------:R-:W-:Y:S02]  /*16a0*/  MOV R2, UR8 ;  /* 0x0000000800027c02 */ /* 0x000fe40008000f00 */
.L_x_600:
        /* <DEDUP_REMOVED lines=13> */
.L_x_601:
[----:B------:R-:W1:Y:S01]  /*1780*/  LDCU.64 UR10, c[0x0][0x5c8] ;  /* 0x0000b900ff0a77ac */ /* 0x000e620008000a00 */
[----:B------:R-:W-:-:S04]  /*1790*/  UIADD3 UR40, UPT, UPT, UR40, UR44, URZ ;  /* 0x0000002c28287290 */ /* 0x000fc8000fffe0ff */
[----:B-1----:R-:W-:Y:S02]  /*17a0*/  UIMAD.WIDE.U32 UR14, UR40, UR10, URZ ;  /* 0x0000000a280e72a5 */ /* 0x002fe4000f8e00ff */
[----:B------:R-:W-:-:S04]  /*17b0*/  UIMAD UR40, UR40, UR11, URZ ;  /* 0x0000000b282872a4 */ /* 0x000fc8000f8e02ff */
[----:B------:R-:W-:-:S06]  /*17c0*/  UIADD3 UR40, UPT, UPT, UR15, UR40, URZ ;  /* 0x000000280f287290 */ /* 0x000fcc000fffe0ff */
[----:B------:R-:W-:-:S07]  /*17d0*/  MOV R0, UR40 ;  /* 0x0000002800007c02 */ /* 0x000fce0008000f00 */
.L_x_602:
        /* <DEDUP_REMOVED lines=30> */
.L_x_604:
[----:B------:R-:W-:Y:S05]  /*19c0*/  BSYNC.RECONVERGENT B0 ;  /* 0x0000000000007941 */ /* 0x000fea0003800200 */
.L_x_603:
        /* <DEDUP_REMOVED lines=17> */
.L_x_606:
[----:B------:R-:W-:Y:S05]  /*1ae0*/  BSYNC.RECONVERGENT B0 ;  /* 0x0000000000007941 */ /* 0x000fea0003800200 */
.L_x_605:
[----:B------:R-:W3:Y:S01]  /*1af0*/  LDCU.64 UR8, c[0x0][0x5e0] ;  /* 0x0000bc00ff0877ac */ /* 0x000ee20008000a00 */
[----:B--2---:R-:W-:Y:S01]  /*1b00*/  MOV R2, UR10 ;  /* 0x0000000a00027c02 */ /* 0x004fe20008000f00 */
        /* <DEDUP_REMOVED lines=11> */
[----:B------:R-:W2:Y:S01]  /*1bc0*/  LDCU UR5, c[0x0][0x440] ;  /* 0x00008800ff0577ac */ /* 0x000ea20008000800 */
[----:B------:R-:W-:Y:S02]  /*1bd0*/  IMAD.MOV.U32 R4, RZ, RZ, R2 ;  /* 0x000000ffff047224 */ /* 0x000fe400078e0002 */
[----:B------:R-:W-:Y:S01]  /*1be0*/  IMAD.MOV.U32 R5, RZ, RZ, R0 ;  /* 0x000000ffff057224 */ /* 0x000fe200078e0000 */
[----:B------:R-:W1:Y:S01]  /*1bf0*/  LDCU.64 UR8, c[0x0][0x568] ;  /* 0x0000ad00ff0877ac */ /* 0x000e620008000a00 */
[----:B------:R-:W-:-:S04]  /*1c00*/  IMAD.WIDE.U32 R4, R12, UR10, R4 ;  /* 0x0000000a0c047c25 */ /* 0x000fc8000f8e0004 */
[----:B------:R-:W-:Y:S01]  /*1c10*/  IMAD R12, R12, UR11, R5 ;  /* 0x0000000b0c0c7c24 */ /* 0x000fe2000f8e0205 */
        /* <DEDUP_REMOVED lines=8> */
.L_x_608:
[----:B------:R-:W-:Y:S05]  /*1ca0*/  BSYNC.RECONVERGENT B0 ;  /* 0x0000000000007941 */ /* 0x000fea0003800200 */
.L_x_607:
        /* <DEDUP_REMOVED lines=18> */
.L_x_598:
[----:B------:R-:W-:Y:S01]  /*1dd0*/  ULOP3.LUT UR8, UR55, 0x80000001, URZ, 0xc0, !UPT ;  /* 0x8000000137087892 */ /* 0x000fe2000f8ec0ff */
[----:B------:R-:W-:Y:S01]  /*1de0*/  LOP3.LUT R2, R3, 0xd8, RZ, 0xc0, !PT ;  /* 0x000000d803027812 */ /* 0x000fe200078ec0ff */
[----:B------:R-:W-:Y:S01]  /*1df0*/  UIMAD UR55, UR55, -0x40, UR48 ;  /* 0xffffffc0373778a4 */ /* 0x000fe2000f8e0230 */
[----:B------:R-:W-:Y:S01]  /*1e00*/  @P3 BAR.SYNC.DEFER_BLOCKING 0x0 ;  /* 0x0000000000003b1d */ /* 0x000fe20000010000 */
[----:B------:R-:W-:Y:S01]  /*1e10*/  UISETP.NE.AND UP0, UPT, UR8, 0x1, UPT ;  /* 0x000000010800788c */ /* 0x000fe2000bf05270 */
[----:B------:R-:W-:-:S03]  /*1e20*/  LOP3.LUT R2, R2, 0x18, R0, 0x78, !PT ;  /* 0x0000001802027812 */ /* 0x000fc600078e7800 */
[----:B------:R-:W-:Y:S01]  /*1e30*/  ISETP.GE.AND P2, PT, R12, UR55, PT ;  /* 0x000000370c007c0c */ /* 0x000fe2000bf46270 */
[----:B------:R-:W-:Y:S01]  /*1e40*/  USEL UR12, URZ, 0x3000, UP0 ;  /* 0x00003000ff0c7887 */ /* 0x000fe20008000000 */
[----:B------:R-:W-:Y:S01]  /*1e50*/  LOP3.LUT R2, R2, 0x1f20, R3, 0xf8, !PT ;  /* 0x00001f2002027812 */ /* 0x000fe200078ef803 */
[----:B------:R-:W-:Y:S03]  /*1e60*/  BSSY.RECONVERGENT B0, `(.L_x_610) ;  /* 0x000001c000007945 */ /* 0x000fe60003800200 */
[----:B------:R-:W-:-:S07]  /*1e70*/  LEA R10, R2, UR28, 0x1 ;  /* 0x0000001c020a7c11 */ /* 0x000fce000f8e08ff */
[----:B------:R-:W-:Y:S05]  /*1e80*/  @P2 BRA `(.L_x_611) ;  /* 0x0000000000582947 */ /* 0x000fea0003800000 */
        /* <DEDUP_REMOVED lines=20> */
.L_x_612:
[----:B------:R2:W-:Y:S01]  /*1fd0*/  STS.128 [R10+0x8000], RZ ;  /* 0x008000ff0a007388 */ /* 0x0005e20000000c00 */
[----:B------:R-:W-:Y:S05]  /*1fe0*/  BRA `(.L_x_613) ;  /* 0x00000000000c7947 */ /* 0x000fea0003800000 */
.L_x_611:
[----:B------:R1:W-:Y:S04]  /*1ff0*/  STS.128 [R10+0x6000], RZ ;  /* 0x006000ff0a007388 */ /* 0x0003e80000000c00 */
[----:B------:R1:W-:Y:S04]  /*2000*/  STS.128 [R10+0x7000], RZ ;  /* 0x007000ff0a007388 */ /* 0x0003e80000000c00 */
[----:B------:R1:W-:Y:S02]  /*2010*/  STS.128 [R10+0x8000], RZ ;  /* 0x008000ff0a007388 */ /* 0x0003e40000000c00 */
.L_x_613:
[----:B------:R-:W-:Y:S05]  /*2020*/  BSYNC.RECONVERGENT B0 ;  /* 0x0000000000007941 */ /* 0x000fea0003800200 */
.L_x_610:
[----:B------:R-:W-:Y:S01]  /*2030*/  BSSY.RECONVERGENT B0, `(.L_x_614) ;  /* 0x000001c000007945 */ /* 0x000fe20003800200 */
[----:B------:R-:W-:-:S03]  /*2040*/  IADD3 R187, PT, PT, R10, UR12, RZ ;  /* 0x0000000c0abb7c10 */ /* 0x000fc6000fffe0ff */
        /* <DEDUP_REMOVED lines=21> */
.L_x_616:
[----:B------:R1:W-:Y:S01]  /*21a0*/  STS.128 [R187+0x2000], RZ ;  /* 0x002000ffbb007388 */ /* 0x0003e20000000c00 */
[----:B------:R-:W-:Y:S05]  /*21b0*/  BRA `(.L_x_617) ;  /* 0x00000000000c7947 */ /* 0x000fea0003800000 */
.L_x_615:
[----:B------:R4:W-:Y:S04]  /*21c0*/  STS.128 [R187], RZ ;  /* 0x000000ffbb007388 */ /* 0x0009e80000000c00 */
[----:B------:R4:W-:Y:S04]  /*21d0*/  STS.128 [R187+0x1000], RZ ;  /* 0x001000ffbb007388 */ /* 0x0009e80000000c00 */
[----:B------:R4:W-:Y:S02]  /*21e0*/  STS.128 [R187+0x2000], RZ ;  /* 0x002000ffbb007388 */ /* 0x0009e40000000c00 */
.L_x_617:
[----:B------:R-:W-:Y:S05]  /*21f0*/  BSYNC.RECONVERGENT B0 ;  /* 0x0000000000007941 */ /* 0x000fea0003800200 */
.L_x_614:
[----:B------:R-:W-:Y:S01]  /*2200*/  SHF.R.U32.HI R2, RZ, 0x1, R0 ;  /* 0x00000001ff027819 */ /* 0x000fe20000011600 */
[----:B------:R-:W2:Y:S01]  /*2210*/  LDCU.64 UR8, c[0x0][0x3d0] ;  /* 0x00007a00ff0877ac */ /* 0x000ea20008000a00 */
[----:B------:R-:W-:Y:S01]  /*2220*/  MOV R185, 0x7f800000 ;  /* 0x7f80000000b97802 */ /* 0x000fe20000000f00 */
[----:B------:R-:W-:Y:S01]  /*2230*/  IMAD.MOV.U32 R184, RZ, RZ, 0x7f800000 ;  /* 0x7f800000ffb87424 */ /* 0x000fe200078e00ff */
[----:B------:R-:W-:Y:S01]  /*2240*/  LOP3.LUT R186, R2, 0x10, RZ, 0xc0, !PT ;  /* 0x0000001002ba7812 */ /* 0x000fe200078ec0ff */
[----:B------:R-:W-:Y:S01]  /*2250*/  IMAD.MOV.U32 R183, RZ, RZ, 0x7f800000 ;  /* 0x7f800000ffb77424 */ /* 0x000fe200078e00ff */
[----:B------:R-:W-:Y:S02]  /*2260*/  MOV R182, 0x7f800000 ;  /* 0x7f80000000b67802 */ /* 0x000fe40000000f00 */
[----:B------:R-:W-:-:S04]  /*2270*/  LOP3.LUT R186, R186, 0x7, R12, 0xf8, !PT ;  /* 0x00000007baba7812 */ /* 0x000fc800078ef80c */
[C---:B------:R-:W-:Y:S01]  /*2280*/  LOP3.LUT R15, R186.reuse, 0x20, RZ, 0xfc, !PT ;  /* 0x00000020ba0f7812 */ /* 0x040fe200078efcff */
        /* <DEDUP_REMOVED lines=8> */
[----:B------:R-:W-:-:S03]  /*2310*/  UIADD3 UR13, UPT, UPT, -UR31, UR37, URZ ;  /* 0x000000251f0d7290 */ /* 0x000fc6000fffe1ff */
[----:B------:R-:W-:Y:S01]  /*2320*/  IMAD.U32 R3, RZ, RZ, UR16 ;  /* 0x00000010ff037e24 */ /* 0x000fe2000f8e00ff */
        /* <DEDUP_REMOVED lines=10> */
[----:B------:R-:W-:-:S03]  /*23d0*/  IADD3 R18, P0, PT, R18, UR54, RZ ;  /* 0x0000003612127c10 */ /* 0x000fc6000ff1e0ff */
[----:B------:R-:W-:Y:S01]  /*23e0*/  IMAD R3, R5, UR9, R3 ;  /* 0x0000000905037c24 */ /* 0x000fe2000f8e0203 */
[----:B------:R-:W-:-:S03]  /*23f0*/  IADD3.X R19, PT, PT, R6, UR18, R19, P0, !PT ;  /* 0x0000001206137c10 */ /* 0x000fc600087fe413 */
[----:B------:R-:W-:-:S05]  /*2400*/  IMAD.WIDE.U32 R18, R5, UR8, R18 ;  /* 0x0000000805127c25 */ /* 0x000fca000f8e0012 */
        /* <DEDUP_REMOVED lines=29> */
.L_x_620:
[----:B------:R3:W-:Y:S01]  /*25e0*/  STS.128 [R10+0xd000], RZ ;  /* 0x00d000ff0a007388 */ /* 0x0007e20000000c00 */
[----:B------:R-:W-:Y:S05]  /*25f0*/  BRA `(.L_x_621) ;  /* 0x00000000000c7947 */ /* 0x000fea0003800000 */
.L_x_619:
[----:B------:R2:W-:Y:S04]  /*2600*/  STS.128 [R10+0x9000], RZ ;  /* 0x009000ff0a007388 */ /* 0x0005e80000000c00 */
[----:B------:R2:W-:Y:S04]  /*2610*/  STS.128 [R10+0xb000], RZ ;  /* 0x00b000ff0a007388 */ /* 0x0005e80000000c00 */
[----:B------:R2:W-:Y:S02]  /*2620*/  STS.128 [R10+0xd000], RZ ;  /* 0x00d000ff0a007388 */ /* 0x0005e40000000c00 */
.L_x_621:
[----:B------:R-:W-:Y:S05]  /*2630*/  BSYNC.RECONVERGENT B0 ;  /* 0x0000000000007941 */ /* 0x000fea0003800200 */
.L_x_618:
[----:B------:R-:W-:Y:S01]  /*2640*/  ISETP.GE.AND P3, PT, R11, UR13, PT ;  /* 0x0000000d0b007c0c */ /* 0x000fe2000bf66270 */
[----:B------:R-:W-:-:S12]  /*2650*/  BSSY.RECONVERGENT B0, `(.L_x_622) ;  /* 0x0000022000007945 */ /* 0x000fd80003800200 */
[----:B------:R1:W-:Y:S04]  /*2660*/  @P3 STS.128 [R10+0xa000], RZ ;  /* 0x00a000ff0a003388 */ /* 0x0003e80000000c00 */
[----:B------:R1:W-:Y:S04]  /*2670*/  @P3 STS.128 [R10+0xc000], RZ ;  /* 0x00c000ff0a003388 */ /* 0x0003e80000000c00 */
[----:B------:R1:W-:Y:S01]  /*2680*/  @P3 STS.128 [R10+0xe000], RZ ;  /* 0x00e000ff0a003388 */ /* 0x0003e20000000c00 */
        /* <DEDUP_REMOVED lines=29> */
.L_x_624:
[----:B------:R3:W-:Y:S02]  /*2860*/  STS.128 [R10+0xe000], RZ ;  /* 0x00e000ff0a007388 */ /* 0x0007e40000000c00 */
.L_x_623:
[----:B------:R-:W-:Y:S05]  /*2870*/  BSYNC.RECONVERGENT B0 ;  /* 0x0000000000007941 */ /* 0x000fea0003800200 */
.L_x_622:
[----:B------:R-:W2:Y:S01]  /*2880*/  LDCU.64 UR8, c[0x0][0x3d8] ;  /* 0x00007b00ff0877ac */ /* 0x000ea20008000a00 */
[----:B------:R-:W-:Y:S01]  /*2890*/  MOV R3, UR14 ;  /* 0x0000000e00037c02 */ /* 0x000fe20008000f00 */
[----:B------:R-:W-:Y:S01]  /*28a0*/  BSSY.RECONVERGENT B0, `(.L_x_625) ;  /* 0x000002b000007945 */ /* 0x000fe20003800200 */
[----:B------:R-:W-:-:S03]  /*28b0*/  UIMAD UR5, UR5, UR14, URZ ;  /* 0x0000000e050572a4 */ /* 0x000fc6000f8e02ff */
[----:B------:R-:W-:Y:S01]  /*28c0*/  IMAD.WIDE.U32 R18, R3, UR31, R16 ;  /* 0x0000001f03127c25 */ /* 0x000fe2000f8e0010 */
[----:B------:R-:W-:Y:S02]  /*28d0*/  UIMAD UR5, UR31, UR15, UR5 ;  /* 0x0000000f1f0572a4 */ /* 0x000fe4000f8e0205 */
[----:B------:R-:W-:-:S04]  /*28e0*/  IADD3 R6, P0, PT, R18, UR52, RZ ;  /* 0x0000003412067c10 */ /* 0x000fc8000ff1e0ff */
[----:B------:R-:W-:Y:S01]  /*28f0*/  IADD3.X R7, PT, PT, R7, UR5, R19, P0, !PT ;  /* 0x0000000507077c10 */ /* 0x000fe200087fe413 */
[----:B--2---:R-:W-:Y:S02]  /*2900*/  IMAD R4, R4, UR8, RZ ;  /* 0x0000000804047c24 */ /* 0x004fe4000f8e02ff */
        /* <DEDUP_REMOVED lines=31> */
.L_x_627:
[----:B------:R3:W-:Y:S01]  /*2b00*/  STS.128 [R10+0x13000], RZ ;  /* 0x013000ff0a007388 */ /* 0x0007e20000000c00 */
[----:B------:R-:W-:Y:S05]  /*2b10*/  BRA `(.L_x_628) ;  /* 0x00000000000c7947 */ /* 0x000fea0003800000 */
.L_x_626:
[----:B------:R2:W-:Y:S04]  /*2b20*/  STS.128 [R10+0xf000], RZ ;  /* 0x00f000ff0a007388 */ /* 0x0005e80000000c00 */
[----:B------:R2:W-:Y:S04]  /*2b30*/  STS.128 [R10+0x11000], RZ ;  /* 0x011000ff0a007388 */ /* 0x0005e80000000c00 */
[----:B------:R2:W-:Y:S02]  /*2b40*/  STS.128 [R10+0x13000], RZ ;  /* 0x013000ff0a007388 */ /* 0x0005e40000000c00 */
.L_x_628:
[----:B------:R-:W-:Y:S05]  /*2b50*/  BSYNC.RECONVERGENT B0 ;  /* 0x0000000000007941 */ /* 0x000fea0003800200 */
.L_x_625:
[----:B------:R1:W-:Y:S01]  /*2b60*/  @P3 STS.128 [R10+0x10000], RZ ;  /* 0x010000ff0a003388 */ /* 0x0003e20000000c00 */
[----:B------:R-:W-:Y:S03]  /*2b70*/  BSSY.RECONVERGENT B0, `(.L_x_629) ;  /* 0x0000022000007945 */ /* 0x000fe60003800200 */
[----:B------:R1:W-:Y:S04]  /*2b80*/  @P3 STS.128 [R10+0x12000], RZ ;  /* 0x012000ff0a003388 */ /* 0x0003e80000000c00 */
[----:B------:R1:W-:Y:S01]  /*2b90*/  @P3 STS.128 [R10+0x14000], RZ ;  /* 0x014000ff0a003388 */ /* 0x0003e20000000c00 */
[----:B------:R-:W-:Y:S05]  /*2ba0*/  @P3 BRA `(.L_x_630) ;  /* 0x0000000000783947 */ /* 0x000fea0003800000 */
[----:B------:R-:W4:Y:S01]  /*2bb0*/  LDCU UR5, c[0x0][0x440] ;  /* 0x00008800ff0577ac */ /* 0x000f220008000800 */
[----:B------:R-:W-:Y:S01]  /*2bc0*/  IMAD.MOV.U32 R5, RZ, RZ, R4 ;  /* 0x000000ffff057224 */ /* 0x000fe200078e0004 */
[----:B------:R-:W-:Y:S01]  /*2bd0*/  MOV R4, R6 ;  /* 0x0000000600047202 */ /* 0x000fe20000000f00 */
[----:B------:R-:W-:Y:S01]  /*2be0*/  IMAD R8, R8, UR14, RZ ;  /* 0x0000000e08087c24 */ /* 0x000fe2000f8e02ff */
[----:B------:R-:W3:Y:S03]  /*2bf0*/  LDCU.64 UR8, c[0x0][0x390] ;  /* 0x00007200ff0877ac */ /* 0x000ee60008000a00 */
[----:B------:R-:W-:-:S04]  /*2c00*/  IMAD.WIDE.U32 R4, R9, UR14, R4 ;  /* 0x0000000e09047c25 */ /* 0x000fc8000f8e0004 */
[----:B------:R-:W-:-:S04]  /*2c10*/  IMAD R8, R9, UR15, R8 ;  /* 0x0000000f09087c24 */ /* 0x000fc8000f8e0208 */
[----:B------:R-:W-:Y:S01]  /*2c20*/  IMAD.IADD R8, R5, 0x1, R8 ;  /* 0x0000000105087824 */ /* 0x000fe200078e0208 */
[----:B----4-:R-:W-:Y:S02]  /*2c30*/  ISETP.GE.AND P1, PT, R16, UR5, PT ;  /* 0x0000000510007c0c */ /* 0x010fe4000bf26270 */
        /* <DEDUP_REMOVED lines=20> */
.L_x_631:
[----:B------:R4:W-:Y:S02]  /*2d80*/  STS.128 [R10+0x14000], RZ ;  /* 0x014000ff0a007388 */ /* 0x0009e40000000c00 */
.L_x_630:
[----:B------:R-:W-:Y:S05]  /*2d90*/  BSYNC.RECONVERGENT B0 ;  /* 0x0000000000007941 */ /* 0x000fea0003800200 */
.L_x_629:
[----:B------:R-:W2:Y:S01]  /*2da0*/  S2R R3, SR_TID.X ;  /* 0x0000000000037919 */ /* 0x000ea20000002100 */
[----:B------:R-:W-:Y:S01]  /*2db0*/  IMAD.U32 R5, RZ, RZ, UR46 ;  /* 0x0000002eff057e24 */ /* 0x000fe2000f8e00ff */
[----:B---34-:R-:W-:Y:S01]  /*2dc0*/  SHF.R.U32.HI R6, RZ, 0x4, R0 ;  /* 0x00000004ff067819 */ /* 0x018fe20000011600 */
[----:B------:R-:W-:Y:S01]  /*2dd0*/  IMAD.U32 R181, RZ, RZ, UR48 ;  /* 0x00000030ffb57e24 */ /* 0x000fe2000f8e00ff */
[C---:B------:R-:W-:Y:S01]  /*2de0*/  LOP3.LUT P0, RZ, R0.reuse, 0x4, RZ, 0xc0, !PT ;  /* 0x0000000400ff7812 */ /* 0x040fe2000780c0ff */
[C---:B------:R-:W-:Y:S01]  /*2df0*/  IMAD.SHL.U32 R173, R0.reuse, 0x20, RZ ;  /* 0x0000002000ad7824 */ /* 0x040fe200078e00ff */
[----:B------:R-:W-:Y:S01]  /*2e00*/  IADD3 R5, PT, PT, R5, UR37, R186 ;  /* 0x0000002505057c10 */ /* 0x000fe2000fffe0ba */
[----:B------:R-:W-:Y:S01]  /*2e10*/  IMAD.SHL.U32 R4, R0, 0x10, RZ ;  /* 0x0000001000047824 */ /* 0x000fe200078e00ff */
[----:B------:R-:W-:Y:S01]  /*2e20*/  LOP3.LUT R6, R6, 0x8, RZ, 0xc0, !PT ;  /* 0x0000000806067812 */ /* 0x000fe200078ec0ff */
[----:B------:R-:W0:Y:S01]  /*2e30*/  LDGDEPBAR ;  /* 0x00000000000079af */ /* 0x000e220000000000 */
[----:B------:R-:W-:Y:S01]  /*2e40*/  IADD3 R181, PT, PT, R5, -0x1f, -R181 ;  /* 0xffffffe105b57810 */ /* 0x000fe20007ffe8b5 */
[----:B------:R-:W-:Y:S01]  /*2e50*/  IMAD.SHL.U32 R5, R0, 0x4, RZ ;  /* 0x0000000400057824 */ /* 0x000fe200078e00ff */
[C---:B------:R-:W-:Y:S01]  /*2e60*/  LOP3.LUT R176, R173.reuse, 0x20, RZ, 0xc0, !PT ;  /* 0x00000020adb07812 */ /* 0x040fe200078ec0ff */
[----:B------:R-:W3:Y:S01]  /*2e70*/  LDC R194, c[0x0][0x44c] ;  /* 0x00011300ffc27b82 */ /* 0x000ee20000000800 */
[----:B------:R-:W-:Y:S01]  /*2e80*/  LOP3.LUT R174, R173, 0x120, RZ, 0xc0, !PT ;  /* 0x00000120adae7812 */ /* 0x000fe200078ec0ff */
[----:B------:R-:W4:Y:S01]  /*2e90*/  LDCU UR14, c[0x0][0x3b0] ;  /* 0x00007600ff0e77ac */ /* 0x000f220008000800 */
[----:B------:R-:W-:Y:S01]  /*2ea0*/  LOP3.LUT R5, R5, 0x18, RZ, 0xc0, !PT ;  /* 0x0000001805057812 */ /* 0x000fe200078ec0ff */
[----:B------:R-:W-:Y:S01]  /*2eb0*/  IMAD.MOV.U32 R160, RZ, RZ, 0x20 ;  /* 0x00000020ffa07424 */ /* 0x000fe200078e00ff */
[----:B------:R-:W-:Y:S01]  /*2ec0*/  LOP3.LUT R176, R176, 0x3c00, R4, 0xf8, !PT ;  /* 0x00003c00b0b07812 */ /* 0x000fe200078ef804 */
[----:B------:R-:W1:Y:S01]  /*2ed0*/  LDCU UR15, c[0x0][0x590] ;  /* 0x0000b200ff0f77ac */ /* 0x000e620008000800 */
[----:B------:R-:W-:Y:S01]  /*2ee0*/  LOP3.LUT R8, R5, 0xc0, R173, 0xf8, !PT ;  /* 0x000000c005087812 */ /* 0x000fe200078ef8ad */
[----:B------:R-:W-:Y:S01]  /*2ef0*/  IMAD.MOV.U32 R198, RZ, RZ, 0x10 ;  /* 0x00000010ffc67424 */ /* 0x000fe200078e00ff */
[----:B------:R-:W-:Y:S01]  /*2f00*/  LOP3.LUT R6, R6, 0x10, R0, 0xf8, !PT ;  /* 0x0000001006067812 */ /* 0x000fe200078ef800 */
[----:B------:R-:W-:Y:S01]  /*2f10*/  IMAD.MOV.U32 R172, RZ, RZ, 0x20 ;  /* 0x00000020ffac7424 */ /* 0x000fe200078e00ff */
[--C-:B------:R-:W-:Y:S01]  /*2f20*/  LOP3.LUT R174, R174, 0x200, R4.reuse, 0xf8, !PT ;  /* 0x00000200aeae7812 */ /* 0x100fe200078ef804 */
[----:B------:R-:W-:Y:S01]  /*2f30*/  IMAD.MOV.U32 R199, RZ, RZ, R187 ;  /* 0x000000ffffc77224 */ /* 0x000fe200078e00bb */
[----:B------:R-:W-:Y:S01]  /*2f40*/  LOP3.LUT R176, R176, 0x100, R4, 0xf8, !PT ;  /* 0x00000100b0b07812 */ /* 0x000fe200078ef804 */
[----:B------:R-:W-:Y:S01]  /*2f50*/  IMAD.MOV.U32 R193, RZ, RZ, 0x20 ;  /* 0x00000020ffc17424 */ /* 0x000fe200078e00ff */
[----:B------:R-:W-:Y:S01]  /*2f60*/  LOP3.LUT R7, R8, 0x8, R2, 0x78, !PT ;  /* 0x0000000808077812 */ /* 0x000fe200078e7802 */
[----:B------:R-:W-:Y:S01]  /*2f70*/  IMAD.MOV.U32 R192, RZ, RZ, 0x18 ;  /* 0x00000018ffc07424 */ /* 0x000fe200078e00ff */
[----:B------:R-:W-:Y:S01]  /*2f80*/  LOP3.LUT R6, R6, 0xc0, R173, 0xf8, !PT ;  /* 0x000000c006067812 */ /* 0x000fe200078ef8ad */
[----:B------:R-:W-:Y:S01]  /*2f90*/  IMAD.MOV.U32 R191, RZ, RZ, 0x8 ;  /* 0x00000008ffbf7424 */ /* 0x000fe200078e00ff */
[----:B------:R-:W-:Y:S01]  /*2fa0*/  LOP3.LUT R2, R8, 0x8, R0, 0x78, !PT ;  /* 0x0000000808027812 */ /* 0x000fe200078e7800 */
[C---:B--2---:R-:W-:Y:S01]  /*2fb0*/  IMAD.SHL.U32 R4, R3.reuse, 0x20, RZ ;  /* 0x0000002003047824 */ /* 0x044fe200078e00ff */
[----:B------:R-:W-:Y:S01]  /*2fc0*/  LOP3.LUT R6, R6, R5, RZ, 0x3c, !PT ;  /* 0x0000000506067212 */ /* 0x000fe200078e3cff */
[C---:B------:R-:W-:Y:S01]  /*2fd0*/  IMAD.SHL.U32 R0, R3.reuse, 0x4, RZ ;  /* 0x0000000403007824 */ /* 0x040fe200078e00ff */
[----:B------:R-:W-:Y:S01]  /*2fe0*/  LOP3.LUT R176, R176, R2, RZ, 0xfc, !PT ;  /* 0x00000002b0b07212 */ /* 0x000fe200078efcff */
[C---:B------:R-:W-:Y:S01]  /*2ff0*/  IMAD.SHL.U32 R197, R3.reuse, 0x10, RZ ;  /* 0x0000001003c57824 */ /* 0x040fe200078e00ff */
[C---:B------:R-:W-:Y:S01]  /*3000*/  LOP3.LUT R8, R4.reuse, 0xc0, RZ, 0xc0, !PT ;  /* 0x000000c004087812 */ /* 0x040fe200078ec0ff */
[----:B------:R-:W-:Y:S01]  /*3010*/  IMAD.SHL.U32 R180, R3, 0x2, RZ ;  /* 0x0000000203b47824 */ /* 0x000fe200078e00ff */
[----:B------:R-:W-:Y:S01]  /*3020*/  LOP3.LUT R5, R4, 0x20, RZ, 0xc0, !PT ;  /* 0x0000002004057812 */ /* 0x000fe200078ec0ff */
[----:B------:R-:W-:Y:S01]  /*3030*/  IMAD.MOV.U32 R195, RZ, RZ, 0x20 ;  /* 0x00000020ffc37424 */ /* 0x000fe200078e00ff */
[----:B------:R-:W-:Y:S01]  /*3040*/  LOP3.LUT R0, R8, 0x18, R0, 0xf8, !PT ;  /* 0x0000001808007812 */ /* 0x000fe200078ef800 */
[----:B------:R-:W-:Y:S01]  /*3050*/  IMAD.MOV.U32 R190, RZ, RZ, 0x4 ;  /* 0x00000004ffbe7424 */ /* 0x000fe200078e00ff */
[----:B------:R-:W-:-:S02]  /*3060*/  LOP3.LUT R2, R4, 0x120, RZ, 0xc0, !PT ;  /* 0x0000012004027812 */ /* 0x000fc400078ec0ff */
[----:B------:R-:W-:Y:S02]  /*3070*/  CS2R R126, SRZ ;  /* 0x00000000007e7805 */ /* 0x000fe4000001ff00 */
[----:B------:R-:W-:Y:S02]  /*3080*/  SHF.R.U32.HI R179, RZ, 0x1, R3 ;  /* 0x00000001ffb37819 */ /* 0x000fe40000011603 */
[----:B------:R-:W-:Y:S02]  /*3090*/  CS2R R124, SRZ ;  /* 0x00000000007c7805 */ /* 0x000fe4000001ff00 */
[----:B------:R-:W-:Y:S02]  /*30a0*/  LOP3.LUT R5, R5, 0x3c00, R197, 0xf8, !PT ;  /* 0x00003c0005057812 */ /* 0x000fe400078ef8c5 */
[----:B------:R-:W-:Y:S02]  /*30b0*/  CS2R R130, SRZ ;  /* 0x0000000000827805 */ /* 0x000fe4000001ff00 */
[----:B------:R-:W-:-:S02]  /*30c0*/  LOP3.LUT R178, R0, 0x8, R3, 0x78, !PT ;  /* 0x0000000800b27812 */ /* 0x000fc400078e7803 */
        /* <DEDUP_REMOVED lines=9> */
[----:B------:R-:W-:Y:S01]  /*3160*/  LOP3.LUT R0, R2, R0, RZ, 0xfc, !PT ;  /* 0x0000000002007212 */ /* 0x000fe200078efcff */
[----:B------:R-:W-:Y:S01]  /*3170*/  IMAD.SHL.U32 R2, R3, 0x8, RZ ;  /* 0x0000000803027824 */ /* 0x000fe200078e00ff */
[----:B------:R-:W-:Y:S02]  /*3180*/  LOP3.LUT R174, R174, R7, RZ, 0xfc, !PT ;  /* 0x00000007aeae7212 */ /* 0x000fe400078efcff */
[----:B------:R-:W-:-:S02]  /*3190*/  CS2R R110, SRZ ;  /* 0x00000000006e7805 */ /* 0x000fc4000001ff00 */
[----:B------:R-:W-:Y:S02]  /*31a0*/  LOP3.LUT R173, R6, 0x120, R173, 0xf8, !PT ;  /* 0x0000012006ad7812 */ /* 0x000fe400078ef8ad */
[----:B------:R-:W-:Y:S02]  /*31b0*/  CS2R R108, SRZ ;  /* 0x00000000006c7805 */ /* 0x000fe4000001ff00 */
[----:B------:R-:W-:Y:S02]  /*31c0*/  LOP3.LUT R4, R4, 0x7400, RZ, 0xc0, !PT ;  /* 0x0000740004047812 */ /* 0x000fe400078ec0ff */
[----:B------:R-:W-:Y:S02]  /*31d0*/  CS2R R114, SRZ ;  /* 0x0000000000727805 */ /* 0x000fe4000001ff00 */
[----:B------:R-:W-:Y:S02]  /*31e0*/  LOP3.LUT R197, R197, 0x38, R180, 0xf8, !PT ;  /* 0x00000038c5c57812 */ /* 0x000fe400078ef8b4 */
[----:B------:R-:W-:-:S02]  /*31f0*/  CS2R R112, SRZ ;  /* 0x0000000000707805 */ /* 0x000fc4000001ff00 */
[----:B------:R-:W-:Y:S02]  /*3200*/  SEL R160, R160, 0xffffffe0, !P0 ;  /* 0xffffffe0a0a07807 */ /* 0x000fe40004000000 */
[----:B------:R-:W-:Y:S02]  /*3210*/  CS2R R106, SRZ ;  /* 0x00000000006a7805 */ /* 0x000fe4000001ff00 */
[----:B------:R-:W-:Y:S02]  /*3220*/  LEA R174, R174, UR28, 0x1 ;  /* 0x0000001caeae7c11 */ /* 0x000fe4000f8e08ff */
[----:B------:R-:W-:Y:S02]  /*3230*/  CS2R R104, SRZ ;  /* 0x0000000000687805 */ /* 0x000fe4000001ff00 */
[----:B------:R-:W-:Y:S02]  /*3240*/  LEA R173, R173, UR28, 0x1 ;  /* 0x0000001cadad7c11 */ /* 0x000fe4000f8e08ff */
[----:B------:R-:W-:-:S02]  /*3250*/  CS2R R102, SRZ ;  /* 0x0000000000667805 */ /* 0x000fc4000001ff00 */
[----:B------:R-:W-:Y:S02]  /*3260*/  LEA R176, R176, UR28, 0x1 ;  /* 0x0000001cb0b07c11 */ /* 0x000fe4000f8e08ff */
[----:B------:R-:W-:Y:S02]  /*3270*/  CS2R R100, SRZ ;  /* 0x0000000000647805 */ /* 0x000fe4000001ff00 */
[----:B------:R-:W-:Y:S02]  /*3280*/  LOP3.LUT R4, R4, 0x6, R180, 0xf8, !PT ;  /* 0x0000000604047812 */ /* 0x000fe400078ef8b4 */
[----:B------:R-:W-:Y:S02]  /*3290*/  CS2R R94, SRZ ;  /* 0x00000000005e7805 */ /* 0x000fe4000001ff00 */
[----:B------:R-:W-:Y:S02]  /*32a0*/  LOP3.LUT R197, R197, 0x20, R179, 0x78, !PT ;  /* 0x00000020c5c57812 */ /* 0x000fe400078e78b3 */
[----:B------:R-:W-:-:S02]  /*32b0*/  CS2R R92, SRZ ;  /* 0x00000000005c7805 */ /* 0x000fc4000001ff00 */
[C---:B------:R-:W-:Y:S02]  /*32c0*/  LOP3.LUT P1, RZ, R3.reuse, 0x4, RZ, 0xc0, !PT ;  /* 0x0000000403ff7812 */ /* 0x040fe4000782c0ff */
[----:B------:R-:W-:Y:S02]  /*32d0*/  CS2R R98, SRZ ;  /* 0x0000000000627805 */ /* 0x000fe4000001ff00 */
[----:B------:R-:W-:Y:S02]  /*32e0*/  LOP3.LUT P0, RZ, R3, 0x2, RZ, 0xc0, !PT ;  /* 0x0000000203ff7812 */ /* 0x000fe4000780c0ff */
[----:B------:R-:W-:Y:S02]  /*32f0*/  CS2R R96, SRZ ;  /* 0x0000000000607805 */ /* 0x000fe4000001ff00 */
[----:B------:R-:W-:Y:S02]  /*3300*/  LOP3.LUT R196, R2, 0x18, RZ, 0xc0, !PT ;  /* 0x0000001802c47812 */ /* 0x000fe400078ec0ff */
[----:B------:R-:W-:-:S02]  /*3310*/  CS2R R90, SRZ ;  /* 0x00000000005a7805 */ /* 0x000fc4000001ff00 */
[----:B------:R-:W-:Y:S02]  /*3320*/  LOP3.LUT R178, R5, R178, RZ, 0xfc, !PT ;  /* 0x000000b205b27212 */ /* 0x000fe400078efcff */
[----:B------:R-:W-:Y:S02]  /*3330*/  CS2R R88, SRZ ;  /* 0x0000000000587805 */ /* 0x000fe4000001ff00 */
[----:B------:R-:W-:Y:S02]  /*3340*/  LOP3.LUT R197, R4, R197, RZ, 0xfc, !PT ;  /* 0x000000c504c57212 */ /* 0x000fe400078efcff */
        /* <DEDUP_REMOVED lines=26> */
[----:B------:R-:W-:Y:S01]  /*34f0*/  LOP3.LUT P2, RZ, R3, 0x8, RZ, 0xc0, !PT ;  /* 0x0000000803ff7812 */ /* 0x000fe2000784c0ff */
[----:B------:R-:W-:Y:S01]  /*3500*/  VIADD R174, R174, UR12 ;  /* 0x0000000caeae7c36 */ /* 0x000fe20008000000 */
[----:B------:R-:W-:Y:S01]  /*3510*/  SEL R198, R198, 0xfffffff0, !P1 ;  /* 0xfffffff0c6c67807 */ /* 0x000fe20004800000 */
[----:B------:R-:W-:Y:S01]  /*3520*/  VIADD R173, R173, UR12 ;  /* 0x0000000cadad7c36 */ /* 0x000fe20008000000 */
[----:B------:R-:W-:Y:S01]  /*3530*/  SEL R172, R172, 0xffffffe0, !P0 ;  /* 0xffffffe0acac7807 */ /* 0x000fe20004000000 */
[----:B------:R-:W-:Y:S01]  /*3540*/  IMAD.IADD R175, R160, 0x1, R176 ;  /* 0x00000001a0af7824 */ /* 0x000fe200078e02b0 */
[C---:B------:R-:W-:Y:S01]  /*3550*/  LOP3.LUT R203, R196.reuse, 0x20, RZ, 0xfc, !PT ;  /* 0x00000020c4cb7812 */ /* 0x040fe200078efcff */
[----:B------:R-:W-:Y:S01]  /*3560*/  UIADD3 UR50, UPT, UPT, UR50, 0x80, -UR37 ;  /* 0x0000008032327890 */ /* 0x000fe2000fffe825 */
[----:B------:R-:W-:Y:S01]  /*3570*/  LOP3.LUT R202, R196, 0x40, RZ, 0xfc, !PT ;  /* 0x00000040c4ca7812 */ /* 0x000fe200078efcff */
[----:B------:R-:W-:Y:S01]  /*3580*/  USHF.L.U32 UR51, UR51, 0x3, URZ ;  /* 0x0000000333337899 */ /* 0x000fe200080006ff */
[----:B------:R-:W2:Y:S01]  /*3590*/  LDCU UR5, c[0x0][0x440] ;  /* 0x00008800ff0577ac */ /* 0x000ea20008000800 */
[----:B------:R-:W2:Y:S01]  /*35a0*/  LDCU UR8, c[0x0][0x3e0] ;  /* 0x00007c00ff0877ac */ /* 0x000ea20008000800 */
[----:B------:R-:W2:Y:S01]  /*35b0*/  LDCU UR13, c[0x0][0x50c] ;  /* 0x0000a180ff0d77ac */ /* 0x000ea20008000800 */
[----:B------:R-:W2:Y:S01]  /*35c0*/  LDCU UR9, c[0x0][0x45c] ;  /* 0x00008b80ff0977ac */ /* 0x000ea20008000800 */
[----:B----4-:R-:W-:-:S02]  /*35d0*/  USHF.L.U32 UR14, UR14, 0x6, URZ ;  /* 0x000000060e0e7899 */ /* 0x010fc400080006ff */
[----:B-1-3--:R-:W-:-:S12]  /*35e0*/  USHF.L.U32 UR15, UR15, 0x6, URZ ;  /* 0x000000060f0f7899 */ /* 0x00afd800080006ff */
.L_x_634:
[----:B------:R-:W0:Y:S01]  /*35f0*/  LDGDEPBAR ;  /* 0x00000000000079af */ /* 0x000e220000000000 */
[----:B------:R-:W-:Y:S01]  /*3600*/  IADD3 R177, PT, PT, R174, R160, RZ ;  /* 0x000000a0aeb17210 */ /* 0x000fe20007ffe0ff */
[----:B------:R-:W-:Y:S01]  /*3610*/  UIADD3 UR46, UPT, UPT, UR46, -0x40, URZ ;  /* 0xffffffc02e2e7890 */ /* 0x000fe2000fffe0ff */
[----:B-----5:R-:W-:Y:S01]  /*3620*/  FSETP.NEU.FTZ.AND P3, PT, R184, -INF , PT ;  /* 0xff800000b800780b */ /* 0x020fe20003f7d000 */
[----:B------:R-:W-:Y:S01]  /*3630*/  USHF.L.U32 UR12, UR41, 0x7, URZ ;  /* 0x00000007290c7899 */ /* 0x000fe200080006ff */
[----:B------:R-:W-:Y:S01]  /*3640*/  FSETP.NEU.FTZ.AND P4, PT, R185, -INF , PT ;  /* 0xff800000b900780b */ /* 0x000fe20003f9d000 */
[----:B------:R-:W-:Y:S01]  /*3650*/  UISETP.GE.AND UP0, UPT, UR46, UR50, UPT ;  /* 0x000000322e00728c */ /* 0x000fe2000bf06270 */
[----:B------:R-:W-:Y:S01]  /*3660*/  LEA R213, R197, UR4, 0x1 ;  /* 0x00000004c5d57c11 */ /* 0x000fe2000f8e08ff */
[----:B------:R-:W-:Y:S02]  /*3670*/  UIADD3 UR12, UPT, UPT, UR12, 0x80, URZ ;  /* 0x000000800c0c7890 */ /* 0x000fe4000fffe0ff */
[----:B------:R-:W-:Y:S02]  /*3680*/  UIADD3 UR47, UPT, UPT, UR47, -0x1, URZ ;  /* 0xffffffff2f2f7890 */ /* 0x000fe4000fffe0ff */
[----:B------:R-:W-:Y:S01]  /*3690*/  UISETP.LT.AND UP0, UPT, UR12, UR37, UP0 ;  /* 0x000000250c00728c */ /* 0x000fe20008701270 */
[----:B------:R-:W-:Y:S05]  /*36a0*/  VIADD R212, R213, 0x19020 ;  /* 0x00019020d5d47836 */ /* 0x000fea0000000000 */
        /* <DEDUP_REMOVED lines=50> */
[----:B------:R1:W4:Y:S07]  /*39d0*/  LDSM.16.M88.4 R152, [R176+0xd400] ;  /* 0x00d40000b098783b */ /* 0x00032e0000000200 */
[C---:B--2---:R-:W-:Y:S08]  /*39e0*/  HMMA.16816.F32 R8, R136.reuse, R164, R8 ;  /* 0x000000a48808723c */ /* 0x044ff00000001808 */
[-C--:B------:R-:W-:Y:S08]  /*39f0*/  HMMA.16816.F32 R12, R136, R166.reuse, R12 ;  /* 0x000000a6880c723c */ /* 0x080ff0000000180c */
[C---:B------:R-:W-:Y:S04]  /*3a00*/  HMMA.16816.F32 R16, R140.reuse, R166, R16 ;  /* 0x000000a68c10723c */ /* 0x040fe80000001810 */
[----:B-1----:R-:W-:Y:S04]  /*3a10*/  LEA R176, R178, UR4, 0x1 ;  /* 0x00000004b2b07c11 */ /* 0x002fe8000f8e08ff */
[-C--:B------:R-:W-:Y:S08]  /*3a20*/  HMMA.16816.F32 R20, R140, R144.reuse, R20 ;  /* 0x000000908c14723c */ /* 0x080ff00000001814 */
[C---:B------:R-:W-:Y:S08]  /*3a30*/  HMMA.16816.F32 R24, R136.reuse, R144, R24 ;  /* 0x000000908818723c */ /* 0x040ff00000001818 */
[-C--:B------:R-:W-:Y:S01]  /*3a40*/  HMMA.16816.F32 R28, R136, R146.reuse, R28 ;  /* 0x00000092881c723c */ /* 0x080fe2000000181c */
[----:B------:R-:W1:Y:S07]  /*3a50*/  LDSM.16.M88.4 R136, [R177+0x2800] ;  /* 0x00280000b188783b */ /* 0x000e6e0000000200 */
[----:B------:R-:W-:Y:S08]  /*3a60*/  HMMA.16816.F32 R32, R140, R146, R32 ;  /* 0x000000928c20723c */ /* 0x000ff00000001820 */
[-C--:B---3--:R-:W-:Y:S08]  /*3a70*/  HMMA.16816.F32 R4, R148, R168.reuse, R4 ;  /* 0x000000a89404723c */ /* 0x088ff00000001804 */
[C---:B----4-:R-:W-:Y:S08]  /*3a80*/  HMMA.16816.F32 R8, R132.reuse, R168, R8 ;  /* 0x000000a88408723c */ /* 0x050ff00000001808 */
[-C--:B------:R-:W-:Y:S08]  /*3a90*/  HMMA.16816.F32 R12, R132, R170.reuse, R12 ;  /* 0x000000aa840c723c */ /* 0x080ff0000000180c */
[C---:B------:R-:W-:Y:S08]  /*3aa0*/  HMMA.16816.F32 R16, R148.reuse, R170, R16 ;  /* 0x000000aa9410723c */ /* 0x040ff00000001810 */
[-C--:B------:R-:W-:Y:S08]  /*3ab0*/  HMMA.16816.F32 R20, R148, R152.reuse, R20 ;  /* 0x000000989414723c */ /* 0x080ff00000001814 */
[C---:B------:R-:W-:Y:S08]  /*3ac0*/  HMMA.16816.F32 R24, R132.reuse, R152, R24 ;  /* 0x000000988418723c */ /* 0x040ff00000001818 */
[-C--:B------:R-:W-:Y:S08]  /*3ad0*/  HMMA.16816.F32 R28, R132, R154.reuse, R28 ;  /* 0x0000009a841c723c */ /* 0x080ff0000000181c */
[----:B------:R-:W-:Y:S04]  /*3ae0*/  HMMA.16816.F32 R32, R148, R154, R32 ;  /* 0x0000009a9420723c */ /* 0x000fe80000001820 */
[----:B------:R-:W-:Y:S04]  /*3af0*/  LEA R149, R0, UR4, 0x1 ;  /* 0x0000000400957c11 */ /* 0x000fe8000f8e08ff */
[-C--:B------:R-:W-:Y:S08]  /*3b00*/  HMMA.16816.F32 R4, R156, R160.reuse, R4 ;  /* 0x000000a09c04723c */ /* 0x080ff00000001804 */
[C---:B-1----:R-:W-:Y:S04]  /*3b10*/  HMMA.16816.F32 R8, R136.reuse, R160, R8 ;  /* 0x000000a08808723c */ /* 0x042fe80000001808 */
[----:B------:R-:W-:Y:S04]  /*3b20*/  SEL R160, R195, 0xffffffe0, !P1 ;  /* 0xffffffe0c3a07807 */ /* 0x000fe80004800000 */
        /* <DEDUP_REMOVED lines=12> */
[----:B------:R-:W-:Y:S02]  /*3bf0*/  IMAD.IADD R148, R149, 0x1, R160 ;  /* 0x0000000195947824 */ /* 0x000fe400078e02a0 */
[----:B------:R-:W-:Y:S01]  /*3c00*/  FMUL.FTZ R12, R12, UR13 ;  /* 0x0000000d0c0c7c20 */ /* 0x000fe20008410000 */
[----:B------:R-:W-:Y:S01]  /*3c10*/  FMUL.FTZ R15, R15, UR13 ;  /* 0x0000000d0f0f7c20 */ /* 0x000fe20008410000 */
[----:B------:R-:W-:Y:S01]  /*3c20*/  FMUL.FTZ R13, R13, UR13 ;  /* 0x0000000d0d0d7c20 */ /* 0x000fe20008410000 */
[----:B------:R-:W-:Y:S03]  /*3c30*/  FMUL.FTZ R14, R14, UR13 ;  /* 0x0000000d0e0e7c20 */ /* 0x000fe60008410000 */
[----:B------:R-:W-:Y:S01]  /*3c40*/  MUFU.TANH R150, R6 ;  /* 0x0000000600967308 */ /* 0x000fe20000002400 */
[----:B------:R-:W-:Y:S01]  /*3c50*/  FMUL.FTZ R18, R18, UR13 ;  /* 0x0000000d12127c20 */ /* 0x000fe20008410000 */
[----:B------:R-:W-:Y:S01]  /*3c60*/  FMUL.FTZ R16, R16, UR13 ;  /* 0x0000000d10107c20 */ /* 0x000fe20008410000 */
[----:B------:R-:W-:Y:S01]  /*3c70*/  FMUL.FTZ R19, R19, UR13 ;  /* 0x0000000d13137c20 */ /* 0x000fe20008410000 */
[----:B------:R-:W-:Y:S06]  /*3c80*/  FMUL.FTZ R17, R17, UR13 ;  /* 0x0000000d11117c20 */ /* 0x000fec0008410000 */
[----:B------:R1:W2:Y:S10]  /*3c90*/  MUFU.TANH R151, R7 ;  /* 0x0000000700977308 */ /* 0x0002b40000002400 */
[----:B------:R3:W-:Y:S10]  /*3ca0*/  MUFU.TANH R154, R9 ;  /* 0x00000009009a7308 */ /* 0x0007f40000002400 */
[----:B------:R4:W-:Y:S01]  /*3cb0*/  MUFU.TANH R152, R8 ;  /* 0x0000000800987308 */ /* 0x0009e20000002400 */
[----:B-1----:R1:W2:Y:S09]  /*3cc0*/  LDSM.16.M88.4 R4, [R175+0xd400] ;  /* 0x00d40000af04783b */ /* 0x0022b20000000200 */
[----:B------:R2:W-:Y:S01]  /*3cd0*/  MUFU.TANH R166, R12 ;  /* 0x0000000c00a67308 */ /* 0x0005e20000002400 */
[----:B---3--:R-:W-:Y:S04]  /*3ce0*/  @!P0 LOP3.LUT R9, R180, 0x6, RZ, 0xc0, !PT ;  /* 0x00000006b4098812 */ /* 0x008fe800078ec0ff */
[----:B------:R-:W-:Y:S05]  /*3cf0*/  @!P0 LOP3.LUT R9, R9, 0x1e0, R179, 0xf8, !PT ;  /* 0x000001e009098812 */ /* 0x000fea00078ef8b3 */
[----:B------:R3:W-:Y:S01]  /*3d00*/  MUFU.TANH R161, R10 ;  /* 0x0000000a00a17308 */ /* 0x0007e20000002400 */
[----:B----4-:R-:W-:Y:S05]  /*3d10*/  IMAD.U32 R8, RZ, RZ, UR41 ;  /* 0x00000029ff087e24 */ /* 0x010fea000f8e00ff */
[----:B------:R-:W-:Y:S04]  /*3d20*/  @!P0 LEA R8, R8, R9, 0x7 ;  /* 0x0000000908088211 */ /* 0x000fe800078e38ff */
[----:B------:R4:W4:Y:S01]  /*3d30*/  MUFU.TANH R165, R11 ;  /* 0x0000000b00a57308 */ /* 0x0009220000002400 */
[----:B-1----:R-:W-:Y:S01]  /*3d40*/  IADD3 R175, PT, PT, R160, R176, RZ ;  /* 0x000000b0a0af7210 */ /* 0x002fe20007ffe0ff */
[----:B--2---:R-:W-:Y:S01]  /*3d50*/  IMAD.MOV.U32 R9, RZ, RZ, R151 ;  /* 0x000000ffff097224 */ /* 0x004fe200078e0097 */
[C---:B------:R-:W-:Y:S07]  /*3d60*/  @!P0 VIADDMNMX R12, R181.reuse, -R193, UR37, PT ;  /* 0x00000025b50c8e46 */ /* 0x040fee000b8009c1 */
[----:B------:R1:W-:Y:S01]  /*3d70*/  MUFU.TANH R168, R15 ;  /* 0x0000000f00a87308 */ /* 0x0003e20000002400 */
[----:B---3--:R-:W-:Y:S05]  /*3d80*/  @!P0 VIADD R10, R8, 0x1 ;  /* 0x00000001080a8836 */ /* 0x008fea0000000000 */
[----:B------:R-:W-:Y:S04]  /*3d90*/  @!P0 ISETP.GE.AND P5, PT, R10, R12, PT ;  /* 0x0000000c0a00820c */ /* 0x000fe80003fa6270 */
[----:B------:R-:W-:Y:S01]  /*3da0*/  MUFU.TANH R162, R13 ;  /* 0x0000000d00a27308 */ /* 0x000fe20000002400 */
[-C--:B------:R-:W-:Y:S03]  /*3db0*/  HMMA.16816.F32 R20, R156, R4.reuse, R20 ;  /* 0x000000049c14723c */ /* 0x080fe60000001814 */
[----:B----4-:R-:W-:Y:S06]  /*3dc0*/  @!P0 VIADDMNMX R11, R181, -R192, UR37, PT ;  /* 0x00000025b50b8e46 */ /* 0x010fec000b8009c0 */
[----:B------:R2:W3:Y:S01]  /*3dd0*/  MUFU.TANH R167, R14 ;  /* 0x0000000e00a77308 */ /* 0x0004e20000002400 */
[C---:B------:R-:W-:Y:S04]  /*3de0*/  HMMA.16816.F32 R24, R136.reuse, R4, R24 ;  /* 0x000000048818723c */ /* 0x040fe80000001818 */
[----:B------:R-:W-:Y:S01]  /*3df0*/  FMUL.FTZ R4, R184, 1.4426950216293334961 ;  /* 0x3fb8aa3bb8047820 */ /* 0x000fe20000410000 */
[----:B------:R-:W-:Y:S04]  /*3e00*/  FMUL.FTZ R5, R185, 1.4426950216293334961 ;  /* 0x3fb8aa3bb9057820 */ /* 0x000fe80000410000 */
[----:B------:R-:W4:Y:S01]  /*3e10*/  MUFU.TANH R169, R18 ;  /* 0x0000001200a97308 */ /* 0x000f220000002400 */
[----:B-1----:R-:W-:Y:S01]  /*3e20*/  MOV R15, R153 ;  /* 0x00000099000f7202 */ /* 0x002fe20000000f00 */
[-C--:B------:R-:W-:Y:S03]  /*3e30*/  HMMA.16816.F32 R28, R136, R6.reuse, R28 ;  /* 0x00000006881c723c */ /* 0x080fe6000000181c */
[----:B------:R-:W-:Y:S01]  /*3e40*/  FSEL R4, R4, RZ, P3 ;  /* 0x000000ff04047208 */ /* 0x000fe20001800000 */
[----:B------:R-:W-:Y:S01]  /*3e50*/  FMUL.FTZ R20, R20, UR13 ;  /* 0x0000000d14147c20 */ /* 0x000fe20008410000 */
[C---:B------:R-:W-:Y:S03]  /*3e60*/  @!P0 ISETP.GE.AND P3, PT, R8.reuse, R12, PT ;  /* 0x0000000c0800820c */ /* 0x040fe60003f66270 */
[----:B------:R-:W-:Y:S01]  /*3e70*/  MUFU.TANH R163, R16 ;  /* 0x0000001000a37308 */ /* 0x000fe20000002400 */
[----:B------:R-:W-:Y:S01]  /*3e80*/  FSEL R5, R5, RZ, P4 ;  /* 0x000000ff05057208 */ /* 0x000fe20002000000 */
[----:B------:R-:W-:Y:S04]  /*3e90*/  HMMA.16816.F32 R32, R156, R6, R32 ;  /* 0x000000069c20723c */ /* 0x000fe80000001820 */
[-C--:B------:R-:W-:Y:S01]  /*3ea0*/  @!P0 ISETP.GE.AND P4, PT, R8, R11.reuse, PT ;  /* 0x0000000b0800820c */ /* 0x080fe20003f86270 */
[----:B--2---:R-:W-:Y:S01]  /*3eb0*/  IMAD.MOV.U32 R14, RZ, RZ, R155 ;  /* 0x000000ffff0e7224 */ /* 0x004fe200078e009b */
[----:B------:R-:W-:Y:S02]  /*3ec0*/  @!P0 FSEL R15, R153, -INF , !P3 ;  /* 0xff800000990f8808 */ /* 0x000fe40005800000 */
[----:B------:R1:W-:Y:S01]  /*3ed0*/  MUFU.TANH R170, R19 ;  /* 0x0000001300aa7308 */ /* 0x0003e20000002400 */
[----:B------:R-:W-:Y:S01]  /*3ee0*/  @!P0 ISETP.GE.AND P3, PT, R10, R11, PT ;  /* 0x0000000b0a00820c */ /* 0x000fe20003f66270 */
[----:B------:R-:W-:Y:S01]  /*3ef0*/  FMUL.FTZ R24, R24, UR13 ;  /* 0x0000000d18187c20 */ /* 0x000fe20008410000 */
[----:B------:R-:W-:Y:S01]  /*3f00*/  MOV R13, R150 ;  /* 0x00000096000d7202 */ /* 0x000fe20000000f00 */
[----:B------:R-:W-:Y:S01]  /*3f10*/  FFMA.FTZ R214, R15, UR9, -R5 ;  /* 0x000000090fd67c23 */ /* 0x000fe20008010805 */
[----:B------:R-:W-:Y:S01]  /*3f20*/  @!P0 FSEL R13, R150, -INF , !P4 ;  /* 0xff800000960d8808 */ /* 0x000fe20006000000 */
[----:B------:R-:W-:Y:S01]  /*3f30*/  IMAD.MOV.U32 R15, RZ, RZ, R165 ;  /* 0x000000ffff0f7224 */ /* 0x000fe200078e00a5 */
[----:B------:R-:W-:Y:S03]  /*3f40*/  @!P0 FSEL R14, R155, -INF , !P5 ;  /* 0xff8000009b0e8808 */ /* 0x000fe60006800000 */
[----:B------:R2:W-:Y:S01]  /*3f50*/  MUFU.TANH R171, R17 ;  /* 0x0000001100ab7308 */ /* 0x0005e20000002400 */
[----:B------:R-:W-:Y:S01]  /*3f60*/  @!P0 FSEL R9, R151, -INF , !P3 ;  /* 0xff80000097098808 */ /* 0x000fe20005800000 */
[--C-:B------:R-:W-:Y:S01]  /*3f70*/  FFMA.FTZ R209, R13, UR9, -R4.reuse ;  /* 0x000000090dd17c23 */ /* 0x100fe20008010804 */
[----:B------:R-:W-:Y:S01]  /*3f80*/  @!P0 VIMNMX R13, PT, PT, R181, UR37, PT ;  /* 0x00000025b50d8c48 */ /* 0x000fe2000bfe0100 */
[----:B------:R-:W-:Y:S01]  /*3f90*/  FFMA.FTZ R164, R14, UR9, -R5 ;  /* 0x000000090ea47c23 */ /* 0x000fe20008010805 */
[----:B------:R-:W-:Y:S01]  /*3fa0*/  FMUL.FTZ R14, R183, 1.4426950216293334961 ;  /* 0x3fb8aa3bb70e7820 */ /* 0x000fe20000410000 */
[----:B------:R-:W-:Y:S01]  /*3fb0*/  FFMA.FTZ R208, R9, UR9, -R4 ;  /* 0x0000000909d07c23 */ /* 0x000fe20008010804 */
[----:B------:R-:W-:Y:S01]  /*3fc0*/  @!P0 VIADDMNMX R9, R181, R191, UR37, PT ;  /* 0x00000025b5098e46 */ /* 0x000fe2000b8001bf */
[----:B------:R-:W-:Y:S01]  /*3fd0*/  FMUL.FTZ R21, R21, UR13 ;  /* 0x0000000d15157c20 */ /* 0x000fe20008410000 */
[----:B------:R-:W-:Y:S01]  /*3fe0*/  FSETP.NEU.FTZ.AND P3, PT, R183, -INF , PT ;  /* 0xff800000b700780b */ /* 0x000fe20003f7d000 */
[----:B------:R-:W-:Y:S01]  /*3ff0*/  FMUL.FTZ R23, R23, UR13 ;  /* 0x0000000d17177c20 */ /* 0x000fe20008410000 */
[-C--:B------:R-:W-:Y:S01]  /*4000*/  @!P0 ISETP.GE.AND P6, PT, R8, R13.reuse, PT ;  /* 0x0000000d0800820c */ /* 0x080fe20003fc6270 */
[----:B------:R-:W-:Y:S01]  /*4010*/  MUFU.TANH R210, R24 ;  /* 0x0000001800d27308 */ /* 0x000fe20000002400 */
[----:B------:R-:W-:Y:S01]  /*4020*/  @!P0 ISETP.GE.AND P5, PT, R10, R13, PT ;  /* 0x0000000d0a00820c */ /* 0x000fe20003fa6270 */
[----:B-1----:R-:W-:Y:S01]  /*4030*/  @!P0 VIADD R19, R8, 0x9 ;  /* 0x0000000908138836 */ /* 0x002fe20000000000 */
[-C--:B------:R-:W-:Y:S01]  /*4040*/  @!P0 ISETP.GE.AND P4, PT, R10, R9.reuse, PT ;  /* 0x000000090a00820c */ /* 0x080fe20003f86270 */
[----:B------:R-:W-:Y:S01]  /*4050*/  FMUL.FTZ R10, R182, 1.4426950216293334961 ;  /* 0x3fb8aa3bb60a7820 */ /* 0x000fe20000410000 */
[----:B------:R-:W-:Y:S01]  /*4060*/  FSEL R14, R14, RZ, P3 ;  /* 0x000000ff0e0e7208 */ /* 0x000fe20001800000 */
[----:B--2---:R-:W-:Y:S01]  /*4070*/  IMAD.MOV.U32 R17, RZ, RZ, R154 ;  /* 0x000000ffff117224 */ /* 0x004fe200078e009a */
[----:B------:R-:W-:Y:S01]  /*4080*/  MOV R18, R152 ;  /* 0x0000009800127202 */ /* 0x000fe20000000f00 */
[----:B------:R-:W-:Y:S01]  /*4090*/  FMUL.FTZ R22, R22, UR13 ;  /* 0x0000000d16167c20 */ /* 0x000fe20008410000 */
[----:B------:R-:W-:Y:S01]  /*40a0*/  FSETP.NEU.FTZ.AND P3, PT, R182, -INF , PT ;  /* 0xff800000b600780b */ /* 0x000fe20003f7d000 */
[----:B------:R-:W-:Y:S01]  /*40b0*/  MUFU.TANH R211, R21 ;  /* 0x0000001500d37308 */ /* 0x000fe20000002400 */
[----:B------:R-:W-:Y:S01]  /*40c0*/  @!P0 FSEL R18, R152, -INF , !P6 ;  /* 0xff80000098128808 */ /* 0x000fe20007000000 */
[----:B------:R-:W-:Y:S01]  /*40d0*/  FMUL.FTZ R26, R26, UR13 ;  /* 0x0000000d1a1a7c20 */ /* 0x000fe20008410000 */
[----:B------:R-:W-:Y:S01]  /*40e0*/  @!P0 ISETP.GE.AND P6, PT, R8, R9, PT ;  /* 0x000000090800820c */ /* 0x000fe20003fc6270 */
[----:B------:R-:W-:Y:S01]  /*40f0*/  FMUL.FTZ R27, R27, UR13 ;  /* 0x0000000d1b1b7c20 */ /* 0x000fe20008410000 */
[----:B------:R-:W-:Y:S01]  /*4100*/  FSEL R10, R10, RZ, P3 ;  /* 0x000000ff0a0a7208 */ /* 0x000fe20001800000 */
[----:B------:R-:W-:Y:S01]  /*4110*/  FFMA.FTZ R221, R18, UR9, -R14 ;  /* 0x0000000912dd7c23 */ /* 0x000fe2000801080e */
[----:B------:R-:W-:Y:S03]  /*4120*/  @!P0 FSEL R15, R165, -INF , !P4 ;  /* 0xff800000a50f8808 */ /* 0x000fe60006000000 */
[----:B------:R4:W-:Y:S01]  /*4130*/  MUFU.TANH R177, R23 ;  /* 0x0000001700b17308 */ /* 0x0009e20000002400 */
[----:B------:R-:W-:Y:S01]  /*4140*/  MOV R16, R161 ;  /* 0x000000a100107202 */ /* 0x000fe20000000f00 */
[----:B------:R-:W-:Y:S01]  /*4150*/  FMUL.FTZ R32, R32, UR13 ;  /* 0x0000000d20207c20 */ /* 0x000fe20008410000 */
[----:B------:R-:W-:Y:S01]  /*4160*/  @!P0 FSEL R16, R161, -INF , !P6 ;  /* 0xff800000a1108808 */ /* 0x000fe20007000000 */
[--C-:B------:R-:W-:Y:S01]  /*4170*/  FFMA.FTZ R218, R15, UR9, -R10.reuse ;  /* 0x000000090fda7c23 */ /* 0x100fe2000801080a */
[----:B------:R-:W-:Y:S01]  /*4180*/  @!P0 IADD3 R15, PT, PT, R8, 0x8, RZ ;  /* 0x00000008080f8810 */ /* 0x000fe20007ffe0ff */
[----:B------:R-:W-:Y:S01]  /*4190*/  FMUL.FTZ R33, R33, UR13 ;  /* 0x0000000d21217c20 */ /* 0x000fe20008410000 */
[----:B------:R-:W-:Y:S01]  /*41a0*/  @!P0 FSEL R17, R154, -INF , !P5 ;  /* 0xff8000009a118808 */ /* 0x000fe20006800000 */
[----:B------:R-:W-:Y:S01]  /*41b0*/  FFMA.FTZ R219, R16, UR9, -R10 ;  /* 0x0000000910db7c23 */ /* 0x000fe2000801080a */
[----:B------:R-:W-:Y:S01]  /*41c0*/  IADD3 R16, PT, PT, R213, 0x19000, RZ ;  /* 0x00019000d5107810 */ /* 0x000fe20007ffe0ff */
[----:B------:R-:W1:Y:S01]  /*41d0*/  MUFU.TANH R207, R20 ;  /* 0x0000001400cf7308 */ /* 0x000e620000002400 */
[-C--:B------:R-:W-:Y:S01]  /*41e0*/  @!P0 ISETP.GE.AND P5, PT, R15, R13.reuse, PT ;  /* 0x0000000d0f00820c */ /* 0x080fe20003fa6270 */
[----:B------:R-:W-:Y:S01]  /*41f0*/  FFMA.FTZ R220, R17, UR9, -R14 ;  /* 0x0000000911dc7c23 */ /* 0x000fe2000801080e */
[----:B------:R-:W-:Y:S01]  /*4200*/  @P2 IADD3 R212, PT, PT, R16, -0x20, RZ ;  /* 0xffffffe010d42810 */ /* 0x000fe20007ffe0ff */
[----:B------:R-:W-:Y:S01]  /*4210*/  IMAD.MOV.U32 R16, RZ, RZ, R166 ;  /* 0x000000ffff107224 */ /* 0x000fe200078e00a6 */
[----:B------:R-:W-:Y:S01]  /*4220*/  @!P0 ISETP.GE.AND P6, PT, R19, R13, PT ;  /* 0x0000000d1300820c */ /* 0x000fe20003fc6270 */
[----:B---3--:R-:W-:Y:S01]  /*4230*/  IMAD.MOV.U32 R17, RZ, RZ, R167 ;  /* 0x000000ffff117224 */ /* 0x008fe200078e00a7 */
[----:B------:R-:W-:Y:S03]  /*4240*/  @!P0 FSEL R16, R166, -INF , !P5 ;  /* 0xff800000a6108808 */ /* 0x000fe60006800000 */
[----:B------:R-:W-:Y:S01]  /*4250*/  MUFU.TANH R206, R22 ;  /* 0x0000001600ce7308 */ /* 0x000fe20000002400 */
[-C--:B------:R-:W-:Y:S01]  /*4260*/  @!P0 ISETP.GE.AND P3, PT, R15, R9.reuse, PT ;  /* 0x000000090f00820c */ /* 0x080fe20003f66270 */
[----:B------:R-:W-:Y:S01]  /*4270*/  @!P0 VIADD R7, R8, 0x10 ;  /* 0x0000001008078836 */ /* 0x000fe20000000000 */
[----:B------:R-:W-:Y:S01]  /*4280*/  MOV R18, R162 ;  /* 0x000000a200127202 */ /* 0x000fe20000000f00 */
[----:B------:R-:W-:Y:S01]  /*4290*/  FFMA.FTZ R227, R16, UR9, -R14 ;  /* 0x0000000910e37c23 */ /* 0x000fe2000801080e */
[----:B------:R-:W-:Y:S01]  /*42a0*/  @!P0 FSEL R18, R162, -INF , !P6 ;  /* 0xff800000a2128808 */ /* 0x000fe20007000000 */
[C---:B------:R-:W-:Y:S01]  /*42b0*/  @!P0 VIADD R16, R8.reuse, 0x11 ;  /* 0x0000001108108836 */ /* 0x040fe20000000000 */
[----:B------:R-:W-:Y:S03]  /*42c0*/  @!P0 ISETP.GE.AND P6, PT, R19, R9, PT ;  /* 0x000000091300820c */ /* 0x000fe60003fc6270 */
[----:B------:R-:W2:Y:S01]  /*42d0*/  MUFU.TANH R216, R26 ;  /* 0x0000001a00d87308 */ /* 0x000ea20000002400 */
[CC--:B------:R-:W-:Y:S01]  /*42e0*/  @!P0 ISETP.GE.AND P4, PT, R15.reuse, R12.reuse, PT ;  /* 0x0000000c0f00820c */ /* 0x0c0fe20003f86270 */
[----:B----4-:R-:W-:Y:S01]  /*42f0*/  IMAD.MOV.U32 R23, RZ, RZ, R169 ;  /* 0x000000ffff177224 */ /* 0x010fe200078e00a9 */
[-C--:B------:R-:W-:Y:S01]  /*4300*/  @!P0 ISETP.GE.AND P5, PT, R15, R11.reuse, PT ;  /* 0x0000000b0f00820c */ /* 0x080fe20003fa6270 */
[----:B-1----:R-:W-:Y:S01]  /*4310*/  IMAD.MOV.U32 R21, RZ, RZ, R207 ;  /* 0x000000ffff157224 */ /* 0x002fe200078e00cf */
[----:B------:R-:W-:Y:S01]  /*4320*/  @!P0 FSEL R17, R167, -INF , !P3 ;  /* 0xff800000a7118808 */ /* 0x000fe20005800000 */
[----:B------:R-:W-:Y:S01]  /*4330*/  FMUL.FTZ R25, R25, UR13 ;  /* 0x0000000d19197c20 */ /* 0x000fe20008410000 */
[C---:B------:R-:W-:Y:S03]  /*4340*/  @!P0 ISETP.GE.AND P3, PT, R19.reuse, R12, PT ;  /* 0x0000000c1300820c */ /* 0x040fe60003f66270 */
[----:B------:R-:W1:Y:S01]  /*4350*/  MUFU.TANH R215, R27 ;  /* 0x0000001b00d77308 */ /* 0x000e620000002400 */
[----:B------:R-:W-:Y:S01]  /*4360*/  MOV R15, R168 ;  /* 0x000000a8000f7202 */ /* 0x000fe20000000f00 */
[----:B------:R-:W-:Y:S01]  /*4370*/  @!P0 VIADD R20, R8, 0x18 ;  /* 0x0000001808148836 */ /* 0x000fe20000000000 */
[----:B------:R-:W-:Y:S01]  /*4380*/  @!P0 FSEL R15, R168, -INF , !P6 ;  /* 0xff800000a80f8808 */ /* 0x000fe20007000000 */
[----:B------:R-:W-:Y:S01]  /*4390*/  FMUL.FTZ R28, R28, UR13 ;  /* 0x0000000d1c1c7c20 */ /* 0x000fe20008410000 */
[----:B------:R-:W-:Y:S01]  /*43a0*/  @!P0 ISETP.GE.AND P6, PT, R19, R11, PT ;  /* 0x0000000b1300820c */ /* 0x000fe20003fc6270 */
[----:B------:R-:W-:Y:S01]  /*43b0*/  FMUL.FTZ R29, R29, UR13 ;  /* 0x0000000d1d1d7c20 */ /* 0x000fe20008410000 */
[----:B------:R-:W-:Y:S03]  /*43c0*/  MOV R19, R171 ;  /* 0x000000ab00137202 */ /* 0x000fe60000000f00 */
[----:B------:R-:W3:Y:S01]  /*43d0*/  MUFU.TANH R228, R32 ;  /* 0x0000002000e47308 */ /* 0x000ee20000002400 */
[----:B------:R-:W-:Y:S01]  /*43e0*/  @!P0 FSEL R19, R171, -INF , !P3 ;  /* 0xff800000ab138808 */ /* 0x000fe20005800000 */
[----:B------:R-:W-:Y:S01]  /*43f0*/  FFMA.FTZ R159, R15, UR9, -R10 ;  /* 0x000000090f9f7c23 */ /* 0x000fe2000801080a */
[-C--:B------:R-:W-:Y:S01]  /*4400*/  @!P0 ISETP.GE.AND P3, PT, R16, R12.reuse, PT ;  /* 0x0000000c1000820c */ /* 0x080fe20003f66270 */
[----:B------:R-:W-:Y:S01]  /*4410*/  FMUL.FTZ R34, R34, UR13 ;  /* 0x0000000d22227c20 */ /* 0x000fe20008410000 */
[----:B------:R-:W-:Y:S01]  /*4420*/  MOV R24, R163 ;  /* 0x000000a300187202 */ /* 0x000fe20000000f00 */
[--C-:B------:R-:W-:Y:S01]  /*4430*/  FFMA.FTZ R250, R19, UR9, -R5.reuse ;  /* 0x0000000913fa7c23 */ /* 0x100fe20008010805 */
[----:B------:R-:W-:Y:S03]  /*4440*/  @!P0 FSEL R24, R163, -INF , !P4 ;  /* 0xff800000a3188808 */ /* 0x000fe60006000000 */
[----:B------:R-:W4:Y:S01]  /*4450*/  MUFU.TANH R229, R33 ;  /* 0x0000002100e57308 */ /* 0x000f220000002400 */
[----:B------:R-:W-:Y:S01]  /*4460*/  @!P0 ISETP.GE.AND P4, PT, R7, R12, PT ;  /* 0x0000000c0700820c */ /* 0x000fe20003f86270 */
[----:B--2---:R-:W-:Y:S01]  /*4470*/  IMAD.MOV.U32 R19, RZ, RZ, R216 ;  /* 0x000000ffff137224 */ /* 0x004fe200078e00d8 */
[----:B------:R-:W-:Y:S01]  /*4480*/  MOV R6, R211 ;  /* 0x000000d300067202 */ /* 0x000fe20000000f00 */
[----:B------:R-:W-:Y:S01]  /*4490*/  FMUL.FTZ R35, R35, UR13 ;  /* 0x0000000d23237c20 */ /* 0x000fe20008410000 */
[----:B------:R-:W-:Y:S01]  /*44a0*/  @!P0 FSEL R23, R169, -INF , !P5 ;  /* 0xff800000a9178808 */ /* 0x000fe20006800000 */
[--C-:B------:R-:W-:Y:S01]  /*44b0*/  FFMA.FTZ R251, R24, UR9, -R5.reuse ;  /* 0x0000000918fb7c23 */ /* 0x100fe20008010805 */
[----:B------:R-:W-:Y:S03]  /*44c0*/  @!P0 FSEL R6, R211, -INF , !P3 ;  /* 0xff800000d3068808 */ /* 0x000fe60005800000 */
[----:B------:R-:W2:Y:S01]  /*44d0*/  MUFU.TANH R217, R25 ;  /* 0x0000001900d97308 */ /* 0x000ea20000002400 */
[-C--:B------:R-:W-:Y:S01]  /*44e0*/  @!P0 ISETP.GE.AND P5, PT, R7, R11.reuse, PT ;  /* 0x0000000b0700820c */ /* 0x080fe20003fa6270 */
[----:B------:R-:W-:Y:S01]  /*44f0*/  FFMA.FTZ R245, R23, UR9, -R4 ;  /* 0x0000000917f57c23 */ /* 0x000fe20008010804 */
[----:B------:R-:W-:Y:S01]  /*4500*/  @!P0 ISETP.GE.AND P3, PT, R16, R11, PT ;  /* 0x0000000b1000820c */ /* 0x000fe20003f66270 */
[--C-:B------:R-:W-:Y:S01]  /*4510*/  FFMA.FTZ R248, R6, UR9, -R5.reuse ;  /* 0x0000000906f87c23 */ /* 0x100fe20008010805 */
[----:B------:R-:W-:Y:S01]  /*4520*/  MOV R22, R170 ;  /* 0x000000aa00167202 */ /* 0x000fe20000000f00 */
[----:B------:R-:W-:Y:S01]  /*4530*/  FFMA.FTZ R226, R18, UR9, -R14 ;  /* 0x0000000912e27c23 */ /* 0x000fe2000801080e */
[----:B------:R-:W-:Y:S03]  /*4540*/  @!P0 FSEL R22, R170, -INF , !P6 ;  /* 0xff800000aa168808 */ /* 0x000fe60007000000 */
[----:B------:R-:W2:Y:S01]  /*4550*/  MUFU.TANH R222, R28 ;  /* 0x0000001c00de7308 */ /* 0x000ea20000002400 */
[----:B------:R-:W-:Y:S01]  /*4560*/  @!P0 FSEL R21, R207, -INF , !P4 ;  /* 0xff800000cf158808 */ /* 0x000fe20006000000 */
[----:B------:R-:W-:Y:S01]  /*4570*/  FFMA.FTZ R225, R17, UR9, -R10 ;  /* 0x0000000911e17c23 */ /* 0x000fe2000801080a */
[C---:B------:R-:W-:Y:S01]  /*4580*/  @!P0 ISETP.GE.AND P6, PT, R7.reuse, R13, PT ;  /* 0x0000000d0700820c */ /* 0x040fe20003fc6270 */
[----:B------:R-:W-:Y:S01]  /*4590*/  FFMA.FTZ R244, R22, UR9, -R4 ;  /* 0x0000000916f47c23 */ /* 0x000fe20008010804 */
[----:B------:R-:W-:Y:S01]  /*45a0*/  @!P0 ISETP.GE.AND P4, PT, R7, R9, PT ;  /* 0x000000090700820c */ /* 0x000fe20003f86270 */
[----:B------:R-:W-:Y:S01]  /*45b0*/  IMAD.MOV.U32 R7, RZ, RZ, R206 ;  /* 0x000000ffff077224 */ /* 0x000fe200078e00ce */
[----:B------:R-:W-:Y:S03]  /*45c0*/  MOV R15, R177 ;  /* 0x000000b1000f7202 */ /* 0x000fe60000000f00 */
[----:B------:R-:W2:Y:S01]  /*45d0*/  MUFU.TANH R223, R29 ;  /* 0x0000001d00df7308 */ /* 0x000ea20000002400 */
[----:B------:R-:W-:Y:S01]  /*45e0*/  @!P0 FSEL R7, R206, -INF , !P5 ;  /* 0xff800000ce078808 */ /* 0x000fe20006800000 */
[--C-:B------:R-:W-:Y:S01]  /*45f0*/  FFMA.FTZ R249, R21, UR9, -R5.reuse ;  /* 0x0000000915f97c23 */ /* 0x100fe20008010805 */
[----:B------:R-:W-:Y:S01]  /*4600*/  @!P0 FSEL R15, R177, -INF , !P3 ;  /* 0xff800000b10f8808 */ /* 0x000fe20005800000 */
[----:B------:R-:W-:Y:S01]  /*4610*/  FMUL.FTZ R30, R30, UR13 ;  /* 0x0000000d1e1e7c20 */ /* 0x000fe20008410000 */
[C---:B------:R-:W-:Y:S01]  /*4620*/  @!P0 ISETP.GE.AND P5, PT, R16.reuse, R13, PT ;  /* 0x0000000d1000820c */ /* 0x040fe20003fa6270 */
[--C-:B------:R-:W-:Y:S01]  /*4630*/  FFMA.FTZ R243, R7, UR9, -R4.reuse ;  /* 0x0000000907f37c23 */ /* 0x100fe20008010804 */
[----:B------:R-:W-:Y:S03]  /*4640*/  @!P0 ISETP.GE.AND P3, PT, R16, R9, PT ;  /* 0x000000091000820c */ /* 0x000fe60003f66270 */
[----:B------:R-:W-:Y:S01]  /*4650*/  MUFU.EX2 R214, R214 ;  /* 0x000000d600d67308 */ /* 0x000fe20000000800 */
[----:B------:R-:W-:Y:S01]  /*4660*/  @!P0 IADD3 R16, PT, PT, R8, 0x19, RZ ;  /* 0x0000001908108810 */ /* 0x000fe20007ffe0ff */
[----:B------:R-:W-:Y:S01]  /*4670*/  FFMA.FTZ R242, R15, UR9, -R4 ;  /* 0x000000090ff27c23 */ /* 0x000fe20008010804 */
[----:B------:R-:W-:Y:S07]  /*4680*/  @!P0 FSEL R19, R216, -INF , !P4 ;  /* 0xff800000d8138808 */ /* 0x000fee0006000000 */
[----:B------:R-:W2:Y:S01]  /*4690*/  MUFU.EX2 R164, R164 ;  /* 0x000000a400a47308 */ /* 0x000ea20000000800 */
[----:B-1----:R-:W-:Y:S01]  /*46a0*/  MOV R8, R215 ;  /* 0x000000d700087202 */ /* 0x002fe20000000f00 */
[----:B------:R-:W-:Y:S01]  /*46b0*/  FMUL.FTZ R31, R31, UR13 ;  /* 0x0000000d1f1f7c20 */ /* 0x000fe20008410000 */
[-C--:B------:R-:W-:Y:S07]  /*46c0*/  @!P0 ISETP.GE.AND P4, PT, R20, R12.reuse, PT ;  /* 0x0000000c1400820c */ /* 0x080fee0003f86270 */
[----:B------:R-:W-:Y:S01]  /*46d0*/  MUFU.EX2 R209, R209 ;  /* 0x000000d100d17308 */ /* 0x000fe20000000800 */
[----:B------:R-:W-:Y:S01]  /*46e0*/  @!P0 FSEL R8, R215, -INF , !P3 ;  /* 0xff800000d7088808 */ /* 0x000fe20005800000 */
[--C-:B------:R-:W-:Y:S01]  /*46f0*/  FFMA.FTZ R235, R19, UR9, -R10.reuse ;  /* 0x0000000913eb7c23 */ /* 0x100fe2000801080a */
[----:B------:R-:W-:Y:S07]  /*4700*/  @!P0 ISETP.GE.AND P3, PT, R16, R12, PT ;  /* 0x0000000c1000820c */ /* 0x000fee0003f66270 */
[----:B------:R-:W1:Y:S01]  /*4710*/  MUFU.EX2 R208, R208 ;  /* 0x000000d000d07308 */ /* 0x000e620000000800 */
[----:B---3--:R-:W-:Y:S01]  /*4720*/  MOV R6, R228 ;  /* 0x000000e400067202 */ /* 0x008fe20000000f00 */
[----:B------:R-:W-:Y:S01]  /*4730*/  FFMA.FTZ R234, R8, UR9, -R10 ;  /* 0x0000000908ea7c23 */ /* 0x000fe2000801080a */
[----:B------:R-:W-:Y:S07]  /*4740*/  @!P0 FSEL R6, R228, -INF , !P4 ;  /* 0xff800000e4068808 */ /* 0x000fee0006000000 */
[----:B------:R-:W3:Y:S01]  /*4750*/  MUFU.TANH R231, R34 ;  /* 0x0000002200e77308 */ /* 0x000ee20000002400 */
[----:B----4-:R-:W-:Y:S01]  /*4760*/  MOV R7, R229 ;  /* 0x000000e500077202 */ /* 0x010fe20000000f00 */
[----:B------:R-:W-:Y:S01]  /*4770*/  FFMA.FTZ R153, -R153, R153, 1 ;  /* 0x3f80000099997423 */ /* 0x000fe20000010199 */
[----:B------:R-:W-:Y:S01]  /*4780*/  @!P0 FSEL R7, R229, -INF , !P3 ;  /* 0xff800000e5078808 */ /* 0x000fe20005800000 */
[--C-:B------:R-:W-:Y:S01]  /*4790*/  FFMA.FTZ R247, R6, UR9, -R5.reuse ;  /* 0x0000000906f77c23 */ /* 0x100fe20008010805 */
[----:B------:R-:W-:Y:S01]  /*47a0*/  MOV R17, R210 ;  /* 0x000000d200117202 */ /* 0x000fe20000000f00 */
[----:B------:R-:W-:Y:S01]  /*47b0*/  FMUL.FTZ R153, R153, UR13 ;  /* 0x0000000d99997c20 */ /* 0x000fe20008410000 */
[----:B--2---:R-:W-:Y:S01]  /*47c0*/  MOV R18, R217 ;  /* 0x000000d900127202 */ /* 0x004fe20000000f00 */
[----:B------:R-:W-:Y:S02]  /*47d0*/  FFMA.FTZ R5, R7, UR9, -R5 ;  /* 0x0000000907057c23 */ /* 0x000fe40008010805 */
[----:B------:R-:W2:Y:S01]  /*47e0*/  MUFU.TANH R230, R35 ;  /* 0x0000002300e67308 */ /* 0x000ea20000002400 */
[----:B------:R-:W-:Y:S01]  /*47f0*/  @!P0 FSEL R17, R210, -INF , !P6 ;  /* 0xff800000d2118808 */ /* 0x000fe20007000000 */
[----:B------:R-:W-:Y:S01]  /*4800*/  FFMA.FTZ R155, -R155, R155, 1 ;  /* 0x3f8000009b9b7423 */ /* 0x000fe2000001019b */
[----:B------:R-:W-:Y:S01]  /*4810*/  @!P0 FSEL R18, R217, -INF , !P5 ;  /* 0xff800000d9128808 */ /* 0x000fe20006800000 */
[----:B------:R-:W-:Y:S01]  /*4820*/  FFMA.FTZ R163, -R163, R163, 1 ;  /* 0x3f800000a3a37423 */ /* 0x000fe200000101a3 */
[-C--:B------:R-:W-:Y:S01]  /*4830*/  @!P0 ISETP.GE.AND P5, PT, R16, R13.reuse, PT ;  /* 0x0000000d1000820c */ /* 0x080fe20003fa6270 */
[--C-:B------:R-:W-:Y:S01]  /*4840*/  FFMA.FTZ R239, R17, UR9, -R14.reuse ;  /* 0x0000000911ef7c23 */ /* 0x100fe2000801080e */
[----:B------:R-:W-:Y:S03]  /*4850*/  @!P0 ISETP.GE.AND P6, PT, R20, R13, PT ;  /* 0x0000000d1400820c */ /* 0x000fe60003fc6270 */
[----:B------:R-:W-:Y:S01]  /*4860*/  MUFU.EX2 R245, R245 ;  /* 0x000000f500f57308 */ /* 0x000fe20000000800 */
[----:B------:R-:W-:Y:S01]  /*4870*/  MOV R12, R222 ;  /* 0x000000de000c7202 */ /* 0x000fe20000000f00 */
[----:B------:R-:W-:Y:S01]  /*4880*/  IMAD.MOV.U32 R13, RZ, RZ, R223 ;  /* 0x000000ffff0d7224 */ /* 0x000fe200078e00df */
[----:B------:R-:W-:Y:S07]  /*4890*/  @!P0 FSEL R12, R222, -INF , !P6 ;  /* 0xff800000de0c8808 */ /* 0x000fee0007000000 */
[----:B------:R-:W4:Y:S01]  /*48a0*/  MUFU.EX2 R244, R244 ;  /* 0x000000f400f47308 */ /* 0x000f220000000800 */
[----:B------:R-:W-:Y:S01]  /*48b0*/  @!P0 FSEL R13, R223, -INF , !P5 ;  /* 0xff800000df0d8808 */ /* 0x000fe20006800000 */
[--C-:B------:R-:W-:Y:S01]  /*48c0*/  FFMA.FTZ R238, R18, UR9, -R14.reuse ;  /* 0x0000000912ee7c23 */ /* 0x100fe2000801080e */
[-C--:B------:R-:W-:Y:S07]  /*48d0*/  @!P0 ISETP.GE.AND P5, PT, R16, R11.reuse, PT ;  /* 0x0000000b1000820c */ /* 0x080fee0003fa6270 */
[----:B------:R4:W-:Y:S01]  /*48e0*/  MUFU.EX2 R246, R5 ;  /* 0x0000000500f67308 */ /* 0x0009e20000000800 */
[----:B------:R-:W-:Y:S01]  /*48f0*/  @!P0 ISETP.GE.AND P6, PT, R20, R11, PT ;  /* 0x0000000b1400820c */ /* 0x000fe20003fc6270 */
[--C-:B------:R-:W-:Y:S01]  /*4900*/  FFMA.FTZ R237, R12, UR9, -R14.reuse ;  /* 0x000000090ced7c23 */ /* 0x100fe2000801080e */
[----:B------:R-:W-:Y:S07]  /*4910*/  F2FP.F16.F32.PACK_AB R11, R164, R214 ;  /* 0x000000d6a40b723e */ /* 0x000fee00000000ff */
[----:B------:R-:W-:Y:S01]  /*4920*/  MUFU.EX2 R251, R251 ;  /* 0x000000fb00fb7308 */ /* 0x000fe20000000800 */
[----:B-1----:R-:W-:Y:S01]  /*4930*/  F2FP.F16.F32.PACK_AB R15, R208, R209 ;  /* 0x000000d1d00f723e */ /* 0x002fe200000000ff */
[----:B------:R-:W-:Y:S01]  /*4940*/  FFMA.FTZ R14, R13, UR9, -R14 ;  /* 0x000000090d0e7c23 */ /* 0x000fe2000801080e */
[----:B------:R-:W-:Y:S07]  /*4950*/  @!P0 ISETP.GE.AND P3, PT, R16, R9, PT ;  /* 0x000000091000820c */ /* 0x000fee0003f66270 */
[----:B------:R-:W1:Y:S01]  /*4960*/  MUFU.EX2 R250, R250 ;  /* 0x000000fa00fa7308 */ /* 0x000e620000000800 */
[----:B------:R-:W-:Y:S01]  /*4970*/  IADD3 R157, PT, PT, R198, R213, RZ ;  /* 0x000000d5c69d7210 */ /* 0x000fe20007ffe0ff */
[----:B------:R-:W-:Y:S01]  /*4980*/  STS [R213+0x19000], R11 ;  /* 0x0190000bd5007388 */ /* 0x000fe20000000800 */
[----:B------:R-:W-:Y:S07]  /*4990*/  @!P0 ISETP.GE.AND P4, PT, R20, R9, PT ;  /* 0x000000091400820c */ /* 0x000fee0003f86270 */
[----:B------:R-:W1:Y:S01]  /*49a0*/  MUFU.TANH R224, R30 ;  /* 0x0000001e00e07308 */ /* 0x000e620000002400 */
[----:B---3--:R-:W-:Y:S01]  /*49b0*/  IMAD.MOV.U32 R9, RZ, RZ, R231 ;  /* 0x000000ffff097224 */ /* 0x008fe200078e00e7 */
[----:B----4-:R-:W-:Y:S01]  /*49c0*/  F2FP.F16.F32.PACK_AB R5, R244, R245 ;  /* 0x000000f5f405723e */ /* 0x010fe200000000ff */
[----:B------:R-:W-:Y:S01]  /*49d0*/  STS [R213+0x19400], R15 ;  /* 0x0194000fd5007388 */ /* 0x000fe20000000800 */
[----:B------:R-:W-:Y:S01]  /*49e0*/  @!P0 FSEL R9, R231, -INF , !P6 ;  /* 0xff800000e7098808 */ /* 0x000fe20007000000 */
[----:B------:R-:W-:Y:S01]  /*49f0*/  FFMA.FTZ R171, -R171, R171, 1 ;  /* 0x3f800000abab7423 */ /* 0x000fe200000101ab */
[----:B--2---:R-:W-:Y:S01]  /*4a00*/  MOV R8, R230 ;  /* 0x000000e600087202 */ /* 0x004fe20000000f00 */
[----:B------:R2:W-:Y:S03]  /*4a10*/  STS [R157+0x19400], R5 ;  /* 0x019400059d007388 */ /* 0x0005e60000000800 */
[----:B------:R-:W3:Y:S01]  /*4a20*/  MUFU.TANH R158, R31 ;  /* 0x0000001f009e7308 */ /* 0x000ee20000002400 */
[----:B------:R-:W-:Y:S01]  /*4a30*/  @!P0 FSEL R8, R230, -INF , !P5 ;  /* 0xff800000e6088808 */ /* 0x000fe20006800000 */
[--C-:B------:R-:W-:Y:S01]  /*4a40*/  FFMA.FTZ R241, R9, UR9, -R4.reuse ;  /* 0x0000000909f17c23 */ /* 0x100fe20008010804 */
[----:B-1----:R-:W-:Y:S01]  /*4a50*/  F2FP.F16.F32.PACK_AB R6, R250, R251 ;  /* 0x000000fbfa06723e */ /* 0x002fe200000000ff */
[----:B------:R-:W-:Y:S01]  /*4a60*/  FFMA.FTZ R207, -R207, R207, 1 ;  /* 0x3f800000cfcf7423 */ /* 0x000fe200000101cf */
[----:B------:R-:W-:Y:S01]  /*4a70*/  IADD3 R156, PT, PT, R198, R212, RZ ;  /* 0x000000d4c69c7210 */ /* 0x000fe20007ffe0ff */
[----:B------:R-:W-:Y:S01]  /*4a80*/  FFMA.FTZ R4, R8, UR9, -R4 ;  /* 0x0000000908047c23 */ /* 0x000fe20008010804 */
[----:B------:R-:W-:Y:S01]  /*4a90*/  FFMA.FTZ R211, -R211, R211, 1 ;  /* 0x3f800000d3d37423 */ /* 0x000fe200000101d3 */
[----:B------:R1:W-:Y:S02]  /*4aa0*/  STS [R157+0x19000], R6 ;  /* 0x019000069d007388 */ /* 0x0003e40000000800 */
[----:B------:R-:W-:Y:S01]  /*4ab0*/  MUFU.EX2 R221, R221 ;  /* 0x000000dd00dd7308 */ /* 0x000fe20000000800 */
[----:B------:R-:W-:Y:S01]  /*4ac0*/  MOV R8, R224 ;  /* 0x000000e000087202 */ /* 0x000fe20000000f00 */
[----:B------:R-:W-:Y:S01]  /*4ad0*/  FMUL.FTZ R155, R155, UR13 ;  /* 0x0000000d9b9b7c20 */ /* 0x000fe20008410000 */
[----:B------:R-:W-:Y:S07]  /*4ae0*/  @!P0 FSEL R8, R224, -INF , !P4 ;  /* 0xff800000e0088808 */ /* 0x000fee0006000000 */
[----:B------:R-:W4:Y:S01]  /*4af0*/  MUFU.EX2 R220, R220 ;  /* 0x000000dc00dc7308 */ /* 0x000f220000000800 */
[----:B------:R-:W-:Y:S01]  /*4b00*/  FMUL.FTZ R163, R163, UR13 ;  /* 0x0000000da3a37c20 */ /* 0x000fe20008410000 */
[----:B------:R-:W-:Y:S01]  /*4b10*/  FMUL.FTZ R171, R171, UR13 ;  /* 0x0000000dabab7c20 */ /* 0x000fe20008410000 */
[----:B------:R-:W-:Y:S07]  /*4b20*/  FMUL.FTZ R207, R207, UR13 ;  /* 0x0000000dcfcf7c20 */ /* 0x000fee0008410000 */
[----:B------:R-:W-:Y:S01]  /*4b30*/  MUFU.EX2 R219, R219 ;  /* 0x000000db00db7308 */ /* 0x000fe20000000800 */
[----:B---3--:R-:W-:Y:S01]  /*4b40*/  IMAD.MOV.U32 R7, RZ, RZ, R158 ;  /* 0x000000ffff077224 */ /* 0x008fe200078e009e */
[----:B------:R-:W-:Y:S01]  /*4b50*/  @!P0 FSEL R7, R158, -INF , !P3 ;  /* 0xff8000009e078808 */ /* 0x000fe20005800000 */
[--C-:B------:R-:W-:Y:S07]  /*4b60*/  FFMA.FTZ R233, R8, UR9, -R10.reuse ;  /* 0x0000000908e97c23 */ /* 0x100fee000801080a */
[----:B------:R-:W3:Y:S01]  /*4b70*/  MUFU.EX2 R218, R218 ;  /* 0x000000da00da7308 */ /* 0x000ee20000000800 */
[----:B------:R-:W-:Y:S01]  /*4b80*/  FMUL.FTZ R211, R211, UR13 ;  /* 0x0000000dd3d37c20 */ /* 0x000fe20008410000 */
[----:B------:R-:W-:Y:S01]  /*4b90*/  FFMA.FTZ R228, -R228, R228, 1 ;  /* 0x3f800000e4e47423 */ /* 0x000fe200000101e4 */
[----:B------:R-:W-:Y:S07]  /*4ba0*/  FFMA.FTZ R10, R7, UR9, -R10 ;  /* 0x00000009070a7c23 */ /* 0x000fee000801080a */
[----:B------:R3:W-:Y:S01]  /*4bb0*/  MUFU.EX2 R240, R4 ;  /* 0x0000000400f07308 */ /* 0x0007e20000000800 */
[----:B------:R-:W-:Y:S01]  /*4bc0*/  FFMA.FTZ R229, -R229, R229, 1 ;  /* 0x3f800000e5e57423 */ /* 0x000fe200000101e5 */
[----:B----4-:R-:W-:Y:S01]  /*4bd0*/  F2FP.F16.F32.PACK_AB R7, R220, R221 ;  /* 0x000000dddc07723e */ /* 0x010fe200000000ff */
[----:B------:R-:W-:Y:S07]  /*4be0*/  FFMA.FTZ R150, -R150, R150, 1 ;  /* 0x3f80000096967423 */ /* 0x000fee0000010196 */
[----:B------:R-:W-:Y:S01]  /*4bf0*/  MUFU.EX2 R225, R225 ;  /* 0x000000e100e17308 */ /* 0x000fe20000000800 */
[----:B------:R-:W-:Y:S01]  /*4c00*/  FFMA.FTZ R151, -R151, R151, 1 ;  /* 0x3f80000097977423 */ /* 0x000fe20000010197 */
[----:B------:R-:W-:Y:S01]  /*4c10*/  FMUL.FTZ R228, R228, UR13 ;  /* 0x0000000de4e47c20 */ /* 0x000fe20008410000 */
[----:B------:R4:W-:Y:S07]  /*4c20*/  STS [R213+0x1a000], R7 ;  /* 0x01a00007d5007388 */ /* 0x0009ee0000000800 */
[----:B------:R-:W2:Y:S01]  /*4c30*/  MUFU.EX2 R159, R159 ;  /* 0x0000009f009f7308 */ /* 0x000ea20000000800 */
[----:B------:R-:W-:Y:S01]  /*4c40*/  FMUL.FTZ R229, R229, UR13 ;  /* 0x0000000de5e57c20 */ /* 0x000fe20008410000 */
[----:B------:R-:W-:Y:S01]  /*4c50*/  FMUL.FTZ R150, R150, UR13 ;  /* 0x0000000d96967c20 */ /* 0x000fe20008410000 */
[----:B------:R-:W-:Y:S07]  /*4c60*/  FMUL.FTZ R151, R151, UR13 ;  /* 0x0000000d97977c20 */ /* 0x000fee0008410000 */
[----:B------:R-:W-:Y:S01]  /*4c70*/  MUFU.EX2 R227, R227 ;  /* 0x000000e300e37308 */ /* 0x000fe20000000800 */
[----:B---3--:R-:W-:Y:S09]  /*4c80*/  F2FP.F16.F32.PACK_AB R4, R218, R219 ;  /* 0x000000dbda04723e */ /* 0x008ff200000000ff */
[----:B------:R-:W1:Y:S01]  /*4c90*/  MUFU.EX2 R226, R226 ;  /* 0x000000e200e27308 */ /* 0x000e620000000800 */
[----:B------:R-:W-:Y:S09]  /*4ca0*/  STS [R213+0x1a400], R4 ;  /* 0x01a40004d5007388 */ /* 0x000ff20000000800 */
[----:B------:R-:W-:Y:S01]  /*4cb0*/  MUFU.EX2 R249, R249 ;  /* 0x000000f900f97308 */ /* 0x000fe20000000800 */
[----:B--2---:R-:W-:Y:S09]  /*4cc0*/  F2FP.F16.F32.PACK_AB R5, R159, R225 ;  /* 0x000000e19f05723e */ /* 0x004ff200000000ff */
[----:B------:R-:W2:Y:S01]  /*4cd0*/  MUFU.EX2 R248, R248 ;  /* 0x000000f800f87308 */ /* 0x000ea20000000800 */
[----:B------:R3:W-:Y:S09]  /*4ce0*/  STS [R157+0x1a400], R5 ;  /* 0x01a400059d007388 */ /* 0x0007f20000000800 */
[----:B------:R-:W-:Y:S01]  /*4cf0*/  MUFU.EX2 R243, R243 ;  /* 0x000000f300f37308 */ /* 0x000fe20000000800 */
[----:B-1----:R-:W-:Y:S09]  /*4d00*/  F2FP.F16.F32.PACK_AB R6, R226, R227 ;  /* 0x000000e3e206723e */ /* 0x002ff200000000ff */
[----:B------:R-:W4:Y:S01]  /*4d10*/  MUFU.EX2 R242, R242 ;  /* 0x000000f200f27308 */ /* 0x000f220000000800 */
[----:B------:R1:W-:Y:S09]  /*4d20*/  STS [R157+0x1a000], R6 ;  /* 0x01a000069d007388 */ /* 0x0003f20000000800 */
[----:B------:R-:W3:Y:S01]  /*4d30*/  MUFU.EX2 R247, R247 ;  /* 0x000000f700f77308 */ /* 0x000ee20000000800 */
[----:B--2---:R-:W-:Y:S09]  /*4d40*/  F2FP.F16.F32.PACK_AB R8, R248, R249 ;  /* 0x000000f9f808723e */ /* 0x004ff200000000ff */
[----:B------:R-:W2:Y:S01]  /*4d50*/  MUFU.EX2 R241, R241 ;  /* 0x000000f100f17308 */ /* 0x000ea20000000800 */
[----:B------:R-:W-:Y:S09]  /*4d60*/  STS [R212], R8 ;  /* 0x00000008d4007388 */ /* 0x000ff20000000800 */
[----:B------:R-:W-:Y:S01]  /*4d70*/  MUFU.EX2 R239, R239 ;  /* 0x000000ef00ef7308 */ /* 0x000fe20000000800 */
[----:B----4-:R-:W-:Y:S09]  /*4d80*/  F2FP.F16.F32.PACK_AB R7, R242, R243 ;  /* 0x000000f3f207723e */ /* 0x010ff200000000ff */
[----:B------:R-:W1:Y:S01]  /*4d90*/  MUFU.EX2 R238, R238 ;  /* 0x000000ee00ee7308 */ /* 0x000e620000000800 */
[----:B------:R-:W-:Y:S01]  /*4da0*/  STS [R212+0x400], R7 ;  /* 0x00040007d4007388 */ /* 0x000fe20000000800 */
[----:B---3--:R-:W-:Y:S08]  /*4db0*/  F2FP.F16.F32.PACK_AB R5, R246, R247 ;  /* 0x000000f7f605723e */ /* 0x008ff000000000ff */
[----:B------:R-:W-:Y:S01]  /*4dc0*/  MUFU.EX2 R235, R235 ;  /* 0x000000eb00eb7308 */ /* 0x000fe20000000800 */
[----:B--2---:R-:W-:Y:S01]  /*4dd0*/  F2FP.F16.F32.PACK_AB R4, R240, R241 ;  /* 0x000000f1f004723e */ /* 0x004fe200000000ff */
[----:B------:R2:W-:Y:S08]  /*4de0*/  STS [R156], R5 ;  /* 0x000000059c007388 */ /* 0x0005f00000000800 */
[----:B------:R-:W-:Y:S01]  /*4df0*/  MUFU.EX2 R234, R234 ;  /* 0x000000ea00ea7308 */ /* 0x000fe20000000800 */
[----:B------:R3:W-:Y:S01]  /*4e00*/  STS [R156+0x400], R4 ;  /* 0x000400049c007388 */ /* 0x0007e20000000800 */
[----:B-1----:R-:W-:Y:S08]  /*4e10*/  F2FP.F16.F32.PACK_AB R6, R238, R239 ;  /* 0x000000efee06723e */ /* 0x002ff000000000ff */
[----:B------:R-:W-:Y:S01]  /*4e20*/  MUFU.EX2 R237, R237 ;  /* 0x000000ed00ed7308 */ /* 0x000fe20000000800 */
[----:B------:R1:W-:Y:S09]  /*4e30*/  STS [R212+0x1000], R6 ;  /* 0x00100006d4007388 */ /* 0x0003f20000000800 */
[----:B------:R-:W2:Y:S10]  /*4e40*/  MUFU.EX2 R236, R14 ;  /* 0x0000000e00ec7308 */ /* 0x000eb40000000800 */
[----:B------:R-:W-:Y:S10]  /*4e50*/  MUFU.EX2 R233, R233 ;  /* 0x000000e900e97308 */ /* 0x000ff40000000800 */
[----:B------:R-:W3:Y:S01]  /*4e60*/  MUFU.EX2 R232, R10 ;  /* 0x0000000a00e87308 */ /* 0x000ee20000000800 */
[----:B--2---:R-:W-:Y:S02]  /*4e70*/  F2FP.F16.F32.PACK_AB R5, R236, R237 ;  /* 0x000000edec05723e */ /* 0x004fe400000000ff */
[----:B---3--:R-:W-:Y:S02]  /*4e80*/  F2FP.F16.F32.PACK_AB R4, R232, R233 ;  /* 0x000000e9e804723e */ /* 0x008fe400000000ff */
[----:B-1----:R-:W-:Y:S05]  /*4e90*/  F2FP.F16.F32.PACK_AB R6, R234, R235 ;  /* 0x000000ebea06723e */ /* 0x002fea00000000ff */
        /* <DEDUP_REMOVED lines=11> */
[C---:B--2---:R-:W-:Y:S08]  /*4f50*/  HMMA.16816.F32 R8, R28.reuse, R16, RZ ;  /* 0x000000101c08723c */ /* 0x044ff000000018ff */
[-C--:B------:R-:W-:Y:S08]  /*4f60*/  HMMA.16816.F32 R12, R28, R18.reuse, RZ ;  /* 0x000000121c0c723c */ /* 0x080ff000000018ff */
[C---:B------:R-:W-:Y:S08]  /*4f70*/  HMMA.16816.F32 R16, R32.reuse, R18, RZ ;  /* 0x000000122010723c */ /* 0x040ff000000018ff */
[-C--:B---3--:R-:W-:Y:S08]  /*4f80*/  HMMA.16816.F32 R20, R32, R132.reuse, RZ ;  /* 0x000000842014723c */ /* 0x088ff000000018ff */
[C---:B------:R-:W-:Y:S08]  /*4f90*/  HMMA.16816.F32 R24, R28.reuse, R132, RZ ;  /* 0x000000841c18723c */ /* 0x040ff000000018ff */
[-C--:B------:R-:W-:Y:S08]  /*4fa0*/  HMMA.16816.F32 R28, R28, R134.reuse, RZ ;  /* 0x000000861c1c723c */ /* 0x080ff000000018ff */
[----:B------:R-:W-:Y:S01]  /*4fb0*/  HMMA.16816.F32 R32, R32, R134, RZ ;  /* 0x000000862020723c */ /* 0x000fe200000018ff */
[----:B------:R-:W2:Y:S07]  /*4fc0*/  LDSM.16.M88.4 R132, [R175+0xf400] ;  /* 0x00f40000af84783b */ /* 0x000eae0000000200 */
        /* <DEDUP_REMOVED lines=8> */
[----:B------:R-:W1:Y:S07]  /*5050*/  LDSM.16.M88.4 R144, [R176+0x11000] ;  /* 0x01100000b090783b */ /* 0x000e6e0000000200 */
[----:B------:R-:W-:Y:S01]  /*5060*/  HMMA.16816.F32 R32, R136, R134, R32 ;  /* 0x000000868820723c */ /* 0x000fe20000001820 */
[----:B------:R-:W2:Y:S08]  /*5070*/  LDSM.16.M88.4 R132, [R149+0x7800] ;  /* 0x007800009584783b */ /* 0x000eb00000000200 */
[----:B------:R-:W3:Y:S01]  /*5080*/  LDSM.16.M88.4 R136, [R176+0x11400] ;  /* 0x01140000b088783b */ /* 0x000ee20000000200 */
[-C--:B-1----:R-:W-:Y:S08]  /*5090*/  HMMA.16816.F32 R4, R140, R144.reuse, R4 ;  /* 0x000000908c04723c */ /* 0x082ff00000001804 */
[C---:B--2---:R-:W-:Y:S08]  /*50a0*/  HMMA.16816.F32 R8, R132.reuse, R144, R8 ;  /* 0x000000908408723c */ /* 0x044ff00000001808 */
[-C--:B------:R-:W-:Y:S08]  /*50b0*/  HMMA.16816.F32 R12, R132, R146.reuse, R12 ;  /* 0x00000092840c723c */ /* 0x080ff0000000180c */
[C---:B------:R-:W-:Y:S01]  /*50c0*/  HMMA.16816.F32 R16, R140.reuse, R146, R16 ;  /* 0x000000928c10723c */ /* 0x040fe20000001810 */
[----:B------:R-:W-:Y:S07]  /*50d0*/  LDSM.16.M88.4 R144, [R175+0x11000] ;  /* 0x01100000af90783b */ /* 0x000fee0000000200 */
[-C--:B---3--:R-:W-:Y:S08]  /*50e0*/  HMMA.16816.F32 R20, R140, R136.reuse, R20 ;  /* 0x000000888c14723c */ /* 0x088ff00000001814 */
        /* <DEDUP_REMOVED lines=19> */
[C---:B--2---:R-:W-:Y:S01]  /*5220*/  HMMA.16816.F32 R8, R132.reuse, R144, R8 ;  /* 0x000000908408723c */ /* 0x044fe20000001808 */
[----:B------:R-:W-:Y:S01]  /*5230*/  MOV R144, UR10 ;  /* 0x0000000a00907c02 */ /* 0x000fe20008000f00 */
[----:B------:R-:W-:Y:S06]  /*5240*/  IMAD.U32 R145, RZ, RZ, UR11 ;  /* 0x0000000bff917e24 */ /* 0x000fec000f8e00ff */
[-C--:B------:R-:W-:Y:S08]  /*5250*/  HMMA.16816.F32 R12, R132, R146.reuse, R12 ;  /* 0x00000092840c723c */ /* 0x080ff0000000180c */
[C---:B------:R-:W-:Y:S04]  /*5260*/  HMMA.16816.F32 R16, R136.reuse, R146, R16 ;  /* 0x000000928810723c */ /* 0x040fe80000001810 */
[C---:B------:R-:W-:Y:S04]  /*5270*/  LEA R146, P0, R186.reuse, R144, 0x2 ;  /* 0x00000090ba927211 */ /* 0x040fe800078010ff */
[-C--:B---3--:R-:W-:Y:S03]  /*5280*/  HMMA.16816.F32 R20, R136, R140.reuse, R20 ;  /* 0x0000008c8814723c */ /* 0x088fe60000001814 */
[----:B------:R-:W-:Y:S05]  /*5290*/  LEA.HI.X R147, R186, R145, RZ, 0x2, P0 ;  /* 0x00000091ba937211 */ /* 0x000fea00000f14ff */
[C---:B------:R-:W-:Y:S01]  /*52a0*/  HMMA.16816.F32 R24, R132.reuse, R140, R24 ;  /* 0x0000008c8418723c */ /* 0x040fe20000001818 */
[----:B------:R-:W2:Y:S04]  /*52b0*/  LDG.E R144, desc[UR38][R146.64] ;  /* 0x0000002692907981 */ /* 0x000ea8000c1e1900 */
[----:B------:R-:W3:Y:S03]  /*52c0*/  LDG.E R145, desc[UR38][R146.64+0x20] ;  /* 0x0000202692917981 */ /* 0x000ee6000c1e1900 */
[-C--:B------:R-:W-:Y:S01]  /*52d0*/  HMMA.16816.F32 R28, R132, R142.reuse, R28 ;  /* 0x0000008e841c723c */ /* 0x080fe2000000181c */
[----:B------:R-:W-:Y:S07]  /*52e0*/  LDSM.16.M88.4 R132, [R148+0x8000] ;  /* 0x008000009484783b */ /* 0x000fee0000000200 */
[----:B------:R-:W-:Y:S01]  /*52f0*/  HMMA.16816.F32 R32, R136, R142, R32 ;  /* 0x0000008e8820723c */ /* 0x000fe20000001820 */
[----:B------:R-:W1:Y:S08]  /*5300*/  LDSM.16.M88.4 R136, [R175+0x13000] ;  /* 0x01300000af88783b */ /* 0x000e700000000200 */
[----:B------:R4:W1:Y:S02]  /*5310*/  LDSM.16.M88.4 R140, [R148+0x8800] ;  /* 0x00880000948c783b */ /* 0x0008640000000200 */
[----:B----4-:R-:W-:Y:S01]  /*5320*/  SHF.L.U32 R148, R3, 0x6, RZ ;  /* 0x0000000603947819 */ /* 0x010fe200000006ff */
[-C--:B-1----:R-:W-:Y:S08]  /*5330*/  HMMA.16816.F32 R4, R132, R136.reuse, R4 ;  /* 0x000000888404723c */ /* 0x082ff00000001804 */
[C---:B------:R-:W-:Y:S08]  /*5340*/  HMMA.16816.F32 R8, R140.reuse, R136, R8 ;  /* 0x000000888c08723c */ /* 0x040ff00000001808 */
[-C--:B------:R-:W-:Y:S08]  /*5350*/  HMMA.16816.F32 R12, R140, R138.reuse, R12 ;  /* 0x0000008a8c0c723c */ /* 0x080ff0000000180c */
[C---:B------:R-:W-:Y:S01]  /*5360*/  HMMA.16816.F32 R16, R132.reuse, R138, R16 ;  /* 0x0000008a8410723c */ /* 0x040fe20000001810 */
[----:B------:R-:W1:Y:S07]  /*5370*/  LDSM.16.M88.4 R136, [R175+0x13400] ;  /* 0x01340000af88783b */ /* 0x000e6e0000000200 */
[-C--:B-1----:R-:W-:Y:S08]  /*5380*/  HMMA.16816.F32 R20, R132, R136.reuse, R20 ;  /* 0x000000888414723c */ /* 0x082ff00000001814 */
[C---:B------:R-:W-:Y:S01]  /*5390*/  HMMA.16816.F32 R24, R140.reuse, R136, R24 ;  /* 0x000000888c18723c */ /* 0x040fe20000001818 */
[----:B------:R1:W5:Y:S07]  /*53a0*/  LDG.E R136, desc[UR38][R146.64+0x80] ;  /* 0x0000802692887981 */ /* 0x00036e000c1e1900 */
[-C--:B------:R-:W-:Y:S08]  /*53b0*/  HMMA.16816.F32 R28, R140, R138.reuse, R28 ;  /* 0x0000008a8c1c723c */ /* 0x080ff0000000181c */
[----:B------:R-:W-:Y:S01]  /*53c0*/  HMMA.16816.F32 R32, R132, R138, R32 ;  /* 0x0000008a8420723c */ /* 0x000fe20000001820 */
[----:B------:R1:W5:Y:S03]  /*53d0*/  LDG.E R146, desc[UR38][R146.64+0xa0] ;  /* 0x0000a02692927981 */ /* 0x000366000c1e1900 */
[C---:B--2---:R-:W-:Y:S01]  /*53e0*/  FADD.FTZ R4, -R144.reuse, R4 ;  /* 0x0000000490047221 */ /* 0x044fe20000010100 */
[C---:B------:R-:W-:Y:S01]  /*53f0*/  FADD.FTZ R5, -R144.reuse, R5 ;  /* 0x0000000590057221 */ /* 0x040fe20000010100 */
[C---:B------:R-:W-:Y:S01]  /*5400*/  FADD.FTZ R132, -R144.reuse, R16 ;  /* 0x0000001090847221 */ /* 0x040fe20000010100 */
[----:B------:R-:W-:Y:S01]  /*5410*/  FADD.FTZ R17, -R144, R17 ;  /* 0x0000001190117221 */ /* 0x000fe20000010100 */
[----:B------:R-:W-:Y:S01]  /*5420*/  FMUL.FTZ R4, R214, R4 ;  /* 0x00000004d6047220 */ /* 0x000fe20000410000 */
[----:B------:R-:W-:Y:S01]  /*5430*/  FMUL.FTZ R5, R164, R5 ;  /* 0x00000005a4057220 */ /* 0x000fe20000410000 */
[----:B------:R-:W-:Y:S01]  /*5440*/  SHF.R.U32.HI R164, RZ, 0x1, R3 ;  /* 0x00000001ffa47819 */ /* 0x000fe20000011603 */
[----:B------:R-:W-:Y:S01]  /*5450*/  FADD.FTZ R20, -R144, R20 ;  /* 0x0000001490147221 */ /* 0x000fe20000010100 */
[----:B------:R-:W-:Y:S01]  /*5460*/  FMUL.FTZ R16, R4, R153 ;  /* 0x0000009904107220 */ /* 0x000fe20000410000 */
[----:B------:R-:W-:Y:S01]  /*5470*/  FADD.FTZ R21, -R144, R21 ;  /* 0x0000001590157221 */ /* 0x000fe20000010100 */
[----:B------:R-:W-:Y:S01]  /*5480*/  LOP3.LUT R4, R164, 0x30, RZ, 0xc0, !PT ;  /* 0x00000030a4047812 */ /* 0x000fe200078ec0ff */
[----:B------:R-:W-:Y:S01]  /*5490*/  FMUL.FTZ R132, R251, R132 ;  /* 0x00000084fb847220 */ /* 0x000fe20000410000 */
[----:B------:R-:W-:Y:S01]  /*54a0*/  FMUL.FTZ R250, R250, R17 ;  /* 0x00000011fafa7220 */ /* 0x000fe20000410000 */
[----:B------:R-:W-:Y:S01]  /*54b0*/  FMUL.FTZ R249, R249, R20 ;  /* 0x00000014f9f97220 */ /* 0x000fe20000410000 */
[----:B------:R-:W-:Y:S01]  /*54c0*/  LOP3.LUT R4, R4, 0x8, R3, 0xf8, !PT ;  /* 0x0000000804047812 */ /* 0x000fe200078ef803 */
[----:B------:R-:W-:Y:S01]  /*54d0*/  FMUL.FTZ R248, R248, R21 ;  /* 0x00000015f8f87220 */ /* 0x000fe20000410000 */
[C---:B------:R-:W-:Y:S01]  /*54e0*/  FADD.FTZ R32, -R144.reuse, R32 ;  /* 0x0000002090207221 */ /* 0x040fe20000010100 */
[----:B------:R-:W-:Y:S01]  /*54f0*/  FADD.FTZ R33, -R144, R33 ;  /* 0x0000002190217221 */ /* 0x000fe20000010100 */
[----:B------:R-:W-:Y:S01]  /*5500*/  LOP3.LUT R4, R4, 0x1c0, R148, 0xf8, !PT ;  /* 0x000001c004047812 */ /* 0x000fe200078ef894 */
[C---:B---3--:R-:W-:Y:S01]  /*5510*/  FADD.FTZ R6, -R145.reuse, R6 ;  /* 0x0000000691067221 */ /* 0x048fe20000010100 */
[----:B------:R-:W-:Y:S01]  /*5520*/  FADD.FTZ R7, -R145, R7 ;  /* 0x0000000791077221 */ /* 0x000fe20000010100 */
[----:B------:R-:W-:Y:S01]  /*5530*/  FMUL.FTZ R5, R5, R155 ;  /* 0x0000009b05057220 */ /* 0x000fe20000410000 */
[----:B------:R-:W-:Y:S01]  /*5540*/  FMUL.FTZ R132, R132, R163 ;  /* 0x000000a384847220 */ /* 0x000fe20000410000 */
[----:B------:R-:W-:Y:S01]  /*5550*/  LOP3.LUT R163, R148, 0x400, RZ, 0xc0, !PT ;  /* 0x0000040094a37812 */ /* 0x000fe200078ec0ff */
[----:B------:R-:W-:Y:S01]  /*5560*/  FMUL.FTZ R171, R250, R171 ;  /* 0x000000abfaab7220 */ /* 0x000fe20000410000 */
[----:B------:R-:W-:Y:S01]  /*5570*/  FMUL.FTZ R207, R249, R207 ;  /* 0x000000cff9cf7220 */ /* 0x000fe20000410000 */
[----:B------:R-:W-:Y:S01]  /*5580*/  LOP3.LUT R4, R4, 0x38, R2, 0x78, !PT ;  /* 0x0000003804047812 */ /* 0x000fe200078e7802 */
[----:B------:R-:W-:Y:S01]  /*5590*/  FMUL.FTZ R211, R248, R211 ;  /* 0x000000d3f8d37220 */ /* 0x000fe20000410000 */
[----:B------:R-:W-:Y:S01]  /*55a0*/  FMUL.FTZ R32, R247, R32 ;  /* 0x00000020f7207220 */ /* 0x000fe20000410000 */
[----:B------:R-:W-:Y:S01]  /*55b0*/  F2FP.F16.F32.PACK_AB R5, R5, R16 ;  /* 0x000000100505723e */ /* 0x000fe200000000ff */
[----:B------:R-:W-:Y:S01]  /*55c0*/  FMUL.FTZ R33, R246, R33 ;  /* 0x00000021f6217220 */ /* 0x000fe20000410000 */
[----:B------:R-:W-:Y:S01]  /*55d0*/  FMUL.FTZ R6, R209, R6 ;  /* 0x00000006d1067220 */ /* 0x000fe20000410000 */
[----:B------:R-:W-:Y:S01]  /*55e0*/  LEA R163, R4, R163, 0x1 ;  /* 0x000000a304a37211 */ /* 0x000fe200078e08ff */
[----:B------:R-:W-:Y:S01]  /*55f0*/  FMUL.FTZ R7, R208, R7 ;  /* 0x00000007d0077220 */ /* 0x000fe20000410000 */
[----:B------:R-:W-:Y:S01]  /*5600*/  F2FP.F16.F32.PACK_AB R132, R171, R132 ;  /* 0x00000084ab84723e */ /* 0x000fe200000000ff */
[----:B------:R-:W-:Y:S01]  /*5610*/  FMUL.FTZ R32, R32, R228 ;  /* 0x000000e420207220 */ /* 0x000fe20000410000 */
[----:B------:R-:W-:Y:S01]  /*5620*/  F2FP.F16.F32.PACK_AB R207, R211, R207 ;  /* 0x000000cfd3cf723e */ /* 0x000fe200000000ff */
[----:B------:R-:W-:Y:S01]  /*5630*/  FMUL.FTZ R33, R33, R229 ;  /* 0x000000e521217220 */ /* 0x000fe20000410000 */
[----:B------:R-:W-:Y:S01]  /*5640*/  FMUL.FTZ R6, R6, R150 ;  /* 0x0000009606067220 */ /* 0x000fe20000410000 */
[----:B------:R-:W-:Y:S01]  /*5650*/  FMUL.FTZ R7, R7, R151 ;  /* 0x0000009707077220 */ /* 0x000fe20000410000 */
[----:B-1----:R-:W-:Y:S06]  /*5660*/  BRA.U !UP0, `(.L_x_632) ;  /* 0x0000000108847547 */ /* 0x002fec000b800000 */
[----:B------:R-:W-:Y:S01]  /*5670*/  IADD3 R16, P0, PT, RZ, -UR35, RZ ;  /* 0x80000023ff107c10 */ /* 0x000fe2000ff1e0ff */
[----:B------:R-:W-:Y:S01]  /*5680*/  ULOP3.LUT UR12, UR47, 0x1, URZ, 0xc0, !UPT ;  /* 0x000000012f0c7892 */ /* 0x000fe2000f8ec0ff */
[----:B------:R-:W-:Y:S02]  /*5690*/  ISETP.GE.AND P4, PT, R196, UR5, PT ;  /* 0x00000005c4007c0c */ /* 0x000fe4000bf86270 */
[----:B------:R-:W-:Y:S01]  /*56a0*/  ISETP.GE.AND P3, PT, R203, UR5, PT ;  /* 0x00000005cb007c0c */ /* 0x000fe2000bf66270 */
[----:B------:R-:W-:Y:S01]  /*56b0*/  IMAD.X R4, RZ, RZ, ~UR14, P0 ;  /* 0x8000000eff047e24 */ /* 0x000fe200080e06ff */
[----:B------:R-:W-:Y:S01]  /*56c0*/  UISETP.NE.U32.AND UP1, UPT, UR12, 0x1, UPT ;  /* 0x000000010c00788c */ /* 0x000fe2000bf25070 */
[----:B------:R-:W-:Y:S03]  /*56d0*/  ISETP.GE.AND P0, PT, R202, UR5, PT ;  /* 0x00000005ca007c0c */ /* 0x000fe6000bf06270 */
[----:B------:R-:W-:Y:S01]  /*56e0*/  SHF.R.S64 R16, R16, 0x1f, R4 ;  /* 0x0000001f10107819 */ /* 0x000fe20000001004 */
[----:B------:R-:W-:Y:S03]  /*56f0*/  USEL UR12, UR34, 0x3000, !UP1 ;  /* 0x00003000220c7887 */ /* 0x000fe6000c800000 */
[----:B------:R-:W-:Y:S03]  /*5700*/  IADD3 R204, P5, PT, R204, R16, RZ ;  /* 0x00000010cccc7210 */ /* 0x000fe60007fbe0ff */
[----:B------:R-:W-:Y:S01]  /*5710*/  VIADD R199, R199, UR12 ;  /* 0x0000000cc7c77c36 */ /* 0x000fe20008000000 */
[----:B------:R-:W-:Y:S01]  /*5720*/  LEA.HI.X.SX32 R205, R4, R205, 0x1, P5 ;  /* 0x000000cd04cd7211 */ /* 0x000fe200028f0eff */
[----:B------:R-:W-:Y:S02]  /*5730*/  VIADD R187, R187, UR12 ;  /* 0x0000000cbbbb7c36 */ /* 0x000fe40008000000 */
[----:B------:R-:W-:Y:S02]  /*5740*/  VIADD R174, R174, UR12 ;  /* 0x0000000caeae7c36 */ /* 0x000fe40008000000 */
        /* <DEDUP_REMOVED lines=19> */
.L_x_632:
[C---:B------:R-:W-:Y:S01]  /*5880*/  FADD.FTZ R18, -R145.reuse, R18 ;  /* 0x0000001291127221 */ /* 0x040fe20000010100 */
[----:B------:R-:W-:Y:S01]  /*5890*/  FADD.FTZ R19, -R145, R19 ;  /* 0x0000001391137221 */ /* 0x000fe20000010100 */
[----:B------:R-:W-:Y:S01]  /*58a0*/  FFMA.FTZ R170, -R170, R170, 1 ;  /* 0x3f800000aaaa7423 */ /* 0x000fe200000101aa */
[----:B------:R-:W-:Y:S01]  /*58b0*/  FFMA.FTZ R169, -R169, R169, 1 ;  /* 0x3f800000a9a97423 */ /* 0x000fe200000101a9 */
[C---:B-----5:R-:W-:Y:S01]  /*58c0*/  FADD.FTZ R8, -R136.reuse, R8 ;  /* 0x0000000888087221 */ /* 0x060fe20000010100 */
[----:B------:R-:W-:Y:S01]  /*58d0*/  FADD.FTZ R9, -R136, R9 ;  /* 0x0000000988097221 */ /* 0x000fe20000010100 */
[C---:B------:R-:W-:Y:S01]  /*58e0*/  FADD.FTZ R10, -R146.reuse, R10 ;  /* 0x0000000a920a7221 */ /* 0x040fe20000010100 */
[----:B------:R-:W-:Y:S01]  /*58f0*/  FADD.FTZ R11, -R146, R11 ;  /* 0x0000000b920b7221 */ /* 0x000fe20000010100 */
[----:B------:R-:W-:Y:S01]  /*5900*/  FMUL.FTZ R19, R244, R19 ;  /* 0x00000013f4137220 */ /* 0x000fe20000410000 */
[----:B------:R-:W-:Y:S01]  /*5910*/  FMUL.FTZ R170, R170, UR13 ;  /* 0x0000000daaaa7c20 */ /* 0x000fe20008410000 */
[----:B------:R-:W-:Y:S01]  /*5920*/  FMUL.FTZ R18, R245, R18 ;  /* 0x00000012f5127220 */ /* 0x000fe20000410000 */
[----:B------:R-:W-:Y:S01]  /*5930*/  FMUL.FTZ R169, R169, UR13 ;  /* 0x0000000da9a97c20 */ /* 0x000fe20008410000 */
[----:B------:R-:W-:Y:S01]  /*5940*/  FFMA.FTZ R154, -R154, R154, 1 ;  /* 0x3f8000009a9a7423 */ /* 0x000fe2000001019a */
[----:B------:R-:W-:Y:S01]  /*5950*/  FFMA.FTZ R165, -R165, R165, 1 ;  /* 0x3f800000a5a57423 */ /* 0x000fe200000101a5 */
[----:B------:R-:W-:Y:S01]  /*5960*/  FFMA.FTZ R152, -R152, R152, 1 ;  /* 0x3f80000098987423 */ /* 0x000fe20000010198 */
[----:B------:R-:W-:Y:S01]  /*5970*/  FFMA.FTZ R161, -R161, R161, 1 ;  /* 0x3f800000a1a17423 */ /* 0x000fe200000101a1 */
[----:B------:R-:W-:Y:S01]  /*5980*/  FMUL.FTZ R19, R19, R170 ;  /* 0x000000aa13137220 */ /* 0x000fe20000410000 */
[C---:B------:R-:W-:Y:S01]  /*5990*/  FADD.FTZ R12, -R136.reuse, R12 ;  /* 0x0000000c880c7221 */ /* 0x040fe20000010100 */
[----:B------:R-:W-:Y:S01]  /*59a0*/  FADD.FTZ R13, -R136, R13 ;  /* 0x0000000d880d7221 */ /* 0x000fe20000010100 */
[C---:B------:R-:W-:Y:S01]  /*59b0*/  FADD.FTZ R14, -R146.reuse, R14 ;  /* 0x0000000e920e7221 */ /* 0x040fe20000010100 */
[----:B------:R-:W-:Y:S01]  /*59c0*/  FADD.FTZ R15, -R146, R15 ;  /* 0x0000000f920f7221 */ /* 0x000fe20000010100 */
[----:B------:R-:W-:Y:S01]  /*59d0*/  FMUL.FTZ R18, R18, R169 ;  /* 0x000000a912127220 */ /* 0x000fe20000410000 */
[----:B------:R-:W-:Y:S01]  /*59e0*/  FMUL.FTZ R9, R220, R9 ;  /* 0x00000009dc097220 */ /* 0x000fe20000410000 */
[----:B------:R-:W-:Y:S01]  /*59f0*/  FMUL.FTZ R154, R154, UR13 ;  /* 0x0000000d9a9a7c20 */ /* 0x000fe20008410000 */
[----:B------:R-:W-:Y:S01]  /*5a00*/  FMUL.FTZ R11, R218, R11 ;  /* 0x0000000bda0b7220 */ /* 0x000fe20000410000 */
[----:B------:R-:W-:Y:S01]  /*5a10*/  FMUL.FTZ R165, R165, UR13 ;  /* 0x0000000da5a57c20 */ /* 0x000fe20008410000 */
[----:B------:R-:W-:Y:S01]  /*5a20*/  FMUL.FTZ R8, R221, R8 ;  /* 0x00000008dd087220 */ /* 0x000fe20000410000 */
[----:B------:R-:W-:Y:S01]  /*5a30*/  FFMA.FTZ R162, -R162, R162, 1 ;  /* 0x3f800000a2a27423 */ /* 0x000fe200000101a2 */
[----:B------:R-:W-:Y:S01]  /*5a40*/  FMUL.FTZ R152, R152, UR13 ;  /* 0x0000000d98987c20 */ /* 0x000fe20008410000 */
[----:B------:R-:W-:Y:S01]  /*5a50*/  FMUL.FTZ R10, R219, R10 ;  /* 0x0000000adb0a7220 */ /* 0x000fe20000410000 */
[----:B------:R-:W-:Y:S01]  /*5a60*/  FMUL.FTZ R161, R161, UR13 ;  /* 0x0000000da1a17c20 */ /* 0x000fe20008410000 */
[----:B------:R-:W-:Y:S01]  /*5a70*/  FFMA.FTZ R168, -R168, R168, 1 ;  /* 0x3f800000a8a87423 */ /* 0x000fe200000101a8 */
[----:B------:R-:W-:Y:S01]  /*5a80*/  FFMA.FTZ R166, -R166, R166, 1 ;  /* 0x3f800000a6a67423 */ /* 0x000fe200000101a6 */
[----:B------:R-:W-:Y:S01]  /*5a90*/  FFMA.FTZ R167, -R167, R167, 1 ;  /* 0x3f800000a7a77423 */ /* 0x000fe200000101a7 */
[----:B------:R-:W-:Y:S01]  /*5aa0*/  F2FP.F16.F32.PACK_AB R6, R7, R6 ;  /* 0x000000060706723e */ /* 0x000fe200000000ff */
[C---:B------:R-:W-:Y:S01]  /*5ab0*/  FADD.FTZ R22, -R145.reuse, R22 ;  /* 0x0000001691167221 */ /* 0x040fe20000010100 */
[----:B------:R-:W-:Y:S01]  /*5ac0*/  FADD.FTZ R23, -R145, R23 ;  /* 0x0000001791177221 */ /* 0x000fe20000010100 */
[----:B------:R-:W-:Y:S01]  /*5ad0*/  FMUL.FTZ R9, R9, R154 ;  /* 0x0000009a09097220 */ /* 0x000fe20000410000 */
[----:B------:R-:W-:Y:S01]  /*5ae0*/  FMUL.FTZ R11, R11, R165 ;  /* 0x000000a50b0b7220 */ /* 0x000fe20000410000 */
[----:B------:R-:W-:Y:S01]  /*5af0*/  FMUL.FTZ R13, R226, R13 ;  /* 0x0000000de20d7220 */ /* 0x000fe20000410000 */
[----:B------:R-:W-:Y:S01]  /*5b00*/  FMUL.FTZ R162, R162, UR13 ;  /* 0x0000000da2a27c20 */ /* 0x000fe20008410000 */
[----:B------:R-:W-:Y:S01]  /*5b10*/  FMUL.FTZ R8, R8, R152 ;  /* 0x0000009808087220 */ /* 0x000fe20000410000 */
[----:B------:R-:W-:Y:S01]  /*5b20*/  FMUL.FTZ R15, R159, R15 ;  /* 0x0000000f9f0f7220 */ /* 0x000fe20000410000 */
[----:B------:R-:W-:Y:S01]  /*5b30*/  FMUL.FTZ R10, R10, R161 ;  /* 0x000000a10a0a7220 */ /* 0x000fe20000410000 */
[----:B------:R-:W-:Y:S01]  /*5b40*/  FMUL.FTZ R168, R168, UR13 ;  /* 0x0000000da8a87c20 */ /* 0x000fe20008410000 */
[----:B------:R-:W-:Y:S01]  /*5b50*/  FFMA.FTZ R177, -R177, R177, 1 ;  /* 0x3f800000b1b17423 */ /* 0x000fe200000101b1 */
[----:B------:R-:W-:Y:S01]  /*5b60*/  FMUL.FTZ R12, R227, R12 ;  /* 0x0000000ce30c7220 */ /* 0x000fe20000410000 */
[----:B------:R-:W-:Y:S01]  /*5b70*/  FMUL.FTZ R166, R166, UR13 ;  /* 0x0000000da6a67c20 */ /* 0x000fe20008410000 */
[----:B------:R-:W-:Y:S01]  /*5b80*/  FMUL.FTZ R14, R225, R14 ;  /* 0x0000000ee10e7220 */ /* 0x000fe20000410000 */
[----:B------:R-:W-:Y:S01]  /*5b90*/  FMUL.FTZ R167, R167, UR13 ;  /* 0x0000000da7a77c20 */ /* 0x000fe20008410000 */
[----:B------:R-:W-:Y:S01]  /*5ba0*/  FFMA.FTZ R206, -R206, R206, 1 ;  /* 0x3f800000cece7423 */ /* 0x000fe200000101ce */
[----:B------:R-:W-:Y:S01]  /*5bb0*/  F2FP.F16.F32.PACK_AB R18, R19, R18 ;  /* 0x000000121312723e */ /* 0x000fe200000000ff */
[----:B------:R-:W-:Y:S01]  /*5bc0*/  STS [R213+0x15000], R5 ;  /* 0x01500005d5007388 */ /* 0x000fe20000000800 */
[C---:B------:R-:W-:Y:S01]  /*5bd0*/  FADD.FTZ R34, -R145.reuse, R34 ;  /* 0x0000002291227221 */ /* 0x040fe20000010100 */
[----:B------:R-:W-:Y:S01]  /*5be0*/  FADD.FTZ R35, -R145, R35 ;  /* 0x0000002391237221 */ /* 0x000fe20000010100 */
[----:B------:R-:W-:Y:S02]  /*5bf0*/  FMUL.FTZ R13, R13, R162 ;  /* 0x000000a20d0d7220 */ /* 0x000fe40000410000 */
[----:B------:R-:W-:Y:S01]  /*5c00*/  STS [R213+0x15400], R6 ;  /* 0x01540006d5007388 */ /* 0x000fe20000000800 */
        /* <DEDUP_REMOVED lines=8> */
[----:B------:R-:W-:Y:S01]  /*5c90*/  FFMA.FTZ R231, -R231, R231, 1 ;  /* 0x3f800000e7e77423 */ /* 0x000fe200000101e7 */
[----:B------:R-:W-:Y:S01]  /*5ca0*/  F2FP.F16.F32.PACK_AB R8, R9, R8 ;  /* 0x000000080908723e */ /* 0x000fe200000000ff */
[----:B------:R-:W-:Y:S01]  /*5cb0*/  STS [R157+0x15000], R132 ;  /* 0x015000849d007388 */ /* 0x000fe20000000800 */
[----:B------:R-:W-:Y:S01]  /*5cc0*/  F2FP.F16.F32.PACK_AB R10, R11, R10 ;  /* 0x0000000a0b0a723e */ /* 0x000fe200000000ff */
[----:B------:R-:W-:Y:S01]  /*5cd0*/  FMUL.FTZ R23, R23, R177 ;  /* 0x000000b117177220 */ /* 0x000fe20000410000 */
[C---:B------:R-:W-:Y:S02]  /*5ce0*/  FADD.FTZ R24, -R136.reuse, R24 ;  /* 0x0000001888187221 */ /* 0x040fe40000010100 */
[----:B------:R-:W-:Y:S01]  /*5cf0*/  STS [R157+0x15400], R18 ;  /* 0x015400129d007388 */ /* 0x000fe20000000800 */
        /* <DEDUP_REMOVED lines=27> */
[----:B------:R-:W-:Y:S01]  /*5eb0*/  FMUL.FTZ R210, R210, UR13 ;  /* 0x0000000dd2d27c20 */ /* 0x000fe20008410000 */
[----:B------:R-:W-:Y:S01]  /*5ec0*/  FFMA.FTZ R223, -R223, R223, 1 ;  /* 0x3f800000dfdf7423 */ /* 0x000fe200000101df */
[----:B------:R-:W-:Y:S01]  /*5ed0*/  FMUL.FTZ R26, R235, R26 ;  /* 0x0000001aeb1a7220 */ /* 0x000fe20000410000 */
[----:B------:R-:W-:Y:S01]  /*5ee0*/  FMUL.FTZ R216, R216, UR13 ;  /* 0x0000000dd8d87c20 */ /* 0x000fe20008410000 */
[----:B------:R-:W-:Y:S01]  /*5ef0*/  FFMA.FTZ R224, -R224, R224, 1 ;  /* 0x3f800000e0e07423 */ /* 0x000fe200000101e0 */
[----:B------:R-:W-:Y:S01]  /*5f00*/  FFMA.FTZ R4, -R158, R158, 1 ;  /* 0x3f8000009e047423 */ /* 0x000fe2000001019e */
[----:B------:R-:W-:Y:S01]  /*5f10*/  FFMA.FTZ R222, -R222, R222, 1 ;  /* 0x3f800000dede7423 */ /* 0x000fe200000101de */
[----:B------:R-:W-:Y:S01]  /*5f20*/  F2FP.F16.F32.PACK_AB R22, R23, R22 ;  /* 0x000000161716723e */ /* 0x000fe200000000ff */
[----:B------:R-:W-:Y:S01]  /*5f30*/  STS [R157+0x16000], R12 ;  /* 0x0160000c9d007388 */ /* 0x000fe20000000800 */
[----:B------:R-:W-:Y:S01]  /*5f40*/  FMUL.FTZ R25, R25, R217 ;  /* 0x000000d919197220 */ /* 0x000fe20000410000 */
[----:B------:R-:W-:Y:S01]  /*5f50*/  FMUL.FTZ R31, R232, R31 ;  /* 0x0000001fe81f7220 */ /* 0x000fe20000410000 */
[----:B------:R-:W-:Y:S02]  /*5f60*/  FMUL.FTZ R27, R27, R215 ;  /* 0x000000d71b1b7220 */ /* 0x000fe40000410000 */
[----:B------:R-:W-:Y:S01]  /*5f70*/  STS [R157+0x16400], R14 ;  /* 0x0164000e9d007388 */ /* 0x000fe20000000800 */
[----:B------:R-:W-:Y:S01]  /*5f80*/  FMUL.FTZ R29, R236, R29 ;  /* 0x0000001dec1d7220 */ /* 0x000fe20000410000 */
[----:B------:R-:W-:Y:S01]  /*5f90*/  FMUL.FTZ R24, R24, R210 ;  /* 0x000000d218187220 */ /* 0x000fe20000410000 */
[----:B------:R-:W-:Y:S01]  /*5fa0*/  FMUL.FTZ R223, R223, UR13 ;  /* 0x0000000ddfdf7c20 */ /* 0x000fe20008410000 */
[----:B------:R-:W-:Y:S01]  /*5fb0*/  FMUL.FTZ R30, R233, R30 ;  /* 0x0000001ee91e7220 */ /* 0x000fe20000410000 */
[----:B------:R-:W-:Y:S01]  /*5fc0*/  FMUL.FTZ R26, R26, R216 ;  /* 0x000000d81a1a7220 */ /* 0x000fe20000410000 */
[----:B------:R-:W-:Y:S01]  /*5fd0*/  FMUL.FTZ R224, R224, UR13 ;  /* 0x0000000de0e07c20 */ /* 0x000fe20008410000 */
[----:B------:R-:W-:Y:S01]  /*5fe0*/  FMUL.FTZ R4, R4, UR13 ;  /* 0x0000000d04047c20 */ /* 0x000fe20008410000 */
[----:B------:R-:W-:Y:S01]  /*5ff0*/  FMUL.FTZ R28, R237, R28 ;  /* 0x0000001ced1c7220 */ /* 0x000fe20000410000 */
[----:B------:R-:W-:Y:S01]  /*6000*/  FMUL.FTZ R222, R222, UR13 ;  /* 0x0000000ddede7c20 */ /* 0x000fe20008410000 */
[----:B------:R-:W-:Y:S01]  /*6010*/  F2FP.F16.F32.PACK_AB R32, R33, R32 ;  /* 0x000000202120723e */ /* 0x000fe200000000ff */
[----:B------:R-:W-:Y:S01]  /*6020*/  STS [R212+-0x4000], R207 ;  /* 0xffc000cfd4007388 */ /* 0x000fe20000000800 */
[----:B------:R-:W-:Y:S01]  /*6030*/  F2FP.F16.F32.PACK_AB R34, R35, R34 ;  /* 0x000000222322723e */ /* 0x000fe200000000ff */
[----:B------:R-:W-:Y:S01]  /*6040*/  FMUL.FTZ R29, R29, R223 ;  /* 0x000000df1d1d7220 */ /* 0x000fe20000410000 */
[----:B------:R-:W-:Y:S02]  /*6050*/  FMUL.FTZ R30, R30, R224 ;  /* 0x000000e01e1e7220 */ /* 0x000fe40000410000 */
[----:B------:R-:W-:Y:S01]  /*6060*/  STS [R212+-0x3c00], R22 ;  /* 0xffc40016d4007388 */ /* 0x000fe20000000800 */
[----:B------:R-:W-:Y:S01]  /*6070*/  FMUL.FTZ R4, R31, R4 ;  /* 0x000000041f047220 */ /* 0x000fe20000410000 */
[----:B------:R-:W-:Y:S01]  /*6080*/  FMUL.FTZ R28, R28, R222 ;  /* 0x000000de1c1c7220 */ /* 0x000fe20000410000 */
[----:B------:R-:W-:Y:S02]  /*6090*/  F2FP.F16.F32.PACK_AB R24, R25, R24 ;  /* 0x000000181918723e */ /* 0x000fe400000000ff */
[----:B------:R-:W-:Y:S01]  /*60a0*/  STS [R156+-0x4000], R32 ;  /* 0xffc000209c007388 */ /* 0x000fe20000000800 */
[----:B------:R-:W-:Y:S01]  /*60b0*/  F2FP.F16.F32.PACK_AB R26, R27, R26 ;  /* 0x0000001a1b1a723e */ /* 0x000fe200000000ff */
[----:B------:R-:W-:Y:S01]  /*60c0*/  IMAD R170, R194, UR8, RZ ;  /* 0x00000008c2aa7c24 */ /* 0x000fe2000f8e02ff */
[----:B------:R-:W-:Y:S02]  /*60d0*/  F2FP.F16.F32.PACK_AB R28, R29, R28 ;  /* 0x0000001c1d1c723e */ /* 0x000fe400000000ff */
[----:B------:R-:W-:Y:S01]  /*60e0*/  STS [R156+-0x3c00], R34 ;  /* 0xffc400229c007388 */ /* 0x000fe20000000800 */
[----:B------:R-:W-:Y:S02]  /*60f0*/  F2FP.F16.F32.PACK_AB R4, R4, R30 ;  /* 0x0000001e0404723e */ /* 0x000fe400000000ff */
[--C-:B------:R-:W-:Y:S02]  /*6100*/  SHF.R.U32.HI R162, RZ, 0x4, R3.reuse ;  /* 0x00000004ffa27819 */ /* 0x100fe40000011603 */
[----:B------:R-:W-:Y:S01]  /*6110*/  STS [R212+-0x3000], R24 ;  /* 0xffd00018d4007388 */ /* 0x000fe20000000800 */
[C---:B------:R-:W-:Y:S02]  /*6120*/  SHF.L.U32 R149, R3.reuse, 0x5, RZ ;  /* 0x0000000503957819 */ /* 0x040fe400000006ff */
[----:B------:R-:W-:Y:S02]  /*6130*/  LOP3.LUT R162, R162, 0x8, RZ, 0xc0, !PT ;  /* 0x00000008a2a27812 */ /* 0x000fe400078ec0ff */
[----:B------:R-:W-:Y:S01]  /*6140*/  STS [R212+-0x2c00], R26 ;  /* 0xffd4001ad4007388 */ /* 0x000fe20000000800 */
[----:B------:R-:W-:Y:S02]  /*6150*/  SHF.L.U32 R161, R3, 0x2, RZ ;  /* 0x0000000203a17819 */ /* 0x000fe400000006ff */
[----:B------:R-:W-:Y:S02]  /*6160*/  LOP3.LUT R165, R162, 0x10, R3, 0xf8, !PT ;  /* 0x00000010a2a57812 */ /* 0x000fe400078ef803 */
[----:B------:R-:W-:Y:S01]  /*6170*/  STS [R156+-0x3000], R28 ;  /* 0xffd0001c9c007388 */ /* 0x000fe20000000800 */
[----:B------:R-:W-:Y:S02]  /*6180*/  LOP3.LUT R169, R2, 0xd8, RZ, 0xc0, !PT ;  /* 0x000000d802a97812 */ /* 0x000fe400078ec0ff */
[----:B------:R-:W-:Y:S02]  /*6190*/  LOP3.LUT R165, R165, 0xc0, R149, 0xf8, !PT ;  /* 0x000000c0a5a57812 */ /* 0x000fe400078ef895 */
[----:B------:R-:W-:Y:S01]  /*61a0*/  STS [R156+-0x2c00], R4 ;  /* 0xffd400049c007388 */ /* 0x000fe20000000800 */
[----:B------:R-:W-:Y:S02]  /*61b0*/  LOP3.LUT R169, R169, 0x18, R3, 0x78, !PT ;  /* 0x00000018a9a97812 */ /* 0x000fe400078e7803 */
[----:B------:R-:W-:Y:S01]  /*61c0*/  LOP3.LUT R165, R165, 0x18, R161, 0x78, !PT ;  /* 0x00000018a5a57812 */ /* 0x000fe200078e78a1 */
[----:B------:R-:W-:Y:S01]  /*61d0*/  BAR.SYNC.DEFER_BLOCKING 0x0 ;  /* 0x0000000000007b1d */ /* 0x000fe20000010000 */
[----:B------:R-:W-:Y:S02]  /*61e0*/  LOP3.LUT R169, R169, 0x1f20, R2, 0xf8, !PT ;  /* 0x00001f20a9a97812 */ /* 0x000fe400078ef802 */
[----:B------:R-:W-:Y:S02]  /*61f0*/  LOP3.LUT R165, R165, 0x120, R149, 0xf8, !PT ;  /* 0x00000120a5a57812 */ /* 0x000fe400078ef895 */
[----:B------:R-:W-:Y:S02]  /*6200*/  LEA R169, R169, UR4, 0x1 ;  /* 0x00000004a9a97c11 */ /* 0x000fe4000f8e08ff */
[----:B------:R-:W-:Y:S01]  /*6210*/  LEA R165, R165, UR4, 0x1 ;  /* 0x00000004a5a57c11 */ /* 0x000fe2000f8e08ff */
        /* <DEDUP_REMOVED lines=99> */
.L_x_633:
[----:B------:R-:W-:Y:S01]  /*6850*/  LOP3.LUT R148, R148, 0x200, RZ, 0xc0, !PT ;  /* 0x0000020094947812 */ /* 0x000fe200078ec0ff */
[----:B------:R-:W-:Y:S01]  /*6860*/  LDSM.16.MT88.4 R8, [R165+0x9000] ;  /* 0x00900000a508783b */ /* 0x000fe20000004200 */
[----:B------:R-:W-:Y:S01]  /*6870*/  LOP3.LUT R4, R4, 0x38, R2, 0xf8, !PT ;  /* 0x0000003804047812 */ /* 0x000fe200078ef802 */
[----:B------:R-:W-:Y:S01]  /*6880*/  @UP0 UIADD3 UR17, UP1, UPT, UR64, -0x100, URZ ;  /* 0xffffff0040110890 */ /* 0x000fe2000ff3e0ff */
[----:B------:R-:W-:Y:S01]  /*6890*/  LOP3.LUT R148, R148, 0xc00, R149, 0xf8, !PT ;  /* 0x00000c0094947812 */ /* 0x000fe200078ef895 */
[----:B------:R-:W-:Y:S01]  /*68a0*/  LDSM.16.MT88.4 R16, [R165+0xb000] ;  /* 0x00b00000a510783b */ /* 0x000fe20000004200 */
[----:B------:R-:W-:Y:S01]  /*68b0*/  LOP3.LUT R4, R4, 0x8, R164, 0x78, !PT ;  /* 0x0000000804047812 */ /* 0x000fe200078e78a4 */
[----:B------:R-:W-:Y:S01]  /*68c0*/  @UP0 UIADD3.X UR16, UPT, UPT, UR65, -0x1, URZ, UP1, !UPT ;  /* 0xffffffff41100890 */ /* 0x000fe20008ffe4ff */
[----:B------:R-:W-:Y:S01]  /*68d0*/  PLOP3.LUT P4, PT, PT, PT, UP0, 0x80, 0x8 ;  /* 0x000000000008781c */ /* 0x000fe20003f8f008 */
[----:B------:R-:W-:Y:S01]  /*68e0*/  LDSM.16.MT88.4 R28, [R165+0xd000] ;  /* 0x00d00000a51c783b */ /* 0x000fe20000004200 */
[----:B------:R-:W-:Y:S01]  /*68f0*/  LOP3.LUT R4, R148, R4, RZ, 0xfc, !PT ;  /* 0x0000000494047212 */ /* 0x000fe200078efcff */
[----:B------:R-:W-:Y:S01]  /*6900*/  @UP0 UIADD3 UR10, UP1, UPT, UR10, -0x100, URZ ;  /* 0xffffff000a0a0890 */ /* 0x000fe2000ff3e0ff */
[----:B------:R-:W-:Y:S01]  /*6910*/  VIADD R181, R181, 0xffffffc0 ;  /* 0xffffffc0b5b57836 */ /* 0x000fe20000000000 */
[----:B------:R-:W-:Y:S01]  /*6920*/  LDSM.16.MT88.4 R132, [R165+0x9400] ;  /* 0x00940000a584783b */ /* 0x000fe20000004200 */
[----:B------:R-:W-:Y:S01]  /*6930*/  LEA R156, R4, UR4, 0x1 ;  /* 0x00000004049c7c11 */ /* 0x000fe2000f8e08ff */
[----:B------:R-:W-:Y:S02]  /*6940*/  ULOP3.LUT UR12, UR47, 0x1, URZ, 0xc0, !UPT ;  /* 0x000000012f0c7892 */ /* 0x000fe4000f8ec0ff */
[----:B------:R-:W-:Y:S01]  /*6950*/  LDSM.16.MT88.4 R136, [R165+0xb400] ;  /* 0x00b40000a588783b */ /* 0x000fe20000004200 */
[----:B------:R-:W-:Y:S01]  /*6960*/  @UP0 UIADD3.X UR11, UPT, UPT, UR11, -0x1, URZ, UP1, !UPT ;  /* 0xffffffff0b0b0890 */ /* 0x000fe20008ffe4ff */
[C---:B------:R-:W-:Y:S01]  /*6970*/  IMAD.IADD R168, R156.reuse, 0x1, R172 ;  /* 0x000000019ca87824 */ /* 0x040fe200078e02ac */
[----:B------:R-:W-:Y:S01]  /*6980*/  UISETP.NE.U32.AND UP1, UPT, UR12, 0x1, UPT ;  /* 0x000000010c00788c */ /* 0x000fe2000bf25070 */
[----:B------:R-:W2:Y:S01]  /*6990*/  LDSM.16.M88.4 R24, [R156+0x15000] ;  /* 0x015000009c18783b */ /* 0x000ea20000000200 */
[----:B------:R-:W-:Y:S01]  /*69a0*/  VIADD R167, R156, 0x15040 ;  /* 0x000150409ca77836 */ /* 0x000fe20000000000 */
[----:B------:R-:W-:Y:S02]  /*69b0*/  @P4 LOP3.LUT R164, R164, 0x10, RZ, 0xc0, !PT ;  /* 0x00000010a4a44812 */ /* 0x000fe400078ec0ff */
[----:B------:R-:W3:Y:S01]  /*69c0*/  LDSM.16.M88.4 R32, [R168+0x15000] ;  /* 0x01500000a820783b */ /* 0x000ee20000000200 */
[----:B------:R-:W-:Y:S03]  /*69d0*/  PLOP3.LUT P3, PT, PT, PT, UP1, 0x80, 0x8 ;  /* 0x000000000008781c */ /* 0x000fe60003f6f018 */
[----:B------:R-:W4:Y:S04]  /*69e0*/  LDSM.16.MT88.4 R140, [R165+0xd400] ;  /* 0x00d40000a58c783b */ /* 0x000f280000004200 */
[----:B------:R-:W-:Y:S04]  /*69f0*/  LDSM.16.MT88.4 R144, [R165+0x9800] ;  /* 0x00980000a590783b */ /* 0x000fe80000004200 */
[----:B------:R-:W-:Y:S04]  /*6a00*/  LDSM.16.MT88.4 R148, [R165+0xb800] ;  /* 0x00b80000a594783b */ /* 0x000fe80000004200 */
[----:B------:R-:W-:Y:S01]  /*6a10*/  LDSM.16.MT88.4 R152, [R165+0x9c00] ;  /* 0x009c0000a598783b */ /* 0x000fe20000004200 */
[C---:B--2---:R-:W-:Y:S08]  /*6a20*/  HMMA.16816.F32 R4, R24.reuse, R8, RZ ;  /* 0x000000081804723c */ /* 0x044ff000000018ff */
        /* <DEDUP_REMOVED lines=8> */
[----:B------:R-:W2:Y:S06]  /*6ab0*/  LDSM.16.M88.4 R28, [R167] ;  /* 0x00000000a71c783b */ /* 0x000eac0000000200 */
[C---:B---3--:R-:W-:Y:S08]  /*6ac0*/  HMMA.16816.F32 R4, R32.reuse, R132, R4 ;  /* 0x000000842004723c */ /* 0x048ff00000001804 */
[C---:B------:R-:W-:Y:S01]  /*6ad0*/  HMMA.16816.F32 R8, R32.reuse, R134, R8 ;  /* 0x000000862008723c */ /* 0x040fe20000001808 */
[----:B------:R-:W3:Y:S07]  /*6ae0*/  LDSM.16.MT88.4 R132, [R165+0xd800] ;  /* 0x00d80000a584783b */ /* 0x000eee0000004200 */
[C---:B------:R-:W-:Y:S08]  /*6af0*/  HMMA.16816.F32 R12, R32.reuse, R136, R12 ;  /* 0x00000088200c723c */ /* 0x040ff0000000180c */
[C---:B------:R-:W-:Y:S01]  /*6b00*/  HMMA.16816.F32 R16, R32.reuse, R138, R16 ;  /* 0x0000008a2010723c */ /* 0x040fe20000001810 */
[----:B------:R-:W1:Y:S07]  /*6b10*/  LDSM.16.M88.4 R136, [R166] ;  /* 0x00000000a688783b */ /* 0x000e6e0000000200 */
[C---:B----4-:R-:W-:Y:S08]  /*6b20*/  HMMA.16816.F32 R20, R32.reuse, R140, R20 ;  /* 0x0000008c2014723c */ /* 0x050ff00000001814 */
[----:B------:R-:W-:Y:S01]  /*6b30*/  HMMA.16816.F32 R24, R32, R142, R24 ;  /* 0x0000008e2018723c */ /* 0x000fe20000001818 */
[----:B------:R-:W4:Y:S04]  /*6b40*/  LDSM.16.MT88.4 R32, [R165+0xbc00] ;  /* 0x00bc0000a520783b */ /* 0x000f280000004200 */
[----:B------:R-:W4:Y:S03]  /*6b50*/  LDSM.16.MT88.4 R140, [R165+0xdc00] ;  /* 0x00dc0000a58c783b */ /* 0x000f260000004200 */
[C---:B--2---:R-:W-:Y:S08]  /*6b60*/  HMMA.16816.F32 R4, R28.reuse, R144, R4 ;  /* 0x000000901c04723c */ /* 0x044ff00000001804 */
[C---:B------:R-:W-:Y:S01]  /*6b70*/  HMMA.16816.F32 R8, R28.reuse, R146, R8 ;  /* 0x000000921c08723c */ /* 0x040fe20000001808 */
[----:B------:R-:W-:Y:S04]  /*6b80*/  LDSM.16.M88.4 R144, [R156+0x17000] ;  /* 0x017000009c90783b */ /* 0x000fe80000000200 */
[----:B------:R-:W-:Y:S03]  /*6b90*/  LDSM.16.MT88.4 R156, [R165+0xc000] ;  /* 0x00c00000a59c783b */ /* 0x000fe60000004200 */
[C---:B------:R-:W-:Y:S08]  /*6ba0*/  HMMA.16816.F32 R12, R28.reuse, R148, R12 ;  /* 0x000000941c0c723c */ /* 0x040ff0000000180c */
[C---:B------:R-:W-:Y:S01]  /*6bb0*/  HMMA.16816.F32 R16, R28.reuse, R150, R16 ;  /* 0x000000961c10723c */ /* 0x040fe20000001810 */
[----:B------:R-:W2:Y:S07]  /*6bc0*/  LDSM.16.MT88.4 R148, [R165+0xa000] ;  /* 0x00a00000a594783b */ /* 0x000eae0000004200 */
[C---:B---3--:R-:W-:Y:S08]  /*6bd0*/  HMMA.16816.F32 R20, R28.reuse, R132, R20 ;  /* 0x000000841c14723c */ /* 0x048ff00000001814 */
[----:B------:R-:W-:Y:S01]  /*6be0*/  HMMA.16816.F32 R24, R28, R134, R24 ;  /* 0x000000861c18723c */ /* 0x000fe20000001818 */
[----:B------:R-:W3:Y:S04]  /*6bf0*/  LDSM.16.MT88.4 R28, [R165+0xe000] ;  /* 0x00e00000a51c783b */ /* 0x000ee80000004200 */
[----:B------:R-:W-:Y:S03]  /*6c00*/  LDSM.16.MT88.4 R132, [R165+0xa400] ;  /* 0x00a40000a584783b */ /* 0x000fe60000004200 */
[C---:B-1----:R-:W-:Y:S08]  /*6c10*/  HMMA.16816.F32 R4, R136.reuse, R152, R4 ;  /* 0x000000988804723c */ /* 0x042ff00000001804 */
[C---:B------:R-:W-:Y:S08]  /*6c20*/  HMMA.16816.F32 R8, R136.reuse, R154, R8 ;  /* 0x0000009a8808723c */ /* 0x040ff00000001808 */
[C---:B----4-:R-:W-:Y:S08]  /*6c30*/  HMMA.16816.F32 R12, R136.reuse, R32, R12 ;  /* 0x00000020880c723c */ /* 0x050ff0000000180c */
[C---:B------:R-:W-:Y:S01]  /*6c40*/  HMMA.16816.F32 R16, R136.reuse, R34, R16 ;  /* 0x000000228810723c */ /* 0x040fe20000001810 */
[----:B------:R-:W1:Y:S07]  /*6c50*/  LDSM.16.M88.4 R32, [R168+0x17000] ;  /* 0x01700000a820783b */ /* 0x000e6e0000000200 */
[C---:B------:R-:W-:Y:S08]  /*6c60*/  HMMA.16816.F32 R20, R136.reuse, R140, R20 ;  /* 0x0000008c8814723c */ /* 0x040ff00000001814 */
[----:B------:R-:W-:Y:S01]  /*6c70*/  HMMA.16816.F32 R24, R136, R142, R24 ;  /* 0x0000008e8818723c */ /* 0x000fe20000001818 */
[----:B------:R-:W4:Y:S04]  /*6c80*/  LDSM.16.MT88.4 R136, [R165+0xc400] ;  /* 0x00c40000a588783b */ /* 0x000f280000004200 */
[----:B------:R-:W-:Y:S03]  /*6c90*/  LDSM.16.MT88.4 R140, [R165+0xa800] ;  /* 0x00a80000a58c783b */ /* 0x000fe60000004200 */
[C---:B--2---:R-:W-:Y:S08]  /*6ca0*/  HMMA.16816.F32 R4, R144.reuse, R148, R4 ;  /* 0x000000949004723c */ /* 0x044ff00000001804 */
[C---:B------:R-:W-:Y:S08]  /*6cb0*/  HMMA.16816.F32 R8, R144.reuse, R150, R8 ;  /* 0x000000969008723c */ /* 0x040ff00000001808 */
[C---:B------:R-:W-:Y:S08]  /*6cc0*/  HMMA.16816.F32 R12, R144.reuse, R156, R12 ;  /* 0x0000009c900c723c */ /* 0x040ff0000000180c */
[C---:B------:R-:W-:Y:S08]  /*6cd0*/  HMMA.16816.F32 R16, R144.reuse, R158, R16 ;  /* 0x0000009e9010723c */ /* 0x040ff00000001810 */
[C---:B---3--:R-:W-:Y:S01]  /*6ce0*/  HMMA.16816.F32 R20, R144.reuse, R28, R20 ;  /* 0x0000001c9014723c */ /* 0x048fe20000001814 */
[----:B------:R-:W-:Y:S02]  /*6cf0*/  IMAD.U32 R28, RZ, RZ, UR51 ;  /* 0x00000033ff1c7e24 */ /* 0x000fe4000f8e00ff */
[----:B------:R-:W-:Y:S05]  /*6d00*/  IMAD.U32 R29, RZ, RZ, UR51 ;  /* 0x00000033ff1d7e24 */ /* 0x000fea000f8e00ff */
[----:B------:R-:W-:Y:S03]  /*6d10*/  HMMA.16816.F32 R24, R144, R30, R24 ;  /* 0x0000001e9018723c */ /* 0x000fe60000001818 */
[----:B------:R-:W-:Y:S04]  /*6d20*/  LEA R144, P0, R28, R188, 0x2 ;  /* 0x000000bc1c907211 */ /* 0x000fe800078010ff */
[----:B------:R-:W-:Y:S01]  /*6d30*/  LEA.HI.X.SX32 R145, R29, R189, 0x2, P0 ;  /* 0x000000bd1d917211 */ /* 0x000fe200000f16ff */
[C---:B-1----:R-:W-:Y:S01]  /*6d40*/  HMMA.16816.F32 R4, R32.reuse, R132, R4 ;  /* 0x000000842004723c */ /* 0x042fe20000001804 */
[----:B------:R-:W1:Y:S04]  /*6d50*/  LDSM.16.MT88.4 R28, [R165+0xe400] ;  /* 0x00e40000a51c783b */ /* 0x000e680000004200 */
        /* <DEDUP_REMOVED lines=10> */
[C---:B------:R-:W-:Y:S02]  /*6e00*/  LEA.HI.X.SX32 R151, R170.reuse, R149, 0x5, P0 ;  /* 0x00000095aa977211 */ /* 0x040fe400000f2eff */
[C---:B------:R-:W-:Y:S04]  /*6e10*/  LEA R152, P0, R170.reuse, R150, 0x5 ;  /* 0x00000096aa987211 */ /* 0x040fe800078028ff */
[C---:B------:R-:W-:Y:S02]  /*6e20*/  LEA.HI.X.SX32 R153, R170.reuse, R151, 0x5, P0 ;  /* 0x00000097aa997211 */ /* 0x040fe400000f2eff */
[C---:B------:R-:W-:Y:S04]  /*6e30*/  LEA R154, P0, R170.reuse, R152, 0x5 ;  /* 0x00000098aa9a7211 */ /* 0x040fe800078028ff */
[C---:B------:R-:W-:Y:S01]  /*6e40*/  LEA.HI.X.SX32 R155, R170.reuse, R153, 0x5, P0 ;  /* 0x00000099aa9b7211 */ /* 0x040fe200000f2eff */
[C---:B-1----:R-:W-:Y:S03]  /*6e50*/  HMMA.16816.F32 R20, R32.reuse, R28, R20 ;  /* 0x0000001c2014723c */ /* 0x042fe60000001814 */
[C---:B------:R-:W-:Y:S04]  /*6e60*/  LEA R156, P0, R170.reuse, R154, 0x5 ;  /* 0x0000009aaa9c7211 */ /* 0x040fe800078028ff */
[C---:B------:R-:W-:Y:S01]  /*6e70*/  LEA.HI.X.SX32 R157, R170.reuse, R155, 0x5, P0 ;  /* 0x0000009baa9d7211 */ /* 0x040fe200000f2eff */
[----:B------:R-:W-:Y:S01]  /*6e80*/  HMMA.16816.F32 R24, R32, R30, R24 ;  /* 0x0000001e2018723c */ /* 0x000fe20000001818 */
[----:B------:R-:W1:Y:S02]  /*6e90*/  LDSM.16.MT88.4 R28, [R165+0xe800] ;  /* 0x00e80000a51c783b */ /* 0x000e640000004200 */
[C---:B------:R-:W-:Y:S02]  /*6ea0*/  IMAD.WIDE R158, R170.reuse, -0xc0, R156 ;  /* 0xffffff40aa9e7825 */ /* 0x040fe400078e029c */
[----:B------:R4:W-:Y:S03]  /*6eb0*/  LDSM.16.M88.4 R32, [R166+0x2000] ;  /* 0x00200000a620783b */ /* 0x0009e60000000200 */
[C---:B--2---:R-:W-:Y:S05]  /*6ec0*/  HMMA.16816.F32 R4, R132.reuse, R140, R4 ;  /* 0x0000008c8404723c */ /* 0x044fea0000001804 */
[C---:B------:R-:W-:Y:S03]  /*6ed0*/  LEA R206, P0, R170.reuse, R158, 0x5 ;  /* 0x0000009eaace7211 */ /* 0x040fe600078028ff */
[C---:B------:R-:W-:Y:S01]  /*6ee0*/  HMMA.16816.F32 R8, R132.reuse, R142, R8 ;  /* 0x0000008e8408723c */ /* 0x040fe20000001808 */
[----:B------:R-:W2:Y:S02]  /*6ef0*/  LDSM.16.MT88.4 R140, [R165+0xac00] ;  /* 0x00ac0000a58c783b */ /* 0x000ea40000004200 */
[C---:B------:R-:W-:Y:S05]  /*6f00*/  LEA.HI.X.SX32 R207, R170.reuse, R159, 0x5, P0 ;  /* 0x0000009faacf7211 */ /* 0x040fea00000f2eff */
[C---:B---3--:R-:W-:Y:S03]  /*6f10*/  HMMA.16816.F32 R12, R132.reuse, R136, R12 ;  /* 0x00000088840c723c */ /* 0x048fe6000000180c */
[C---:B----4-:R-:W-:Y:S05]  /*6f20*/  LEA R166, P0, R170.reuse, R206, 0x5 ;  /* 0x000000ceaaa67211 */ /* 0x050fea00078028ff */
        /* <DEDUP_REMOVED lines=10> */
[C---:B------:R-:W-:Y:S03]  /*6fd0*/  LEA R132, P0, R170.reuse, R210, 0x5 ;  /* 0x000000d2aa847211 */ /* 0x040fe600078028ff */
[C---:B--2---:R-:W-:Y:S05]  /*6fe0*/  HMMA.16816.F32 R4, R32.reuse, R140, R4 ;  /* 0x0000008c2004723c */ /* 0x044fea0000001804 */
[C---:B------:R-:W-:Y:S02]  /*6ff0*/  LEA.HI.X.SX32 R133, R170.reuse, R211, 0x5, P0 ;  /* 0x000000d3aa857211 */ /* 0x040fe400000f2eff */
[C---:B------:R-:W-:Y:S01]  /*7000*/  LEA R134, P0, R170.reuse, R132, 0x5 ;  /* 0x00000084aa867211 */ /* 0x040fe200078028ff */
[C---:B------:R-:W-:Y:S03]  /*7010*/  HMMA.16816.F32 R8, R32.reuse, R142, R8 ;  /* 0x0000008e2008723c */ /* 0x040fe60000001808 */
[C---:B------:R-:W-:Y:S05]  /*7020*/  LEA.HI.X.SX32 R135, R170.reuse, R133, 0x5, P0 ;  /* 0x00000085aa877211 */ /* 0x040fea00000f2eff */
[C---:B---3--:R-:W-:Y:S03]  /*7030*/  HMMA.16816.F32 R12, R32.reuse, R136, R12 ;  /* 0x00000088200c723c */ /* 0x048fe6000000180c */
[----:B------:R-:W-:Y:S01]  /*7040*/  @P4 SHF.R.U32.HI R136, RZ, 0x2, R3 ;  /* 0x00000002ff884819 */ /* 0x000fe20000011603 */
[----:B------:R-:W-:Y:S03]  /*7050*/  IMAD.WIDE R140, R170, -0xc0, R134 ;  /* 0xffffff40aa8c7825 */ /* 0x000fe600078e0286 */
[----:B------:R-:W-:Y:S01]  /*7060*/  @P4 LOP3.LUT R186, R164, 0x7, R136, 0xf8, !PT ;  /* 0x00000007a4ba4812 */ /* 0x000fe200078ef888 */
[C---:B------:R-:W-:Y:S03]  /*7070*/  HMMA.16816.F32 R16, R32.reuse, R138, R16 ;  /* 0x0000008a2010723c */ /* 0x040fe60000001810 */
[----:B------:R-:W-:Y:S01]  /*7080*/  LEA R142, P0, R170, R140, 0x5 ;  /* 0x0000008caa8e7211 */ /* 0x000fe200078028ff */
[----:B------:R-:W-:Y:S01]  /*7090*/  @P4 IMAD.WIDE.U32 R136, R186, R190, UR64 ;  /* 0x00000040ba884e25 */ /* 0x000fe2000f8e00be */
[----:B------:R-:W-:Y:S01]  /*70a0*/  @UP0 UMOV UR64, UR17 ;  /* 0x0000001100400c82 */ /* 0x000fe20008000000 */
[----:B------:R-:W-:Y:S01]  /*70b0*/  @UP0 UMOV UR65, UR16 ;  /* 0x0000001000410c82 */ /* 0x000fe20008000000 */
[C---:B------:R-:W-:Y:S01]  /*70c0*/  LEA.HI.X.SX32 R143, R170.reuse, R141, 0x5, P0 ;  /* 0x0000008daa8f7211 */ /* 0x040fe200000f2eff */
[----:B------:R-:W-:Y:S01]  /*70d0*/  UISETP.GT.AND UP0, UPT, UR47, UR49, UPT ;  /* 0x000000312f00728c */ /* 0x000fe2000bf04270 */
[C---:B-1----:R-:W-:Y:S01]  /*70e0*/  HMMA.16816.F32 R20, R32.reuse, R28, R20 ;  /* 0x0000001c2014723c */ /* 0x042fe20000001814 */
[----:B------:R-:W5:Y:S02]  /*70f0*/  @P4 LDG.E R185, desc[UR38][R136.64+-0x100] ;  /* 0xffff002688b94981 */ /* 0x000f64000c1e1900 */
[C---:B------:R-:W-:Y:S02]  /*7100*/  LEA R138, P0, R170.reuse, R142, 0x5 ;  /* 0x0000008eaa8a7211 */ /* 0x040fe400078028ff */
[----:B------:R-:W5:Y:S02]  /*7110*/  @P4 LDG.E R184, desc[UR38][R136.64+-0xe0] ;  /* 0xffff202688b84981 */ /* 0x000f64000c1e1900 */
[C---:B------:R-:W-:Y:S01]  /*7120*/  LEA.HI.X.SX32 R139, R170.reuse, R143, 0x5, P0 ;  /* 0x0000008faa8b7211 */ /* 0x040fe200000f2eff */
[----:B------:R-:W-:Y:S01]  /*7130*/  HMMA.16816.F32 R24, R32, R30, R24 ;  /* 0x0000001e2018723c */ /* 0x000fe20000001818 */
[----:B------:R-:W5:Y:S02]  /*7140*/  @P4 LDG.E R183, desc[UR38][R136.64+-0x80] ;  /* 0xffff802688b74981 */ /* 0x000f64000c1e1900 */
[C---:B------:R-:W-:Y:S02]  /*7150*/  LEA R28, P0, R170.reuse, R138, 0x5 ;  /* 0x0000008aaa1c7211 */ /* 0x040fe400078028ff */
[----:B------:R1:W5:Y:S02]  /*7160*/  @P4 LDG.E R182, desc[UR38][R136.64+-0x60] ;  /* 0xffffa02688b64981 */ /* 0x000364000c1e1900 */
[C---:B------:R-:W-:Y:S02]  /*7170*/  LEA.HI.X.SX32 R29, R170.reuse, R139, 0x5, P0 ;  /* 0x0000008baa1d7211 */ /* 0x040fe400000f2eff */
[----:B------:R2:W-:Y:S04]  /*7180*/  REDG.E.ADD.F32.FTZ.RN.STRONG.GPU desc[UR38][R188.64], R4 ;  /* 0x00000004bc0079a6 */ /* 0x0005e8000c12f326 */
[----:B------:R3:W-:Y:S04]  /*7190*/  REDG.E.ADD.F32.FTZ.RN.STRONG.GPU desc[UR38][R144.64], R5 ;  /* 0x00000005900079a6 */ /* 0x0007e8000c12f326 */
[----:B------:R4:W-:Y:S04]  /*71a0*/  REDG.E.ADD.F32.FTZ.RN.STRONG.GPU desc[UR38][R146.64], R6 ;  /* 0x00000006920079a6 */ /* 0x0009e8000c12f326 */
[----:B------:R1:W-:Y:S04]  /*71b0*/  REDG.E.ADD.F32.FTZ.RN.STRONG.GPU desc[UR38][R148.64], R7 ;  /* 0x00000007940079a6 */ /* 0x0003e8000c12f326 */
[----:B------:R1:W-:Y:S04]  /*71c0*/  REDG.E.ADD.F32.FTZ.RN.STRONG.GPU desc[UR38][R150.64], R8 ;  /* 0x00000008960079a6 */ /* 0x0003e8000c12f326 */
[----:B------:R1:W-:Y:S04]  /*71d0*/  REDG.E.ADD.F32.FTZ.RN.STRONG.GPU desc[UR38][R152.64], R9 ;  /* 0x00000009980079a6 */ /* 0x0003e8000c12f326 */
[----:B------:R-:W-:Y:S01]  /*71e0*/  REDG.E.ADD.F32.FTZ.RN.STRONG.GPU desc[UR38][R154.64], R10 ;  /* 0x0000000a9a0079a6 */ /* 0x000fe2000c12f326 */
[C---:B--2---:R-:W-:Y:S03]  /*71f0*/  LEA R4, P0, R170.reuse, R28, 0x5 ;  /* 0x0000001caa047211 */ /* 0x044fe600078028ff */
[----:B------:R-:W-:Y:S01]  /*7200*/  REDG.E.ADD.F32.FTZ.RN.STRONG.GPU desc[UR38][R156.64], R11 ;  /* 0x0000000b9c0079a6 */ /* 0x000fe2000c12f326 */
[C---:B---3--:R-:W-:Y:S03]  /*7210*/  LEA.HI.X.SX32 R5, R170.reuse, R29, 0x5, P0 ;  /* 0x0000001daa057211 */ /* 0x048fe600000f2eff */
[----:B------:R-:W-:Y:S01]  /*7220*/  REDG.E.ADD.F32.FTZ.RN.STRONG.GPU desc[UR38][R188.64+0x80], R12 ;  /* 0x0000800cbc0079a6 */ /* 0x000fe2000c12f326 */
[C---:B----4-:R-:W-:Y:S03]  /*7230*/  LEA R6, P0, R170.reuse, R4, 0x5 ;  /* 0x00000004aa067211 */ /* 0x050fe600078028ff */
[----:B------:R-:W-:Y:S01]  /*7240*/  REDG.E.ADD.F32.FTZ.RN.STRONG.GPU desc[UR38][R158.64+0x80], R13 ;  /* 0x0000800d9e0079a6 */ /* 0x000fe2000c12f326 */
[C---:B-1----:R-:W-:Y:S03]  /*7250*/  LEA.HI.X.SX32 R7, R170.reuse, R5, 0x5, P0 ;  /* 0x00000005aa077211 */ /* 0x042fe600000f2eff */
        /* <DEDUP_REMOVED lines=58> */
[----:B------:R1:W1:Y:S07]  /*7600*/  LDSM.16.MT88.4 R132, [R173+0x1c00] ;  /* 0x001c0000ad84783b */ /* 0x00026e0000004200 */
        /* <DEDUP_REMOVED lines=13> */
[C---:B------:R-:W-:Y:S02]  /*76e0*/  VIADD R4, R173.reuse, 0xffffd000 ;  /* 0xffffd000ad047836 */ /* 0x040fe40000000000 */
[----:B------:R-:W-:Y:S02]  /*76f0*/  @P3 VIADD R4, R173, 0x3000 ;  /* 0x00003000ad043836 */ /* 0x000fe40000000000 */
[-C--:B----4-:R-:W-:Y:S05]  /*7700*/  HMMA.16816.F32 R84, R24, R136.reuse, R84 ;  /* 0x000000881854723c */ /* 0x090fea0000001854 */
[----:B-1----:R-:W-:Y:S03]  /*7710*/  IMAD.MOV.U32 R173, RZ, RZ, R4 ;  /* 0x000000ffffad7224 */ /* 0x002fe600078e0004 */
        /* <DEDUP_REMOVED lines=23> */
[----:B------:R-:W-:-:S02]  /*7890*/  LOP3.LUT R161, R161, 0x40, RZ, 0xc0, !PT ;  /* 0x00000040a1a17812 */ /* 0x000fc400078ec0ff */
        /* <DEDUP_REMOVED lines=164> */
.L_x_635:
        /* <DEDUP_REMOVED lines=12> */
.L_x_636:
[----:B------:R-:W2:Y:S01]  /*83a0*/  LDCU.64 UR8, c[0x0][0x5c8] ;  /* 0x0000b900ff0877ac */ /* 0x000ea20008000a00 */
[----:B------:R-:W-:-:S04]  /*83b0*/  UIADD3 UR5, UPT, UPT, UR40, UR44, URZ ;  /* 0x0000002c28057290 */ /* 0x000fc8000fffe0ff */
[----:B--2---:R-:W-:Y:S02]  /*83c0*/  UIMAD.WIDE.U32 UR18, UR5, UR8, URZ ;  /* 0x00000008051272a5 */ /* 0x004fe4000f8e00ff */
[----:B------:R-:W-:-:S04]  /*83d0*/  UIMAD UR5, UR5, UR9, URZ ;  /* 0x00000009050572a4 */ /* 0x000fc8000f8e02ff */
[----:B------:R-:W-:-:S06]  /*83e0*/  UIADD3 UR5, UPT, UPT, UR19, UR5, URZ ;  /* 0x0000000513057290 */ /* 0x000fcc000fffe0ff */
[----:B-1----:R-:W-:-:S07]  /*83f0*/  MOV R0, UR5 ;  /* 0x0000000500007c02 */ /* 0x002fce0008000f00 */
.L_x_637:
[----:B------:R-:W-:Y:S01]  /*8400*/  BAR.SYNC.DEFER_BLOCKING 0x0 ;  /* 0x0000000000007b1d */ /* 0x000fe20000010000 */
[----:B------:R-:W-:Y:S01]  /*8410*/  USHF.L.U32 UR5, UR41, 0x7, URZ ;  /* 0x0000000729057899 */ /* 0x000fe200080006ff */
[----:B------:R-:W-:Y:S01]  /*8420*/  SHF.R.U32.HI R49, RZ, 0x2, R3 ;  /* 0x00000002ff317819 */ /* 0x000fe20000011603 */
[----:B------:R-:W-:Y:S01]  /*8430*/  USHF.L.U32 UR13, UR41, 0x7, URZ ;  /* 0x00000007290d7899 */ /* 0x000fe200080006ff */
[----:B------:R-:W-:Y:S01]  /*8440*/  MOV R50, UR8 ;  /* 0x0000000800327c02 */ /* 0x000fe20008000f00 */
[----:B------:R-:W-:-:S03]  /*8450*/  UIMAD.WIDE.U32 UR20, UR5, UR10, URZ ;  /* 0x0000000a051472a5 */ /* 0x000fc6000f8e00ff */
[----:B------:R-:W1:Y:S01]  /*8460*/  LDC.64 R4, c[0x0][0x5d8] ;  /* 0x00017600ff047b82 */ /* 0x000e620000000a00 */
[----:B------:R-:W-:Y:S01]  /*8470*/  USHF.R.S32.HI UR14, URZ, 0x1f, UR5 ;  /* 0x0000001fff0e7899 */ /* 0x000fe20008011405 */
[----:B------:R-:W-:Y:S01]  /*8480*/  BSSY.RECONVERGENT B0, `(.L_x_638) ;  /* 0x000002d000007945 */ /* 0x000fe20003800200 */
[----:B------:R-:W-:Y:S01]  /*8490*/  UIADD3 UR37, UPT, UPT, -UR13, UR37, URZ ;  /* 0x000000250d257290 */ /* 0x000fe2000fffe1ff */
[----:B------:R-:W-:Y:S01]  /*84a0*/  IMAD.U32 R6, RZ, RZ, UR20 ;  /* 0x00000014ff067e24 */ /* 0x000fe2000f8e00ff */
[----:B------:R-:W-:Y:S01]  /*84b0*/  UIMAD UR12, UR14, UR10, URZ ;  /* 0x0000000a0e0c72a4 */ /* 0x000fe2000f8e02ff */
[----:B------:R-:W-:Y:S01]  /*84c0*/  MOV R41, UR21 ;  /* 0x0000001500297c02 */ /* 0x000fe20008000f00 */
[----:B------:R-:W-:Y:S02]  /*84d0*/  IMAD.U32 R7, RZ, RZ, UR21 ;  /* 0x00000015ff077e24 */ /* 0x000fe4000f8e00ff */
[C---:B------:R-:W-:Y:S01]  /*84e0*/  ISETP.GE.AND P4, PT, R49.reuse, UR37, PT ;  /* 0x0000002531007c0c */ /* 0x040fe2000bf86270 */
[----:B------:R-:W-:Y:S01]  /*84f0*/  UIMAD UR12, UR5, UR11, UR12 ;  /* 0x0000000b050c72a4 */ /* 0x000fe2000f8e020c */
[----:B------:R-:W-:Y:S01]  /*8500*/  LOP3.LUT R6, R6, 0x18, R2, 0xf8, !PT ;  /* 0x0000001806067812 */ /* 0x000fe200078ef802 */
[----:B------:R-:W-:Y:S01]  /*8510*/  VIADD R7, R49, 0x40 ;  /* 0x0000004031077836 */ /* 0x000fe20000000000 */
[----:B------:R-:W2:Y:S01]  /*8520*/  LDC.64 R2, c[0x0][0x5e0] ;  /* 0x00017800ff027b82 */ /* 0x000ea20000000a00 */
[----:B------:R-:W-:Y:S01]  /*8530*/  IMAD.U32 R40, RZ, RZ, UR20 ;  /* 0x00000014ff287e24 */ /* 0x000fe2000f8e00ff */
[----:B------:R-:W-:Y:S01]  /*8540*/  IADD3 R54, P0, PT, R6, UR16, RZ ;  /* 0x0000001006367c10 */ /* 0x000fe2000ff1e0ff */
[----:B------:R-:W-:Y:S01]  /*8550*/  IMAD.U32 R6, RZ, RZ, UR12 ;  /* 0x0000000cff067e24 */ /* 0x000fe2000f8e00ff */
[----:B------:R-:W-:Y:S01]  /*8560*/  ISETP.GE.AND P6, PT, R7, UR37, PT ;  /* 0x0000002507007c0c */ /* 0x000fe2000bfc6270 */
[----:B------:R3:W4:Y:S03]  /*8570*/  LDS.128 R36, [R169+0xa000] ;  /* 0x00a00000a9247984 */ /* 0x0007260000000c00 */
[----:B------:R-:W-:Y:S01]  /*8580*/  IADD3.X R55, PT, PT, R41, UR15, R6, P0, !PT ;  /* 0x0000000f29377c10 */ /* 0x000fe200087fe406 */
[----:B------:R3:W2:Y:S01]  /*8590*/  LDS.128 R32, [R169+0xc000] ;  /* 0x00c00000a9207984 */ /* 0x0006a20000000c00 */
[----:B------:R-:W-:-:S03]  /*85a0*/  IADD3 R48, P0, PT, R49, 0x40, RZ ;  /* 0x0000004031307810 */ /* 0x000fc60007f1e0ff */
[----:B------:R3:W2:Y:S01]  /*85b0*/  LDS.128 R28, [R169+0xf000] ;  /* 0x00f00000a91c7984 */ /* 0x0006a20000000c00 */
[----:B-1----:R-:W-:-:S03]  /*85c0*/  IMAD.WIDE.U32 R54, R4, UR24, R54 ;  /* 0x0000001804367c25 */ /* 0x002fc6000f8e0036 */
[----:B------:R3:W1:Y:S01]  /*85d0*/  LDS.128 R24, [R169+0x10000] ;  /* 0x01000000a9187984 */ /* 0x0006620000000c00 */
[----:B------:R-:W-:-:S03]  /*85e0*/  IMAD R51, R5, UR24, R55 ;  /* 0x0000001805337c24 */ /* 0x000fc6000f8e0237 */
        /* <DEDUP_REMOVED lines=11> */
[----:B------:R-:W-:-:S04]  /*86a0*/  IMAD.WIDE.U32 R58, R49, UR10, R52 ;  /* 0x0000000a313a7c25 */ /* 0x000fc8000f8e0034 */
[----:B------:R-:W-:Y:S01]  /*86b0*/  IMAD R52, R49, UR11, R59 ;  /* 0x0000000b31347c24 */ /* 0x000fe2000f8e023b */
        /* <DEDUP_REMOVED lines=9> */
.L_x_639:
[----:B------:R-:W-:Y:S05]  /*8750*/  BSYNC.RECONVERGENT B0 ;  /* 0x0000000000007941 */ /* 0x000fea0003800200 */
.L_x_638:
[----:B----4-:R2:W4:Y:S01]  /*8760*/  LDS.128 R4, [R169+0xe000] ;  /* 0x00e00000a9047984 */ /* 0x0105220000000c00 */
[----:B------:R-:W-:Y:S01]  /*8770*/  BSSY.RECONVERGENT B0, `(.L_x_640) ;  /* 0x0000013000007945 */ /* 0x000fe20003800200 */
[----:B------:R-:W-:-:S03]  /*8780*/  IADD3.X R41, PT, PT, RZ, RZ, RZ, P0, !PT ;  /* 0x000000ffff297210 */ /* 0x000fc600007fe4ff */
[----:B------:R-:W-:Y:S05]  /*8790*/  @P6 BRA `(.L_x_641) ;  /* 0x0000000000406947 */ /* 0x000fea0003800000 */
[----:B------:R-:W3:Y:S01]  /*87a0*/  LDCU UR15, c[0x0][0x440] ;  /* 0x00008800ff0f77ac */ /* 0x000ee20008000800 */
[----:B------:R-:W-:Y:S01]  /*87b0*/  MOV R43, R51 ;  /* 0x00000033002b7202 */ /* 0x000fe20000000f00 */
        /* <DEDUP_REMOVED lines=12> */
[----:B------:R2:W-:Y:S04]  /*8880*/  @!P1 STG.E.128 desc[UR38][R44.64+0x40], R32 ;  /* 0x000040202c009986 */ /* 0x0005e8000c101d26 */
[----:B----4-:R2:W-:Y:S02]  /*8890*/  @!P0 STG.E.128 desc[UR38][R44.64+0x80], R4 ;  /* 0x000080042c008986 */ /* 0x0105e4000c101d26 */
.L_x_641:
[----:B------:R-:W-:Y:S05]  /*88a0*/  BSYNC.RECONVERGENT B0 ;  /* 0x0000000000007941 */ /* 0x000fea0003800200 */
.L_x_640:
[----:B--2-4-:R-:W-:Y:S01]  /*88b0*/  MOV R4, R196 ;  /* 0x000000c400047202 */ /* 0x014fe20000000f00 */
        /* <DEDUP_REMOVED lines=8> */
[----:B------:R-:W-:Y:S01]  /*8940*/  IMAD R3, R3, UR24, R5 ;  /* 0x0000001803037c24 */ /* 0x000fe2000f8e0205 */
[----:B------:R-:W-:Y:S06]  /*8950*/  @P4 BRA `(.L_x_643) ;  /* 0x0000000000344947 */ /* 0x000fec0003800000 */
[----:B------:R-:W2:Y:S01]  /*8960*/  LDCU UR5, c[0x0][0x440] ;  /* 0x00008800ff0577ac */ /* 0x000ea20008000800 */
[----:B------:R-:W-:Y:S01]  /*8970*/  IMAD.MOV.U32 R2, RZ, RZ, R4 ;  /* 0x000000ffff027224 */ /* 0x000fe200078e0004 */
[----:B------:R-:W4:Y:S03]  /*8980*/  LDCU.64 UR10, c[0x0][0x568] ;  /* 0x0000ad00ff0a77ac */ /* 0x000f260008000a00 */
[----:B------:R-:W-:-:S04]  /*8990*/  IMAD.WIDE.U32 R6, R49, UR8, R2 ;  /* 0x0000000831067c25 */ /* 0x000fc8000f8e0002 */
[----:B------:R-:W-:Y:S01]  /*89a0*/  IMAD R49, R49, UR9, R7 ;  /* 0x0000000931317c24 */ /* 0x000fe2000f8e0207 */
[----:B--2---:R-:W-:Y:S02]  /*89b0*/  ISETP.GE.AND P2, PT, R196, UR5, PT ;  /* 0x00000005c4007c0c */ /* 0x004fe4000bf46270 */
[----:B------:R-:W-:Y:S02]  /*89c0*/  ISETP.GE.AND P1, PT, R203, UR5, PT ;  /* 0x00000005cb007c0c */ /* 0x000fe4000bf26270 */
[----:B------:R-:W-:Y:S02]  /*89d0*/  ISETP.GE.AND P0, PT, R202, UR5, PT ;  /* 0x00000005ca007c0c */ /* 0x000fe4000bf06270 */
[----:B----4-:R-:W-:-:S04]  /*89e0*/  LEA R32, P3, R6, UR10, 0x1 ;  /* 0x0000000a06207c11 */ /* 0x010fc8000f8608ff */
[----:B------:R-:W-:-:S05]  /*89f0*/  LEA.HI.X R33, R6, UR11, R49, 0x1, P3 ;  /* 0x0000000b06217c11 */ /* 0x000fca00098f0c31 */
[----:B------:R2:W-:Y:S04]  /*8a00*/  @!P2 STG.E.128 desc[UR38][R32.64], R28 ;  /* 0x0000001c2000a986 */ /* 0x0005e8000c101d26 */
[----:B-1----:R2:W-:Y:S04]  /*8a10*/  @!P1 STG.E.128 desc[UR38][R32.64+0x40], R20 ;  /* 0x0000401420009986 */ /* 0x0025e8000c101d26 */
[----:B------:R2:W-:Y:S02]  /*8a20*/  @!P0 STG.E.128 desc[UR38][R32.64+0x80], R12 ;  /* 0x0000800c20008986 */ /* 0x0005e4000c101d26 */
.L_x_643:
[----:B------:R-:W-:Y:S05]  /*8a30*/  BSYNC.RECONVERGENT B0 ;  /* 0x0000000000007941 */ /* 0x000fea0003800200 */
.L_x_642:
[----:B------:R-:W-:Y:S05]  /*8a40*/  @P6 BRA `(.L_x_609) ;  /* 0x00000000003c6947 */ /* 0x000fea0003800000 */
[----:B------:R-:W4:Y:S01]  /*8a50*/  LDCU UR5, c[0x0][0x440] ;  /* 0x00008800ff0577ac */ /* 0x000f220008000800 */
[----:B------:R-:W-:Y:S02]  /*8a60*/  IMAD R41, R41, UR8, RZ ;  /* 0x0000000829297c24 */ /* 0x000fe4000f8e02ff */
[----:B------:R-:W-:Y:S01]  /*8a70*/  IMAD.MOV.U32 R2, RZ, RZ, R4 ;  /* 0x000000ffff027224 */ /* 0x000fe200078e0004 */
[----:B------:R-:W1:Y:S01]  /*8a80*/  LDCU.64 UR10, c[0x0][0x568] ;  /* 0x0000ad00ff0a77ac */ /* 0x000e620008000a00 */
[C---:B------:R-:W-:Y:S02]  /*8a90*/  IMAD R41, R48.reuse, UR9, R41 ;  /* 0x0000000930297c24 */ /* 0x040fe4000f8e0229 */
[----:B------:R-:W-:-:S04]  /*8aa0*/  IMAD.WIDE.U32 R2, R48, UR8, R2 ;  /* 0x0000000830027c25 */ /* 0x000fc8000f8e0002 */
[----:B------:R-:W-:Y:S01]  /*8ab0*/  IMAD.IADD R41, R41, 0x1, R3 ;  /* 0x0000000129297824 */ /* 0x000fe200078e0203 */
[----:B----4-:R-:W-:Y:S02]  /*8ac0*/  ISETP.GE.AND P2, PT, R196, UR5, PT ;  /* 0x00000005c4007c0c */ /* 0x010fe4000bf46270 */
[----:B------:R-:W-:Y:S02]  /*8ad0*/  ISETP.GE.AND P1, PT, R203, UR5, PT ;  /* 0x00000005cb007c0c */ /* 0x000fe4000bf26270 */
[----:B------:R-:W-:Y:S02]  /*8ae0*/  ISETP.GE.AND P0, PT, R202, UR5, PT ;  /* 0x00000005ca007c0c */ /* 0x000fe4000bf06270 */
[----:B-1----:R-:W-:-:S04]  /*8af0*/  LEA R4, P3, R2, UR10, 0x1 ;  /* 0x0000000a02047c11 */ /* 0x002fc8000f8608ff */
[----:B------:R-:W-:-:S05]  /*8b00*/  LEA.HI.X R5, R2, UR11, R41, 0x1, P3 ;  /* 0x0000000b02057c11 */ /* 0x000fca00098f0c29 */
[----:B------:R4:W-:Y:S04]  /*8b10*/  @!P2 STG.E.128 desc[UR38][R4.64], R24 ;  /* 0x000000180400a986 */ /* 0x0009e8000c101d26 */
[----:B------:R4:W-:Y:S04]  /*8b20*/  @!P1 STG.E.128 desc[UR38][R4.64+0x40], R16 ;  /* 0x0000401004009986 */ /* 0x0009e8000c101d26 */
[----:B------:R4:W-:Y:S02]  /*8b30*/  @!P0 STG.E.128 desc[UR38][R4.64+0x80], R8 ;  /* 0x0000800804008986 */ /* 0x0009e4000c101d26 */
.L_x_609:
[----:B------:R-:W-:Y:S05]  /*8b40*/  BSYNC.RECONVERGENT B1 ;  /* 0x0000000000017941 */ /* 0x000fea0003800200 */
.L_x_587:
[----:B------:R-:W1:Y:S01]  /*8b50*/  LDCU UR8, c[0x0][0x438] ;  /* 0x00008700ff0877ac */ /* 0x000e620008000800 */
[----:B------:R-:W3:Y:S01]  /*8b60*/  LDCU UR9, c[0x0][0x370] ;  /* 0x00006e00ff0977ac */ /* 0x000ee20008000800 */
[----:B------:R-:W-:Y:S01]  /*8b70*/  UMOV UR10, UR23 ;  /* 0x00000017000a7c82 */ /* 0x000fe20008000000 */
[----:B-1----:R-:W-:-:S04]  /*8b80*/  UIADD3 UR8, UPT, UPT, UR8, 0x7f, URZ ;  /* 0x0000007f08087890 */ /* 0x002fc8000fffe0ff */
[----:B------:R-:W-:Y:S02]  /*8b90*/  USHF.R.S32.HI UR5, URZ, 0x1f, UR8 ;  /* 0x0000001fff057899 */ /* 0x000fe40008011408 */
[----:B---3--:R-:W-:Y:S02]  /*8ba0*/  UIADD3 UR41, UPT, UPT, UR9, UR41, URZ ;  /* 0x0000002909297290 */ /* 0x008fe4000fffe0ff */
[----:B------:R-:W-:-:S04]  /*8bb0*/  ULEA.HI UR5, UR5, UR8, URZ, 0x7 ;  /* 0x0000000805057291 */ /* 0x000fc8000f8f38ff */
[----:B------:R-:W-:-:S04]  /*8bc0*/  USHF.R.S32.HI UR5, URZ, 0x7, UR5 ;  /* 0x00000007ff057899 */ /* 0x000fc80008011405 */
[----:B------:R-:W-:-:S09]  /*8bd0*/  UISETP.GE.AND UP0, UPT, UR41, UR5, UPT ;  /* 0x000000052900728c */ /* 0x000fd2000bf06270 */
[----:B------:R-:W-:Y:S05]  /*8be0*/  BRA.U !UP0, `(.L_x_644) ;  /* 0xffffff7508c47547 */ /* 0x000fea000b83ffff */
[----:B------:R-:W-:Y:S05]  /*8bf0*/  EXIT ;  /* 0x000000000000794d */ /* 0x000fea0003800000 */
.L_x_645:
        /* <DEDUP_REMOVED lines=16> */
.L_x_892:


//--------------------- .text._ZN5flash44flash_bwd_dq_dk_dv_loop_seqk_parallel_kernelI23Flash_bwd_kernel_traitsILi96ELi64ELi128ELi8ELi2ELi4ELi4ELb0ELb0EN7cutlass6half_tE19Flash_kernel_traitsILi96ELi64ELi128ELi8ES3_EELb1ELb1ELb0ELb0ELb1ELb1ELb0EEEvNS_16Flash_bwd_paramsE --------------------------
	.section	.text._ZN5flash44flash_bwd_dq_dk_dv_loop_seqk_parallel_kernelI23Flash_bwd_kernel_traitsILi96ELi64ELi128ELi8ELi2ELi4ELi4ELb0ELb0EN7cutlass6half_tE19Flash_kernel_traitsILi96ELi64ELi128ELi8ES3_EELb1ELb1ELb0ELb0ELb1ELb1ELb0EEEvNS_16Flash_bwd_paramsE,"ax",@progbits
	.align	128
        .global         _ZN5flash44flash_bwd_dq_dk_dv_loop_seqk_parallel_kernelI23Flash_bwd_kernel_traitsILi96ELi64ELi128ELi8ELi2ELi4ELi4ELb0ELb0EN7cutlass6half_tE19Flash_kernel_traitsILi96ELi64ELi128ELi8ES3_EELb1ELb1ELb0ELb0ELb1ELb1ELb0EEEvNS_16Flash_bwd_paramsE
        .type           _ZN5flash44flash_bwd_dq_dk_dv_loop_seqk_parallel_kernelI23Flash_bwd_kernel_traitsILi96ELi64ELi128ELi8ELi2ELi4ELi4ELb0ELb0EN7cutlass6half_tE19Flash_kernel_traitsILi96ELi64ELi128ELi8ES3_EELb1ELb1ELb0ELb0ELb1ELb1ELb0EEEvNS_16Flash_bwd_paramsE,@function
        .size           _ZN5flash44flash_bwd_dq_dk_dv_loop_seqk_parallel_kernelI23Flash_bwd_kernel_traitsILi96ELi64ELi128ELi8ELi2ELi4ELi4ELb0ELb0EN7cutlass6half_tE19Flash_kernel_traitsILi96ELi64ELi128ELi8ES3_EELb1ELb1ELb0ELb0ELb1ELb1ELb0EEEvNS_16Flash_bwd_paramsE,(.L_x_893 - _ZN5flash44flash_bwd_dq_dk_dv_loop_seqk_parallel_kernelI23Flash_bwd_kernel_traitsILi96ELi64ELi128ELi8ELi2ELi4ELi4ELb0ELb0EN7cutlass6half_tE19Flash_kernel_traitsILi96ELi64ELi128ELi8ES3_EELb1ELb1ELb0ELb0ELb1ELb1ELb0EEEvNS_16Flash_bwd_paramsE)
        .other          _ZN5flash44flash_bwd_dq_dk_dv_loop_seqk_parallel_kernelI23Flash_bwd_kernel_traitsILi96ELi64ELi128ELi8ELi2ELi4ELi4ELb0ELb0EN7cutlass6half_tE19Flash_kernel_traitsILi96ELi64ELi128ELi8ES3_EELb1ELb1ELb0ELb0ELb1ELb1ELb0EEEvNS_16Flash_bwd_paramsE,@"STO_CUDA_ENTRY STV_DEFAULT"
_ZN5flash44flash_bwd_dq_dk_dv_loop_seqk_parallel_kernelI23Flash_bwd_kernel_traitsILi96ELi64ELi128ELi8ELi2ELi4ELi4ELb0ELb0EN7cutlass6half_tE19Flash_kernel_traitsILi96ELi64ELi128ELi8ES3_EELb1ELb1ELb0ELb0ELb1ELb1ELb0EEEvNS_16Flash_bwd_paramsE:
.text._ZN5flash44flash_bwd_dq_dk_dv_loop_seqk_parallel_kernelI23Flash_bwd_kernel_traitsILi96ELi64ELi128ELi8ELi2ELi4ELi4ELb0ELb0EN7cutlass6half_tE19Flash_kernel_traitsILi96ELi64ELi128ELi8ES3_EELb1ELb1ELb0ELb0ELb1ELb1ELb0EEEvNS_16Flash_bwd_paramsE:
        /* <DEDUP_REMOVED lines=11> */
[----:B------:R-:W-:Y:S01]  /*00b0*/  UMOV UR4, 0x400 ;  /* 0x0000040000047882 */ /* 0x000fe20000000000 */
[----:B------:R-:W-:Y:S01]  /*00c0*/  IMAD.U32 R190, RZ, RZ, UR6 ;  /* 0x00000006ffbe7e24 */ /* 0x000fe2000f8e00ff */
[----:B------:R-:W3:Y:S01]  /*00d0*/  S2R R188, SR_CTAID.Z ;  /* 0x0000000000bc7919 */ /* 0x000ee20000002700 */
[----:B------:R-:W-:Y:S01]  /*00e0*/  IMAD.MOV.U32 R176, RZ, RZ, 0x10 ;  /* 0x00000010ffb07424 */ /* 0x000fe200078e00ff */
[----:B------:R-:W4:Y:S03]  /*00f0*/  LDCU.64 UR34, c[0x0][0x358] ;  /* 0x00006b00ff2277ac */ /* 0x000f260008000a00 */
[----:B------:R-:W3:Y:S01]  /*0100*/  S2UR UR26, SR_CTAID.Y ;  /* 0x00000000001a79c3 */ /* 0x000ee20000002600 */
[----:B------:R-:W-:Y:S01]  /*0110*/  UMOV UR27, 0xffffd000 ;  /* 0xffffd000001b7882 */ /* 0x000fe20000000000 */
[----:B------:R-:W-:Y:S01]  /*0120*/  UMOV UR31, URZ ;  /* 0x000000ff001f7c82 */ /* 0x000fe20008000000 */
[----:B------:R-:W-:Y:S01]  /*0130*/  UMOV UR32, URZ ;  /* 0x000000ff00207c82 */ /* 0x000fe20008000000 */
[----:B--2---:R-:W-:-:S04]  /*0140*/  ULEA UR5, UR5, UR4, 0x18 ;  /* 0x0000000405057291 */ /* 0x004fc8000f8ec0ff */
[----:B------:R-:W-:Y:S02]  /*0150*/  UIADD3 UR6, UPT, UPT, UR5, 0x19000, URZ ;  /* 0x0001900005067890 */ /* 0x000fe4000fffe0ff */
[----:B------:R-:W-:Y:S01]  /*0160*/  UIADD3 UR4, UPT, UPT, UR5, 0x9000, URZ ;  /* 0x0000900005047890 */ /* 0x000fe2000fffe0ff */
[C---:B-1----:R-:W-:Y:S01]  /*0170*/  IMAD.SHL.U32 R2, R189.reuse, 0x10, RZ ;  /* 0x00000010bd027824 */ /* 0x042fe200078e00ff */
[----:B------:R-:W-:Y:S01]  /*0180*/  SHF.R.U32.HI R4, RZ, 0x1, R189 ;  /* 0x00000001ff047819 */ /* 0x000fe200000116bd */
[C---:B------:R-:W-:Y:S01]  /*0190*/  IMAD.SHL.U32 R183, R189.reuse, 0x20, RZ ;  /* 0x00000020bdb77824 */ /* 0x040fe200078e00ff */
[C---:B------:R-:W-:Y:S01]  /*01a0*/  R2P PR, R189.reuse, 0xe ;  /* 0x0000000ebd007804 */ /* 0x040fe20000000000 */
[C---:B------:R-:W-:Y:S01]  /*01b0*/  IMAD.SHL.U32 R3, R189.reuse, 0x2, RZ ;  /* 0x00000002bd037824 */ /* 0x040fe200078e00ff */
[----:B------:R-:W-:Y:S01]  /*01c0*/  LOP3.LUT R6, R2, 0x1c0, RZ, 0xc0, !PT ;  /* 0x000001c002067812 */ /* 0x000fe200078ec0ff */
[----:B------:R-:W-:Y:S01]  /*01d0*/  IMAD.SHL.U32 R180, R189, 0x40, RZ ;  /* 0x00000040bdb47824 */ /* 0x000fe200078e00ff */
[----:B------:R-:W-:-:S02]  /*01e0*/  LOP3.LUT R0, R183, 0x7400, RZ, 0xc0, !PT ;  /* 0x00007400b7007812 */ /* 0x000fc400078ec0ff */
[--C-:B------:R-:W-:Y:S02]  /*01f0*/  LOP3.LUT R5, R6, 0x38, R3.reuse, 0xf8, !PT ;  /* 0x0000003806057812 */ /* 0x100fe400078ef803 */
[----:B------:R-:W-:Y:S02]  /*0200*/  LOP3.LUT R10, R2, 0x600, RZ, 0xc0, !PT ;  /* 0x00000600020a7812 */ /* 0x000fe400078ec0ff */
[--C-:B------:R-:W-:Y:S02]  /*0210*/  LOP3.LUT R191, R0, 0x6, R3.reuse, 0xf8, !PT ;  /* 0x0000000600bf7812 */ /* 0x100fe400078ef803 */
[----:B------:R-:W-:Y:S02]  /*0220*/  LOP3.LUT R0, R5, 0x20, R4, 0x78, !PT ;  /* 0x0000002005007812 */ /* 0x000fe400078e7804 */
[----:B------:R-:W-:Y:S02]  /*0230*/  LOP3.LUT R10, R10, 0x6, R3, 0xf8, !PT ;  /* 0x000000060a0a7812 */ /* 0x000fe400078ef803 */
[----:B------:R-:W-:-:S02]  /*0240*/  LOP3.LUT R3, R183, 0x120, RZ, 0xc0, !PT ;  /* 0x00000120b7037812 */ /* 0x000fc400078ec0ff */
[----:B------:R-:W-:Y:S01]  /*0250*/  LOP3.LUT R191, R191, R0, RZ, 0xfc, !PT ;  /* 0x00000000bfbf7212 */ /* 0x000fe200078efcff */
[----:B------:R-:W-:Y:S01]  /*0260*/  IMAD.SHL.U32 R0, R189, 0x4, RZ ;  /* 0x00000004bd007824 */ /* 0x000fe200078e00ff */
[----:B------:R-:W-:Y:S01]  /*0270*/  LOP3.LUT R8, R3, 0x200, R2, 0xf8, !PT ;  /* 0x0000020003087812 */ /* 0x000fe200078ef802 */
[----:B------:R-:W-:Y:S01]  /*0280*/  IMAD.SHL.U32 R3, R189, 0x8, RZ ;  /* 0x00000008bd037824 */ /* 0x000fe200078e00ff */
[----:B------:R-:W-:Y:S02]  /*0290*/  LOP3.LUT R181, R183, 0x20, RZ, 0xc0, !PT ;  /* 0x00000020b7b57812 */ /* 0x000fe400078ec0ff */
[----:B------:R-:W-:Y:S02]  /*02a0*/  SHF.R.U32.HI R6, RZ, 0x2, R189 ;  /* 0x00000002ff067819 */ /* 0x000fe400000116bd */
[----:B------:R-:W-:Y:S02]  /*02b0*/  LOP3.LUT R187, R4, 0x10, RZ, 0xc0, !PT ;  /* 0x0000001004bb7812 */ /* 0x000fe400078ec0ff */
[----:B------:R-:W-:-:S02]  /*02c0*/  LOP3.LUT R0, R0, 0x18, RZ, 0xc0, !PT ;  /* 0x0000001800007812 */ /* 0x000fc400078ec0ff */
[C---:B------:R-:W-:Y:S02]  /*02d0*/  LOP3.LUT R14, R180.reuse, 0x1c0, RZ, 0xc0, !PT ;  /* 0x000001c0b40e7812 */ /* 0x040fe400078ec0ff */
[----:B------:R-:W-:Y:S02]  /*02e0*/  LOP3.LUT R181, R181, 0x3c00, R2, 0xf8, !PT ;  /* 0x00003c00b5b57812 */ /* 0x000fe400078ef802 */
[----:B------:R-:W-:Y:S02]  /*02f0*/  LOP3.LUT R187, R187, 0x7, R6, 0xf8, !PT ;  /* 0x00000007bbbb7812 */ /* 0x000fe400078ef806 */
[----:B------:R-:W-:Y:S02]  /*0300*/  LOP3.LUT R12, R180, 0x200, RZ, 0xc0, !PT ;  /* 0x00000200b40c7812 */ /* 0x000fe400078ec0ff */
[----:B------:R-:W-:Y:S02]  /*0310*/  LOP3.LUT R6, R0, 0xc0, R183, 0xf8, !PT ;  /* 0x000000c000067812 */ /* 0x000fe400078ef8b7 */
[----:B------:R-:W-:-:S02]  /*0320*/  LOP3.LUT R9, R14, 0x38, R3, 0xf8, !PT ;  /* 0x000000380e097812 */ /* 0x000fc400078ef803 */
[----:B------:R-:W-:Y:S02]  /*0330*/  LOP3.LUT R181, R181, 0x100, R2, 0xf8, !PT ;  /* 0x00000100b5b57812 */ /* 0x000fe400078ef802 */
[----:B------:R-:W-:Y:S02]  /*0340*/  SHF.R.U32.HI R2, RZ, 0x4, R189 ;  /* 0x00000004ff027819 */ /* 0x000fe400000116bd */
[----:B------:R-:W-:Y:S02]  /*0350*/  LOP3.LUT R194, R3, 0xc0, RZ, 0xc0, !PT ;  /* 0x000000c003c27812 */ /* 0x000fe400078ec0ff */
[----:B------:R-:W-:Y:S02]  /*0360*/  LOP3.LUT R5, R12, 0xc00, R183, 0xf8, !PT ;  /* 0x00000c000c057812 */ /* 0x000fe400078ef8b7 */
[--C-:B------:R-:W-:Y:S02]  /*0370*/  LOP3.LUT R185, R6, 0x8, R4.reuse, 0x78, !PT ;  /* 0x0000000806b97812 */ /* 0x100fe400078e7804 */
[----:B------:R-:W-:-:S02]  /*0380*/  LOP3.LUT R182, R9, 0x8, R4, 0x78, !PT ;  /* 0x0000000809b67812 */ /* 0x000fc400078e7804 */
[----:B------:R-:W-:Y:S02]  /*0390*/  LOP3.LUT R4, R4, 0x30, RZ, 0xc0, !PT ;  /* 0x0000003004047812 */ /* 0x000fe400078ec0ff */
[----:B------:R-:W-:Y:S02]  /*03a0*/  LOP3.LUT R2, R2, 0x8, RZ, 0xc0, !PT ;  /* 0x0000000802027812 */ /* 0x000fe400078ec0ff */
[----:B------:R-:W-:Y:S02]  /*03b0*/  LOP3.LUT R194, R194, 0x18, R189, 0xf8, !PT ;  /* 0x00000018c2c27812 */ /* 0x000fe400078ef8bd */
[----:B------:R-:W-:Y:S02]  /*03c0*/  LOP3.LUT R7, R10, 0x20, R3, 0xf8, !PT ;  /* 0x000000200a077812 */ /* 0x000fe400078ef803 */
[----:B------:R-:W-:Y:S02]  /*03d0*/  LOP3.LUT R182, R5, R182, RZ, 0xfc, !PT ;  /* 0x000000b605b67212 */ /* 0x000fe400078efcff */
[----:B------:R-:W-:-:S02]  /*03e0*/  LOP3.LUT R192, R3, 0xd8, RZ, 0xc0, !PT ;  /* 0x000000d803c07812 */ /* 0x000fc400078ec0ff */
[--C-:B------:R-:W-:Y:S02]  /*03f0*/  LOP3.LUT R5, R4, 0x8, R189.reuse, 0xf8, !PT ;  /* 0x0000000804057812 */ /* 0x100fe400078ef8bd */
[----:B------:R-:W-:Y:S02]  /*0400*/  LOP3.LUT R194, R7, R194, R2, 0xf6, !PT ;  /* 0x000000c207c27212 */ /* 0x000fe400078ef602 */
[--C-:B------:R-:W-:Y:S02]  /*0410*/  LOP3.LUT R4, R2, 0x10, R189.reuse, 0xf8, !PT ;  /* 0x0000001002047812 */ /* 0x100fe400078ef8bd */
[----:B------:R-:W-:Y:S02]  /*0420*/  LOP3.LUT R192, R192, 0x18, R189, 0x78, !PT ;  /* 0x00000018c0c07812 */ /* 0x000fe400078e78bd */
[----:B------:R-:W-:Y:S02]  /*0430*/  LOP3.LUT R2, R5, 0x1c0, R180, 0xf8, !PT ;  /* 0x000001c005027812 */ /* 0x000fe400078ef8b4 */
[----:B------:R-:W-:-:S02]  /*0440*/  LOP3.LUT R192, R192, 0x1f20, R3, 0xf8, !PT ;  /* 0x00001f20c0c07812 */ /* 0x000fc400078ef803 */
[----:B------:R-:W-:Y:S02]  /*0450*/  LOP3.LUT R3, R2, 0x38, R3, 0x78, !PT ;  /* 0x0000003802037812 */ /* 0x000fe400078e7803 */
[----:B------:R-:W-:Y:S02]  /*0460*/  LOP3.LUT R180, R180, 0x400, RZ, 0xc0, !PT ;  /* 0x00000400b4b47812 */ /* 0x000fe400078ec0ff */
[----:B------:R-:W-:Y:S02]  /*0470*/  LOP3.LUT R5, R4, 0xc0, R183, 0xf8, !PT ;  /* 0x000000c004057812 */ /* 0x000fe400078ef8b7 */
[----:B------:R-:W-:Y:S01]  /*0480*/  LEA R182, R182, UR5, 0x1 ;  /* 0x00000005b6b67c11 */ /* 0x000fe2000f8e08ff */
[----:B------:R-:W-:Y:S01]  /*0490*/  IMAD R180, R3, 0x2, R180 ;  /* 0x0000000203b47824 */ /* 0x000fe200078e02b4 */
[----:B------:R-:W-:Y:S01]  /*04a0*/  LOP3.LUT R2, R5, R0, RZ, 0x3c, !PT ;  /* 0x0000000005027212 */ /* 0x000fe200078e3cff */
[----:B------:R-:W-:Y:S01]  /*04b0*/  IMAD.MOV.U32 R3, RZ, RZ, 0x20 ;  /* 0x00000020ff037424 */ /* 0x000fe200078e00ff */
[----:B------:R-:W-:Y:S01]  /*04c0*/  LOP3.LUT R6, R6, 0x8, R189, 0x78, !PT ;  /* 0x0000000806067812 */ /* 0x000fe200078e78bd */
[C---:B------:R-:W-:Y:S01]  /*04d0*/  VIADD R0, R182.reuse, 0x15000 ;  /* 0x00015000b6007836 */ /* 0x040fe20000000000 */
[----:B------:R-:W-:Y:S01]  /*04e0*/  LEA R191, R191, UR6, 0x1 ;  /* 0x00000006bfbf7c11 */ /* 0x000fe2000f8e08ff */
[----:B------:R-:W-:Y:S01]  /*04f0*/  VIADD R178, R182, 0x15040 ;  /* 0x00015040b6b27836 */ /* 0x000fe20000000000 */
[----:B------:R-:W-:Y:S01]  /*0500*/  SEL R176, R176, 0xfffffff0, !P2 ;  /* 0xfffffff0b0b07807 */ /* 0x000fe20005000000 */
[----:B------:R-:W-:Y:S01]  /*0510*/  @P2 VIADD R178, R0, 0xffffffc0 ;  /* 0xffffffc000b22836 */ /* 0x000fe20000000000 */
[----:B------:R-:W-:Y:S01]  /*0520*/  SEL R3, R3, 0xffffffe0, !P1 ;  /* 0xffffffe003037807 */ /* 0x000fe20004800000 */
[----:B------:R-:W-:Y:S01]  /*0530*/  VIADD R193, R191, 0x20 ;  /* 0x00000020bfc17836 */ /* 0x000fe20000000000 */
[----:B------:R-:W-:Y:S01]  /*0540*/  LOP3.LUT R185, R8, R185, RZ, 0xfc, !PT ;  /* 0x000000b908b97212 */ /* 0x000fe200078efcff */
[----:B------:R-:W-:Y:S01]  /*0550*/  IMAD.SHL.U32 R176, R176, 0x2, RZ ;  /* 0x00000002b0b07824 */ /* 0x000fe200078e00ff */
[----:B------:R-:W-:Y:S01]  /*0560*/  LOP3.LUT R181, R181, R6, RZ, 0xfc, !PT ;  /* 0x00000006b5b57212 */ /* 0x000fe200078efcff */
[----:B------:R-:W-:Y:S01]  /*0570*/  @P3 VIADD R193, R191, 0xffffffe0 ;  /* 0xffffffe0bfc13836 */ /* 0x000fe20000000000 */
[----:B------:R-:W-:Y:S01]  /*0580*/  LOP3.LUT R183, R2, 0x120, R183, 0xf8, !PT ;  /* 0x0000012002b77812 */ /* 0x000fe200078ef8b7 */
[C---:B------:R-:W-:Y:S01]  /*0590*/  IMAD.IADD R2, R3.reuse, 0x1, R182 ;  /* 0x0000000103027824 */ /* 0x040fe200078e02b6 */
[----:B------:R-:W-:Y:S01]  /*05a0*/  SHF.R.U32.HI R189, RZ, 0x5, R189 ;  /* 0x00000005ffbd7819 */ /* 0x000fe200000116bd */
[----:B------:R-:W-:Y:S01]  /*05b0*/  IMAD.IADD R0, R3, 0x1, R178 ;  /* 0x0000000103007824 */ /* 0x000fe200078e02b2 */
[----:B------:R-:W-:-:S02]  /*05c0*/  LEA R192, R192, UR5, 0x1 ;  /* 0x00000005c0c07c11 */ /* 0x000fc4000f8e08ff */
[----:B------:R-:W-:Y:S02]  /*05d0*/  LEA R185, R185, UR5, 0x1 ;  /* 0x00000005b9b97c11 */ /* 0x000fe4000f8e08ff */
[----:B------:R-:W-:Y:S02]  /*05e0*/  LEA R194, R194, UR4, 0x1 ;  /* 0x00000004c2c27c11 */ /* 0x000fe4000f8e08ff */
[----:B------:R-:W-:Y:S02]  /*05f0*/  LEA R181, R181, UR4, 0x1 ;  /* 0x00000004b5b57c11 */ /* 0x000fe4000f8e08ff */
[----:B---34-:R-:W-:-:S07]  /*0600*/  LEA R183, R183, UR5, 0x1 ;  /* 0x00000005b7b77c11 */ /* 0x018fce000f8e08ff */
.L_x_653:
[----:B-1----:R-:W1:Y:S01]  /*0610*/  LDC.64 R6, c[0x0][0x470] ;  /* 0x00011c00ff067b82 */ /* 0x002e620000000a00 */
[----:B------:R-:W2:Y:S01]  /*0620*/  S2R R3, SR_CTAID.Y ;  /* 0x0000000000037919 */ /* 0x000ea20000002600 */
[----:B------:R-:W-:-:S06]  /*0630*/  IMAD.MOV.U32 R215, RZ, RZ, RZ ;  /* 0x000000ffffd77224 */ /* 0x000fcc00078e00ff */
[----:B------:R-:W3:Y:S01]  /*0640*/  LDC.64 R4, c[0x0][0x478] ;  /* 0x00011e00ff047b82 */ /* 0x000ee20000000a00 */
[----:B-1----:R-:W-:-:S04]  /*0650*/  ISETP.NE.U32.AND P3, PT, R6, RZ, PT ;  /* 0x000000ff0600720c */ /* 0x002fc80003f65070 */
[----:B------:R-:W-:Y:S02]  /*0660*/  ISETP.NE.AND.EX P3, PT, R7, RZ, PT, P3 ;  /* 0x000000ff0700720c */ /* 0x000fe40003f65330 */
[----:B---3--:R-:W-:-:S04]  /*0670*/  ISETP.NE.U32.AND P2, PT, R4, RZ, PT ;  /* 0x000000ff0400720c */ /* 0x008fc80003f45070 */
[----:B------:R-:W-:-:S07]  /*0680*/  ISETP.NE.AND.EX P2, PT, R5, RZ, PT, P2 ;  /* 0x000000ff0500720c */ /* 0x000fce0003f45320 */
[----:B--2---:R-:W-:-:S04]  /*0690*/  @P3 LEA R10, P1, R3, R6, 0x2 ;  /* 0x00000006030a3211 */ /* 0x004fc800078210ff */
[C---:B------:R-:W-:Y:S02]  /*06a0*/  @P3 LEA.HI.X R11, R3.reuse, R7, RZ, 0x2, P1 ;  /* 0x00000007030b3211 */ /* 0x040fe400008f14ff */
[----:B------:R-:W-:-:S03]  /*06b0*/  @P2 LEA R12, P0, R3, R4, 0x2 ;  /* 0x00000004030c2211 */ /* 0x000fc600078010ff */
[----:B------:R-:W2:Y:S01]  /*06c0*/  @P3 LDG.E R215, desc[UR34][R10.64] ;  /* 0x000000220ad73981 */ /* 0x000ea2000c1e1900 */
[----:B------:R-:W1:Y:S01]  /*06d0*/  @!P2 LDC.64 R6, c[0x0][0x488] ;  /* 0x00012200ff06ab82 */ /* 0x000e620000000a00 */
[----:B------:R-:W-:-:S05]  /*06e0*/  @P2 LEA.HI.X R13, R3, R5, RZ, 0x2, P0 ;  /* 0x00000005030d2211 */ /* 0x000fca00000f14ff */
[----:B------:R-:W2:Y:S02]  /*06f0*/  @P2 LDG.E R8, desc[UR34][R12.64] ;  /* 0x000000220c082981 */ /* 0x000ea4000c1e1900 */
[----:B------:R-:W3:Y:S01]  /*0700*/  @!P2 LDC.64 R4, c[0x0][0x438] ;  /* 0x00010e00ff04ab82 */ /* 0x000ee20000000a00 */
[----:B-1----:R-:W-:-:S04]  /*0710*/  @!P2 ISETP.NE.U32.AND P0, PT, R6, RZ, PT ;  /* 0x000000ff0600a20c */ /* 0x002fc80003f05070 */
[----:B------:R-:W-:-:S04]  /*0720*/  @!P2 ISETP.NE.AND.EX P0, PT, R7, RZ, PT, P0 ;  /* 0x000000ff0700a20c */ /* 0x000fc80003f05300 */
[----:B---3--:R-:W-:Y:S01]  /*0730*/  @!P2 SEL R5, R5, RZ, P0 ;  /* 0x000000ff0505a207 */ /* 0x008fe20000000000 */
[----:B--2---:R-:W-:-:S03]  /*0740*/  @P2 IMAD.IADD R213, R8, 0x1, -R215 ;  /* 0x0000000108d52824 */ /* 0x004fc600078e0ad7 */
[----:B------:R-:W-:Y:S01]  /*0750*/  @!P2 IADD3 R213, PT, PT, R5, R4, -R215 ;  /* 0x0000000405d5a210 */ /* 0x000fe20007ffe8d7 */
[----:B------:R-:W-:-:S05]  /*0760*/  IMAD.SHL.U32 R8, R190, 0x80, RZ ;  /* 0x00000080be087824 */ /* 0x000fca00078e00ff */
[----:B------:R-:W-:-:S13]  /*0770*/  ISETP.GE.AND P0, PT, R8, R213, PT ;  /* 0x000000d50800720c */ /* 0x000fda0003f06270 */
[----:B-----5:R-:W-:Y:S05]  /*0780*/  @P0 BRA `(.L_x_646) ;  /* 0x00000064007c0947 */ /* 0x020fea0003800000 */
[----:B------:R-:W1:Y:S01]  /*0790*/  LDC R5, c[0x0][0x3e8] ;  /* 0x0000fa00ff057b82 */ /* 0x000e620000000800 */
[----:B------:R-:W-:Y:S01]  /*07a0*/  IMAD.MOV.U32 R10, RZ, RZ, RZ ;  /* 0x000000ffff0a7224 */ /* 0x000fe200078e00ff */
[----:B------:R-:W-:Y:S01]  /*07b0*/  IABS R7, R188 ;  /* 0x000000bc00077213 */ /* 0x000fe20000000000 */
[----:B------:R-:W2:Y:S01]  /*07c0*/  LDCU UR30, c[0x0][0x434] ;  /* 0x00008680ff1e77ac */ /* 0x000ea20008000800 */
[----:B------:R-:W-:Y:S01]  /*07d0*/  IMAD.SHL.U32 R20, R3, 0x80, RZ ;  /* 0x0000008003147824 */ /* 0x000fe200078e00ff */
[----:B------:R-:W3:Y:S03]  /*07e0*/  LDCU.U8 UR29, c[0x0][0x5f0] ;  /* 0x0000be00ff1d77ac */ /* 0x000ee60008000000 */
[----:B------:R-:W4:Y:S01]  /*07f0*/  LDC.U8 R4, c[0x0][0x548] ;  /* 0x00015200ff047b82 */ /* 0x000f220000000000 */
[----:B--2---:R-:W-:Y:S01]  /*0800*/  UIADD3 UR6, UPT, UPT, UR30, 0x3f, URZ ;  /* 0x0000003f1e067890 */ /* 0x004fe2000fffe0ff */
[----:B-1----:R-:W-:-:S03]  /*0810*/  IABS R6, R5 ;  /* 0x0000000500067213 */ /* 0x002fc60000000000 */
[----:B------:R-:W-:Y:S01]  /*0820*/  USHF.R.S32.HI UR4, URZ, 0x1f, UR6 ;  /* 0x0000001fff047899 */ /* 0x000fe20008011406 */
[----:B------:R-:W1:Y:S03]  /*0830*/  I2F.RP R12, R6 ;  /* 0x00000006000c7306 */ /* 0x000e660000209400 */
[----:B------:R-:W-:Y:S01]  /*0840*/  ULEA.HI UR4, UR4, UR6, URZ, 0x6 ;  /* 0x0000000604047291 */ /* 0x000fe2000f8f30ff */
[----:B----4-:R-:W-:-:S03]  /*0850*/  ISETP.NE.AND P0, PT, R4, RZ, PT ;  /* 0x000000ff0400720c */ /* 0x010fc60003f05270 */
[----:B------:R-:W-:Y:S01]  /*0860*/  USHF.R.S32.HI UR36, URZ, 0x6, UR4 ;  /* 0x00000006ff247899 */ /* 0x000fe20008011404 */
[----:B-1----:R-:W1:Y:S09]  /*0870*/  MUFU.RCP R11, R12 ;  /* 0x0000000c000b7308 */ /* 0x002e720000001000 */
[----:B------:R-:W2:Y:S01]  /*0880*/  @!P0 LDC R4, c[0x0][0x3e0] ;  /* 0x0000f800ff048b82 */ /* 0x000ea20000000800 */
[----:B-1----:R-:W-:-:S06]  /*0890*/  VIADD R11, R11, 0xffffffe ;  /* 0x0ffffffe0b0b7836 */ /* 0x002fcc0000000000 */
[----:B------:R-:W1:Y:S01]  /*08a0*/  F2I.FTZ.U32.TRUNC.NTZ R11, R11 ;  /* 0x0000000b000b7305 */ /* 0x000e62000021f000 */
[----:B--2---:R-:W-:Y:S01]  /*08b0*/  @!P0 IMAD R4, R3, R4, R188 ;  /* 0x0000000403048224 */ /* 0x004fe200078e02bc */
[----:B-1----:R-:W-:-:S05]  /*08c0*/  IADD3 R9, PT, PT, RZ, -R11, RZ ;  /* 0x8000000bff097210 */ /* 0x002fca0007ffe0ff */
[----:B------:R-:W-:-:S04]  /*08d0*/  IMAD R9, R9, R6, RZ ;  /* 0x0000000609097224 */ /* 0x000fc800078e02ff */
[----:B------:R-:W-:-:S06]  /*08e0*/  IMAD.HI.U32 R10, R11, R9, R10 ;  /* 0x000000090b0a7227 */ /* 0x000fcc00078e000a */
[----:B------:R-:W-:-:S05]  /*08f0*/  IMAD.HI.U32 R18, R10, R7, RZ ;  /* 0x000000070a127227 */ /* 0x000fca00078e00ff */
[----:B------:R-:W-:-:S05]  /*0900*/  IADD3 R9, PT, PT, -R18, RZ, RZ ;  /* 0x000000ff12097210 */ /* 0x000fca0007ffe1ff */
[C---:B------:R-:W-:Y:S02]  /*0910*/  IMAD R9, R6.reuse, R9, R7 ;  /* 0x0000000906097224 */ /* 0x040fe400078e0207 */
[----:B------:R-:W1:Y:S03]  /*0920*/  @P0 LDC R7, c[0x0][0x454] ;  /* 0x00011500ff070b82 */ /* 0x000e660000000800 */
[----:B------:R-:W-:-:S13]  /*0930*/  ISETP.GT.U32.AND P2, PT, R6, R9, PT ;  /* 0x000000090600720c */ /* 0x000fda0003f44070 */
[----:B------:R-:W-:Y:S01]  /*0940*/  @!P2 IMAD.IADD R9, R9, 0x1, -R6 ;  /* 0x000000010909a824 */ /* 0x000fe200078e0a06 */
[----:B------:R-:W-:Y:S02]  /*0950*/  @!P2 IADD3 R18, PT, PT, R18, 0x1, RZ ;  /* 0x000000011212a810 */ /* 0x000fe40007ffe0ff */
[----:B------:R-:W-:Y:S02]  /*0960*/  ISETP.NE.AND P2, PT, R5, RZ, PT ;  /* 0x000000ff0500720c */ /* 0x000fe40003f45270 */
[----:B------:R-:W-:Y:S02]  /*0970*/  ISETP.GE.U32.AND P3, PT, R9, R6, PT ;  /* 0x000000060900720c */ /* 0x000fe40003f66070 */
[----:B------:R-:W-:-:S04]  /*0980*/  LOP3.LUT R6, R188, R5, RZ, 0x3c, !PT ;  /* 0x00000005bc067212 */ /* 0x000fc800078e3cff */
[----:B------:R-:W-:Y:S01]  /*0990*/  ISETP.GE.AND P1, PT, R6, RZ, PT ;  /* 0x000000ff0600720c */ /* 0x000fe20003f26270 */
[----:B-1----:R-:W-:-:S04]  /*09a0*/  @P0 IMAD R6, R188, R7, RZ ;  /* 0x00000007bc060224 */ /* 0x002fc800078e02ff */
[----:B------:R-:W-:Y:S02]  /*09b0*/  @P0 IMAD R11, R3, UR30, R6 ;  /* 0x0000001e030b0c24 */ /* 0x000fe4000f8e0206 */
[----:B------:R-:W-:Y:S02]  /*09c0*/  @P3 VIADD R18, R18, 0x1 ;  /* 0x0000000112123836 */ /* 0x000fe40000000000 */
[----:B------:R-:W-:-:S04]  /*09d0*/  @!P0 IMAD R11, R4, UR30, RZ ;  /* 0x0000001e040b8c24 */ /* 0x000fc8000f8e02ff */
[----:B------:R-:W-:Y:S02]  /*09e0*/  @!P1 IADD3 R18, PT, PT, -R18, RZ, RZ ;  /* 0x000000ff12129210 */ /* 0x000fe40007ffe1ff */
[----:B------:R-:W-:-:S04]  /*09f0*/  @!P2 LOP3.LUT R18, RZ, R5, RZ, 0x33, !PT ;  /* 0x00000005ff12a212 */ /* 0x000fc800078e33ff */
[----:B------:R-:W-:Y:S01]  /*0a00*/  SHF.R.S32.HI R6, RZ, 0x1f, R18 ;  /* 0x0000001fff067819 */ /* 0x000fe20000011412 */
[----:B---3--:R-:W-:Y:S06]  /*0a10*/  @!P0 BRA `(.L_x_647) ;  /* 0x00000000001c8947 */ /* 0x008fec0003800000 */
[----:B------:R-:W1:Y:S01]  /*0a20*/  LDC R16, c[0x0][0x444] ;  /* 0x00011100ff107b82 */ /* 0x000e620000000800 */
[----:B------:R-:W2:Y:S01]  /*0a30*/  LDCU UR6, c[0x0][0x430] ;  /* 0x00008600ff0677ac */ /* 0x000ea20008000800 */
[----:B------:R-:W2:Y:S02]  /*0a40*/  LDCU UR4, c[0x0][0x454] ;  /* 0x00008a80ff0477ac */ /* 0x000ea40008000800 */
[----:B--2---:R-:W-:Y:S01]  /*0a50*/  ULEA UR4, UR6, UR4, 0x7 ;  /* 0x0000000406047291 */ /* 0x004fe2000f8e38ff */
[----:B-1----:R-:W-:-:S05]  /*0a60*/  IMAD R5, R3, R16, R20 ;  /* 0x0000001003057224 */ /* 0x002fca00078e0214 */
[----:B------:R-:W-:Y:S01]  /*0a70*/  IMAD R10, R188, UR4, R5 ;  /* 0x00000004bc0a7c24 */ /* 0x000fe2000f8e0205 */
[----:B------:R-:W-:Y:S06]  /*0a80*/  BRA `(.L_x_648) ;  /* 0x0000000000107947 */ /* 0x000fec0003800000 */
.L_x_647:
[----:B------:R-:W1:Y:S01]  /*0a90*/  LDC R16, c[0x0][0x444] ;  /* 0x00011100ff107b82 */ /* 0x000e620000000800 */
[----:B------:R-:W2:Y:S02]  /*0aa0*/  LDCU UR4, c[0x0][0x3e0] ;  /* 0x00007c00ff0477ac */ /* 0x000ea40008000800 */
[----:B--2---:R-:W-:-:S04]  /*0ab0*/  IMAD R5, R3, UR4, R188 ;  /* 0x0000000403057c24 */ /* 0x004fc8000f8e02bc */
[----:B-1----:R-:W-:-:S07]  /*0ac0*/  IMAD R10, R5, R16, RZ ;  /* 0x00000010050a7224 */ /* 0x002fce00078e02ff */
.L_x_648:
[----:B------:R-:W1:Y:S01]  /*0ad0*/  S2R R197, SR_TID.X ;  /* 0x0000000000c57919 */ /* 0x000e620000002100 */
[----:B------:R-:W2:Y:S01]  /*0ae0*/  LDCU UR4, c[0x0][0x3e0] ;  /* 0x00007c00ff0477ac */ /* 0x000ea20008000800 */
[----:B------:R-:W-:Y:S01]  /*0af0*/  SHF.R.S32.HI R12, RZ, 0x1f, R16 ;  /* 0x0000001fff0c7819 */ /* 0x000fe20000011410 */
[----:B------:R-:W-:Y:S01]  /*0b00*/  IMAD.WIDE.U32 R16, R3, R16, RZ ;  /* 0x0000001003107225 */ /* 0x000fe200078e00ff */
[----:B------:R-:W-:Y:S01]  /*0b10*/  SHF.R.S32.HI R5, RZ, 0x1f, R215 ;  /* 0x0000001fff057819 */ /* 0x000fe200000114d7 */
[----:B------:R-:W3:Y:S01]  /*0b20*/  LDCU.64 UR18, c[0x0][0x3b8] ;  /* 0x00007700ff1277ac */ /* 0x000ee20008000a00 */
[----:B------:R-:W-:Y:S01]  /*0b30*/  IADD3 R9, P0, PT, R8, R215, RZ ;  /* 0x000000d708097210 */ /* 0x000fe20007f1e0ff */
[----:B------:R-:W-:Y:S01]  /*0b40*/  IMAD R7, R12, R3, RZ ;  /* 0x000000030c077224 */ /* 0x000fe200078e02ff */
[----:B------:R-:W-:Y:S01]  /*0b50*/  ISETP.NE.AND P3, PT, RZ, UR29, PT ;  /* 0x0000001dff007c0c */ /* 0x000fe2000bf65270 */
[----:B------:R-:W4:Y:S01]  /*0b60*/  LDCU.64 UR8, c[0x0][0x588] ;  /* 0x0000b100ff0877ac */ /* 0x000f220008000a00 */
[----:B------:R-:W-:Y:S01]  /*0b70*/  LEA.HI.X.SX32 R4, R8, R5, 0x1, P0 ;  /* 0x0000000508047211 */ /* 0x000fe200000f0eff */
[----:B------:R-:W-:Y:S01]  /*0b80*/  IMAD.MOV.U32 R15, RZ, RZ, RZ ;  /* 0x000000ffff0f7224 */ /* 0x000fe200078e00ff */
[----:B------:R-:W5:Y:S01]  /*0b90*/  LDC.64 R224, c[0x0][0x420] ;  /* 0x00010800ffe07b82 */ /* 0x000f620000000a00 */
[----:B------:R-:W4:Y:S01]  /*0ba0*/  LDCU UR28, c[0x0][0x44c] ;  /* 0x00008980ff1c77ac */ /* 0x000f220008000800 */
[----:B------:R-:W-:Y:S01]  /*0bb0*/  IMAD.IADD R7, R17, 0x1, R7 ;  /* 0x0000000111077824 */ /* 0x000fe200078e0207 */
[----:B------:R-:W-:-:S02]  /*0bc0*/  CS2R R126, SRZ ;  /* 0x00000000007e7805 */ /* 0x000fc4000001ff00 */
[----:B------:R-:W-:Y:S01]  /*0bd0*/  CS2R R124, SRZ ;  /* 0x00000000007c7805 */ /* 0x000fe2000001ff00 */
[----:B------:R-:W5:Y:S01]  /*0be0*/  LDCU.64 UR6, c[0x0][0x3a0] ;  /* 0x00007400ff0677ac */ /* 0x000f620008000a00 */
[----:B------:R-:W-:Y:S01]  /*0bf0*/  CS2R R130, SRZ ;  /* 0x0000000000827805 */ /* 0x000fe2000001ff00 */
[----:B--2---:R-:W-:Y:S01]  /*0c00*/  IMAD R7, R7, UR4, RZ ;  /* 0x0000000407077c24 */ /* 0x004fe2000f8e02ff */
[----:B------:R-:W2:Y:S01]  /*0c10*/  LDC.64 R200, c[0x0][0x5e8] ;  /* 0x00017a00ffc87b82 */ /* 0x000ea20000000a00 */
[----:B------:R-:W-:Y:S01]  /*0c20*/  USHF.R.S32.HI UR14, URZ, 0x1f, UR4 ;  /* 0x0000001fff0e7899 */ /* 0x000fe20008011404 */
[----:B------:R-:W-:Y:S01]  /*0c30*/  CS2R R128, SRZ ;  /* 0x0000000000807805 */ /* 0x000fe2000001ff00 */
[----:B---3--:R-:W-:Y:S01]  /*0c40*/  IMAD R12, R4, UR18, RZ ;  /* 0x00000012040c7c24 */ /* 0x008fe2000f8e02ff */
[----:B------:R-:W3:Y:S01]  /*0c50*/  LDCU.64 UR12, c[0x0][0x3c0] ;  /* 0x00007800ff0c77ac */ /* 0x000ee20008000a00 */
[----:B------:R-:W-:Y:S02]  /*0c60*/  CS2R R122, SRZ ;  /* 0x00000000007a7805 */ /* 0x000fe4000001ff00 */
[----:B------:R-:W-:Y:S01]  /*0c70*/  CS2R R120, SRZ ;  /* 0x0000000000787805 */ /* 0x000fe2000001ff00 */
[----:B------:R-:W-:Y:S01]  /*0c80*/  IMAD R5, R9, UR19, R12 ;  /* 0x0000001309057c24 */ /* 0x000fe2000f8e020c */
[----:B------:R-:W3:Y:S01]  /*0c90*/  LDCU.64 UR24, c[0x0][0x3b0] ;  /* 0x00007600ff1877ac */ /* 0x000ee20008000a00 */
[----:B------:R-:W-:Y:S01]  /*0ca0*/  IMAD R7, R16, UR14, R7 ;  /* 0x0000000e10077c24 */ /* 0x000fe2000f8e0207 */
[----:B------:R-:W-:-:S02]  /*0cb0*/  CS2R R118, SRZ ;  /* 0x0000000000767805 */ /* 0x000fc4000001ff00 */
[----:B------:R-:W-:Y:S01]  /*0cc0*/  CS2R R116, SRZ ;  /* 0x0000000000747805 */ /* 0x000fe2000001ff00 */
[C---:B-1----:R-:W-:Y:S01]  /*0cd0*/  IMAD.SHL.U32 R14, R197.reuse, 0x8, RZ ;  /* 0x00000008c50e7824 */ /* 0x042fe200078e00ff */
[----:B----4-:R-:W-:Y:S01]  /*0ce0*/  USHF.R.S32.HI UR22, URZ, 0x1f, UR28 ;  /* 0x0000001fff167899 */ /* 0x010fe2000801141c */
[----:B------:R-:W-:Y:S01]  /*0cf0*/  LOP3.LUT R216, R197, 0x1f, RZ, 0xc0, !PT ;  /* 0x0000001fc5d87812 */ /* 0x000fe200078ec0ff */
[----:B------:R-:W-:Y:S01]  /*0d00*/  UIADD3 UR33, UPT, UPT, UR36, -0x1, URZ ;  /* 0xffffffff24217890 */ /* 0x000fe2000fffe0ff */
[----:B------:R-:W-:Y:S02]  /*0d10*/  CS2R R110, SRZ ;  /* 0x00000000006e7805 */ /* 0x000fe4000001ff00 */
[----:B------:R-:W-:Y:S01]  /*0d20*/  LOP3.LUT R14, R14, 0x18, RZ, 0xc0, !PT ;  /* 0x000000180e0e7812 */ /* 0x000fe200078ec0ff */
[----:B------:R-:W1:Y:S01]  /*0d30*/  LDCU.64 UR14, c[0x0][0x3a8] ;  /* 0x00007500ff0e77ac */ /* 0x000e620008000a00 */
[----:B------:R-:W-:Y:S02]  /*0d40*/  CS2R R108, SRZ ;  /* 0x00000000006c7805 */ /* 0x000fe4000001ff00 */
[----:B------:R-:W-:-:S02]  /*0d50*/  CS2R R114, SRZ ;  /* 0x0000000000727805 */ /* 0x000fc4000001ff00 */
[----:B------:R-:W-:Y:S01]  /*0d60*/  CS2R R112, SRZ ;  /* 0x0000000000707805 */ /* 0x000fe2000001ff00 */
[C---:B------:R-:W-:Y:S01]  /*0d70*/  IMAD.WIDE.U32 R22, R3.reuse, UR8, R14 ;  /* 0x0000000803167c25 */ /* 0x040fe2000f8e000e */
[----:B------:R-:W-:Y:S01]  /*0d80*/  USHF.L.U32 UR38, UR33, 0x6, URZ ;  /* 0x0000000621267899 */ /* 0x000fe200080006ff */
[----:B------:R-:W-:Y:S01]  /*0d90*/  CS2R R106, SRZ ;  /* 0x00000000006a7805 */ /* 0x000fe2000001ff00 */
[----:B------:R-:W4:Y:S01]  /*0da0*/  LDCU.64 UR16, c[0x0][0x3d0] ;  /* 0x00007a00ff1077ac */ /* 0x000f220008000a00 */
[----:B------:R-:W-:Y:S01]  /*0db0*/  IMAD R13, R3, UR9, R23 ;  /* 0x00000009030d7c24 */ /* 0x000fe2000f8e0217 */
[----:B------:R-:W-:Y:S01]  /*0dc0*/  CS2R R104, SRZ ;  /* 0x0000000000687805 */ /* 0x000fe2000001ff00 */
[----:B------:R-:W-:Y:S01]  /*0dd0*/  IMAD.MOV.U32 R12, RZ, RZ, R22 ;  /* 0x000000ffff0c7224 */ /* 0x000fe200078e0016 */
[----:B------:R-:W1:Y:S01]  /*0de0*/  LDCU.128 UR8, c[0x0][0x590] ;  /* 0x0000b200ff0877ac */ /* 0x000e620008000c00 */
[----:B------:R-:W-:Y:S01]  /*0df0*/  IMAD.WIDE.U32 R22, R16, UR4, RZ ;  /* 0x0000000410167c25 */ /* 0x000fe2000f8e00ff */
[----:B------:R-:W-:-:S02]  /*0e00*/  CS2R R102, SRZ ;  /* 0x0000000000667805 */ /* 0x000fc4000001ff00 */
[----:B------:R-:W-:Y:S01]  /*0e10*/  CS2R R100, SRZ ;  /* 0x0000000000647805 */ /* 0x000fe2000001ff00 */
[----:B------:R-:W-:Y:S01]  /*0e20*/  USHF.R.S32.HI UR37, URZ, 0x1f, UR38 ;  /* 0x0000001fff257899 */ /* 0x000fe20008011426 */
[----:B------:R-:W-:Y:S01]  /*0e30*/  IMAD R16, R188, UR28, RZ ;  /* 0x0000001cbc107c24 */ /* 0x000fe2000f8e02ff */
[----:B---3--:R-:W-:Y:S01]  /*0e40*/  UIMAD.WIDE.U32 UR40, UR38, UR24, URZ ;  /* 0x00000018262872a5 */ /* 0x008fe2000f8e00ff */
[----:B------:R-:W-:Y:S01]  /*0e50*/  IMAD.IADD R7, R23, 0x1, R7 ;  /* 0x0000000117077824 */ /* 0x000fe200078e0207 */
[----:B------:R-:W3:Y:S01]  /*0e60*/  LDCU.64 UR20, c[0x0][0x398] ;  /* 0x00007300ff1477ac */ /* 0x000ee20008000a00 */
[----:B------:R-:W-:Y:S01]  /*0e70*/  IMAD.WIDE.U32 R24, R9, UR18, R14 ;  /* 0x0000001209187c25 */ /* 0x000fe2000f8e000e */
[--C-:B------:R-:W-:Y:S02]  /*0e80*/  SHF.R.S32.HI R17, RZ, 0x1f, R16.reuse ;  /* 0x0000001fff117819 */ /* 0x100fe40000011410 */
[----:B------:R-:W-:Y:S02]  /*0e90*/  CS2R R94, SRZ ;  /* 0x00000000005e7805 */ /* 0x000fe4000001ff00 */
[----:B------:R-:W-:Y:S01]  /*0ea0*/  LOP3.LUT R28, R14, UR40, RZ, 0xfc, !PT ;  /* 0x000000280e1c7c12 */ /* 0x000fe2000f8efcff */
[----:B------:R-:W-:Y:S01]  /*0eb0*/  IMAD R7, R7, UR28, RZ ;  /* 0x0000001c07077c24 */ /* 0x000fe2000f8e02ff */
[----:B------:R-:W-:Y:S01]  /*0ec0*/  UIMAD UR23, UR37, UR24, URZ ;  /* 0x00000018251772a4 */ /* 0x000fe2000f8e02ff */
[----:B------:R-:W-:Y:S01]  /*0ed0*/  IMAD.IADD R25, R25, 0x1, R5 ;  /* 0x0000000119197824 */ /* 0x000fe200078e0205 */
[----:B------:R-:W-:Y:S01]  /*0ee0*/  ULOP3.LUT UR33, UR33, 0x80000001, URZ, 0xc0, !UPT ;  /* 0x8000000121217892 */ /* 0x000fe2000f8ec0ff */
[C---:B------:R-:W-:Y:S01]  /*0ef0*/  IMAD.WIDE.U32 R16, R22.reuse, UR28, R16 ;  /* 0x0000001c16107c25 */ /* 0x040fe2000f8e0010 */
[----:B------:R-:W-:Y:S01]  /*0f00*/  UIMAD UR23, UR38, UR25, UR23 ;  /* 0x00000019261772a4 */ /* 0x000fe2000f8e0217 */
[----:B------:R-:W-:Y:S01]  /*0f10*/  CS2R R92, SRZ ;  /* 0x00000000005c7805 */ /* 0x000fe2000001ff00 */
[----:B------:R-:W-:Y:S01]  /*0f20*/  UISETP.NE.AND UP0, UPT, UR33, 0x1, UPT ;  /* 0x000000012100788c */ /* 0x000fe2000bf05270 */
[----:B------:R-:W-:Y:S01]  /*0f30*/  IMAD R7, R22, UR22, R7 ;  /* 0x0000001616077c24 */ /* 0x000fe2000f8e0207 */
[----:B-1----:R-:W-:Y:S01]  /*0f40*/  UIMAD UR22, UR37, UR8, URZ ;  /* 0x00000008251672a4 */ /* 0x002fe2000f8e02ff */
[----:B-----5:R-:W-:Y:S01]  /*0f50*/  IMAD.WIDE.U32 R24, R3, UR6, R24 ;  /* 0x0000000603187c25 */ /* 0x020fe2000f8e0018 */
[----:B------:R-:W-:Y:S01]  /*0f60*/  UIADD3 UR23, UPT, UPT, UR41, UR23, URZ ;  /* 0x0000001729177290 */ /* 0x000fe2000fffe0ff */
[----:B------:R-:W-:Y:S01]  /*0f70*/  CS2R R98, SRZ ;  /* 0x0000000000627805 */ /* 0x000fe2000001ff00 */
[----:B------:R-:W-:Y:S01]  /*0f80*/  UIMAD UR22, UR38, UR9, UR22 ;  /* 0x00000009261672a4 */ /* 0x000fe2000f8e0216 */
[----:B------:R-:W-:Y:S01]  /*0f90*/  IMAD R4, R4, UR12, RZ ;  /* 0x0000000c04047c24 */ /* 0x000fe2000f8e02ff */
[----:B------:R-:W-:Y:S01]  /*0fa0*/  CS2R R96, SRZ ;  /* 0x0000000000607805 */ /* 0x000fe2000001ff00 */
[----:B------:R-:W-:Y:S01]  /*0fb0*/  IMAD.IADD R23, R17, 0x1, R7 ;  /* 0x0000000111177824 */ /* 0x000fe200078e0207 */
[----:B------:R-:W-:Y:S01]  /*0fc0*/  CS2R R90, SRZ ;  /* 0x00000000005a7805 */ /* 0x000fe2000001ff00 */
[----:B------:R-:W-:Y:S01]  /*0fd0*/  IMAD R17, R3, UR7, R25 ;  /* 0x0000000703117c24 */ /* 0x000fe2000f8e0219 */
[----:B------:R-:W1:Y:S01]  /*0fe0*/  LDCU.64 UR6, c[0x0][0x3d8] ;  /* 0x00007b00ff0677ac */ /* 0x000e620008000a00 */
[C---:B------:R-:W-:Y:S01]  /*0ff0*/  IMAD R4, R9.reuse, UR13, R4 ;  /* 0x0000000d09047c24 */ /* 0x040fe2000f8e0204 */
[----:B------:R-:W-:Y:S01]  /*1000*/  CS2R R88, SRZ ;  /* 0x0000000000587805 */ /* 0x000fe2000001ff00 */
[----:B------:R-:W-:Y:S01]  /*1010*/  IMAD.WIDE.U32 R26, R9, UR12, R14 ;  /* 0x0000000c091a7c25 */ /* 0x000fe2000f8e000e */
[----:B------:R-:W-:-:S02]  /*1020*/  CS2R R86, SRZ ;  /* 0x0000000000567805 */ /* 0x000fc4000001ff00 */
[----:B------:R-:W-:Y:S02]  /*1030*/  CS2R R84, SRZ ;  /* 0x0000000000547805 */ /* 0x000fe4000001ff00 */
[----:B------:R-:W-:Y:S01]  /*1040*/  CS2R R78, SRZ ;  /* 0x00000000004e7805 */ /* 0x000fe2000001ff00 */
[----:B------:R-:W-:Y:S01]  /*1050*/  IMAD.U32 R5, RZ, RZ, UR8 ;  /* 0x00000008ff057e24 */ /* 0x000fe2000f8e00ff */
[----:B------:R-:W-:Y:S01]  /*1060*/  CS2R R76, SRZ ;  /* 0x00000000004c7805 */ /* 0x000fe2000001ff00 */
[----:B------:R-:W-:Y:S01]  /*1070*/  IMAD.IADD R27, R27, 0x1, R4 ;  /* 0x000000011b1b7824 */ /* 0x000fe200078e0204 */
[----:B------:R-:W-:Y:S01]  /*1080*/  CS2R R82, SRZ ;  /* 0x0000000000527805 */ /* 0x000fe2000001ff00 */
[----:B------:R-:W-:Y:S01]  /*1090*/  IMAD.WIDE.U32 R12, R5, UR38, R12 ;  /* 0x00000026050c7c25 */ /* 0x000fe2000f8e000c */
[----:B------:R-:W-:Y:S02]  /*10a0*/  CS2R R80, SRZ ;  /* 0x0000000000507805 */ /* 0x000fe4000001ff00 */
[----:B------:R-:W-:-:S02]  /*10b0*/  CS2R R74, SRZ ;  /* 0x00000000004a7805 */ /* 0x000fc4000001ff00 */
[----:B------:R-:W-:Y:S01]  /*10c0*/  CS2R R72, SRZ ;  /* 0x0000000000487805 */ /* 0x000fe2000001ff00 */
[----:B------:R-:W-:Y:S01]  /*10d0*/  IMAD.WIDE.U32 R26, R3, UR14, R26 ;  /* 0x0000000e031a7c25 */ /* 0x000fe2000f8e001a */
[----:B------:R-:W-:Y:S02]  /*10e0*/  CS2R R70, SRZ ;  /* 0x0000000000467805 */ /* 0x000fe4000001ff00 */
[----:B------:R-:W-:Y:S02]  /*10f0*/  CS2R R68, SRZ ;  /* 0x0000000000447805 */ /* 0x000fe4000001ff00 */
[----:B------:R-:W-:Y:S01]  /*1100*/  CS2R R62, SRZ ;  /* 0x00000000003e7805 */ /* 0x000fe2000001ff00 */
[----:B------:R-:W-:Y:S01]  /*1110*/  VIADD R15, R13, UR22 ;  /* 0x000000160d0f7c36 */ /* 0x000fe20008000000 */
[----:B------:R-:W-:Y:S01]  /*1120*/  CS2R R60, SRZ ;  /* 0x00000000003c7805 */ /* 0x000fe2000001ff00 */
[----:B------:R-:W-:Y:S01]  /*1130*/  IMAD.MOV.U32 R14, RZ, RZ, R12 ;  /* 0x000000ffff0e7224 */ /* 0x000fe200078e000c */
[----:B------:R-:W-:Y:S01]  /*1140*/  CS2R R66, SRZ ;  /* 0x0000000000427805 */ /* 0x000fe2000001ff00 */
[----:B------:R-:W-:Y:S01]  /*1150*/  IMAD R13, R3, UR15, R27 ;  /* 0x0000000f030d7c24 */ /* 0x000fe2000f8e021b */
[----:B------:R-:W5:Y:S01]  /*1160*/  LDCU.64 UR14, c[0x0][0x388] ;  /* 0x00007100ff0e77ac */ /* 0x000f620008000a00 */
[----:B------:R-:W-:Y:S01]  /*1170*/  IMAD.MOV.U32 R12, RZ, RZ, R26 ;  /* 0x000000ffff0c7224 */ /* 0x000fe200078e001a */
[----:B------:R-:W-:Y:S01]  /*1180*/  CS2R R64, SRZ ;  /* 0x0000000000407805 */ /* 0x000fe2000001ff00 */
[----:B------:R-:W-:Y:S01]  /*1190*/  IMAD.WIDE.U32 R26, R188, UR10, R14 ;  /* 0x0000000abc1a7c25 */ /* 0x000fe2000f8e000e */
[----:B------:R-:W-:Y:S01]  /*11a0*/  USHF.L.U32 UR10, UR18, 0x6, URZ ;  /* 0x00000006120a7899 */ /* 0x000fe200080006ff */
[----:B------:R-:W-:-:S02]  /*11b0*/  SHF.R.U32.HI R14, RZ, 0x2, R197 ;  /* 0x00000002ff0e7819 */ /* 0x000fc400000116c5 */
[----:B------:R-:W-:Y:S01]  /*11c0*/  CS2R R58, SRZ ;  /* 0x00000000003a7805 */ /* 0x000fe2000001ff00 */
[----:B------:R-:W-:Y:S01]  /*11d0*/  IMAD.MOV.U32 R22, RZ, RZ, R16 ;  /* 0x000000ffff167224 */ /* 0x000fe200078e0010 */
[----:B------:R-:W-:Y:S01]  /*11e0*/  CS2R R56, SRZ ;  /* 0x0000000000387805 */ /* 0x000fe2000001ff00 */
[C---:B----4-:R-:W-:Y:S01]  /*11f0*/  IMAD R5, R6.reuse, UR16, RZ ;  /* 0x0000001006057c24 */ /* 0x050fe2000f8e02ff */
[----:B------:R-:W-:Y:S01]  /*1200*/  CS2R R54, SRZ ;  /* 0x0000000000367805 */ /* 0x000fe2000001ff00 */
[----:B------:R-:W-:Y:S01]  /*1210*/  IMAD.MOV.U32 R16, RZ, RZ, R24 ;  /* 0x000000ffff107224 */ /* 0x000fe200078e0018 */
[----:B------:R-:W-:Y:S01]  /*1220*/  CS2R R52, SRZ ;  /* 0x0000000000347805 */ /* 0x000fe2000001ff00 */
[----:B-1----:R-:W-:Y:S01]  /*1230*/  IMAD R7, R6, UR6, RZ ;  /* 0x0000000606077c24 */ /* 0x002fe2000f8e02ff */
[----:B------:R-:W-:Y:S01]  /*1240*/  CS2R R46, SRZ ;  /* 0x00000000002e7805 */ /* 0x000fe2000001ff00 */
[----:B------:R-:W-:Y:S01]  /*1250*/  IMAD R27, R188, UR11, R27 ;  /* 0x0000000bbc1b7c24 */ /* 0x000fe2000f8e021b */
[----:B------:R-:W-:Y:S01]  /*1260*/  USHF.L.U64.HI UR11, UR18, 0x6, UR19 ;  /* 0x00000006120b7899 */ /* 0x000fe20008010213 */
[C---:B------:R-:W-:Y:S01]  /*1270*/  IMAD R32, R18.reuse, UR17, R5 ;  /* 0x0000001112207c24 */ /* 0x040fe2000f8e0205 */
[----:B------:R-:W-:Y:S01]  /*1280*/  CS2R R44, SRZ ;  /* 0x00000000002c7805 */ /* 0x000fe2000001ff00 */
[----:B------:R-:W-:Y:S01]  /*1290*/  IMAD.WIDE.U32 R4, R18, UR16, R16 ;  /* 0x0000001012047c25 */ /* 0x000fe2000f8e0010 */
[----:B------:R-:W1:Y:S01]  /*12a0*/  LDCU.64 UR16, c[0x0][0x390] ;  /* 0x00007200ff1077ac */ /* 0x000e620008000a00 */
[----:B------:R-:W-:-:S02]  /*12b0*/  CS2R R50, SRZ ;  /* 0x0000000000327805 */ /* 0x000fc4000001ff00 */
[----:B------:R-:W-:Y:S01]  /*12c0*/  CS2R R48, SRZ ;  /* 0x0000000000307805 */ /* 0x000fe2000001ff00 */
[C---:B------:R-:W-:Y:S01]  /*12d0*/  IMAD R24, R18.reuse, UR7, R7 ;  /* 0x0000000712187c24 */ /* 0x040fe2000f8e0207 */
[----:B------:R-:W-:Y:S01]  /*12e0*/  USHF.L.U32 UR7, UR12, 0x6, URZ ;  /* 0x000000060c077899 */ /* 0x000fe200080006ff */
[----:B------:R-:W-:Y:S01]  /*12f0*/  IMAD.WIDE.U32 R18, R18, UR6, R12 ;  /* 0x0000000612127c25 */ /* 0x000fe2000f8e000c */
[----:B------:R-:W-:Y:S01]  /*1300*/  USHF.L.U64.HI UR6, UR12, 0x6, UR13 ;  /* 0x000000060c067899 */ /* 0x000fe2000801020d */
[----:B------:R-:W4:Y:S01]  /*1310*/  LDC.64 R6, c[0x0][0x460] ;  /* 0x00011800ff067b82 */ /* 0x000f220000000a00 */
[----:B------:R-:W-:Y:S01]  /*1320*/  CS2R R42, SRZ ;  /* 0x00000000002a7805 */ /* 0x000fe2000001ff00 */
[----:B------:R-:W-:Y:S01]  /*1330*/  IMAD.U32 R30, RZ, RZ, UR10 ;  /* 0x0000000aff1e7e24 */ /* 0x000fe2000f8e00ff */
[----:B------:R-:W-:Y:S01]  /*1340*/  CS2R R40, SRZ ;  /* 0x0000000000287805 */ /* 0x000fe2000001ff00 */
[----:B------:R-:W-:Y:S01]  /*1350*/  IMAD.U32 R31, RZ, RZ, UR11 ;  /* 0x0000000bff1f7e24 */ /* 0x000fe2000f8e00ff */
[----:B------:R-:W-:Y:S01]  /*1360*/  CS2R R38, SRZ ;  /* 0x0000000000267805 */ /* 0x000fe2000001ff00 */
[----:B------:R-:W-:Y:S01]  /*1370*/  IMAD.U32 R12, RZ, RZ, UR7 ;  /* 0x00000007ff0c7e24 */ /* 0x000fe2000f8e00ff */
[----:B------:R-:W-:Y:S01]  /*1380*/  CS2R R36, SRZ ;  /* 0x0000000000247805 */ /* 0x000fe2000001ff00 */
[----:B------:R-:W-:-:S02]  /*1390*/  IMAD.U32 R13, RZ, RZ, UR6 ;  /* 0x00000006ff0d7e24 */ /* 0x000fc4000f8e00ff */
[C---:B------:R-:W-:Y:S01]  /*13a0*/  IMAD.WIDE.U32 R30, R14.reuse, UR18, R30 ;  /* 0x000000120e1e7c25 */ /* 0x040fe2000f8e001e */
[----:B------:R-:W2:Y:S03]  /*13b0*/  LDCU.64 UR6, c[0x0][0x380] ;  /* 0x00007000ff0677ac */ /* 0x000ea60008000a00 */
[----:B------:R-:W-:Y:S01]  /*13c0*/  IMAD R16, R14, UR19, RZ ;  /* 0x000000130e107c24 */ /* 0x000fe2000f8e02ff */
[----:B------:R-:W-:Y:S01]  /*13d0*/  IADD3 R30, P1, PT, R4, R30, RZ ;  /* 0x0000001e041e7210 */ /* 0x000fe20007f3e0ff */
[----:B------:R-:W-:-:S04]  /*13e0*/  IMAD.WIDE.U32 R12, R14, UR12, R12 ;  /* 0x0000000c0e0c7c25 */ /* 0x000fc8000f8e000c */
[----:B------:R-:W-:Y:S01]  /*13f0*/  IMAD.IADD R33, R5, 0x1, R32 ;  /* 0x0000000105217824 */ /* 0x000fe200078e0220 */
[----:B------:R-:W-:Y:S01]  /*1400*/  IADD3 R5, P0, PT, R18, R12, RZ ;  /* 0x0000000c12057210 */ /* 0x000fe20007f1e0ff */
[----:B------:R-:W-:Y:S01]  /*1410*/  IMAD.U32 R29, RZ, RZ, UR23 ;  /* 0x00000017ff1d7e24 */ /* 0x000fe2000f8e00ff */
[----:B------:R-:W2:Y:S01]  /*1420*/  LDCU.64 UR22, c[0x0][0x3c8] ;  /* 0x00007900ff1677ac */ /* 0x000ea20008000a00 */
[----:B------:R-:W-:Y:S01]  /*1430*/  IMAD.IADD R25, R19, 0x1, R24 ;  /* 0x0000000113197824 */ /* 0x000fe200078e0218 */
[----:B------:R-:W-:Y:S01]  /*1440*/  IADD3.X R9, PT, PT, R33, R16, R31, P1, !PT ;  /* 0x0000001021097210 */ /* 0x000fe20000ffe41f */
[----:B------:R-:W-:Y:S01]  /*1450*/  IMAD.MOV.U32 R24, RZ, RZ, R18 ;  /* 0x000000ffff187224 */ /* 0x000fe200078e0012 */
[----:B------:R-:W-:Y:S01]  /*1460*/  @P3 BAR.SYNC.DEFER_BLOCKING 0x0 ;  /* 0x0000000000003b1d */ /* 0x000fe20000010000 */
[----:B-----5:R-:W-:Y:S01]  /*1470*/  LEA R18, P1, R30, UR14, 0x1 ;  /* 0x0000000e1e127c11 */ /* 0x020fe2000f8208ff */
[----:B---3--:R-:W-:-:S03]  /*1480*/  IMAD.WIDE.U32 R28, R3, UR20, R28 ;  /* 0x00000014031c7c25 */ /* 0x008fc6000f8e001c */
[----:B------:R-:W-:Y:S01]  /*1490*/  LEA.HI.X R19, R30, UR15, R9, 0x1, P1 ;  /* 0x0000000f1e137c11 */ /* 0x000fe200088f0c09 */
[----:B------:R-:W-:Y:S01]  /*14a0*/  IMAD R15, R14, UR13, RZ ;  /* 0x0000000d0e0f7c24 */ /* 0x000fe2000f8e02ff */
[----:B----4-:R-:W-:Y:S01]  /*14b0*/  ISETP.NE.U32.AND P1, PT, R6, RZ, PT ;  /* 0x000000ff0600720c */ /* 0x010fe20003f25070 */
[----:B------:R-:W3:Y:S01]  /*14c0*/  S2R R9, SR_CTAID.X ;  /* 0x0000000000097919 */ /* 0x000ee20000002500 */
[----:B------:R-:W-:Y:S01]  /*14d0*/  IMAD R29, R3, UR21, R29 ;  /* 0x00000015031d7c24 */ /* 0x000fe2000f8e021d */
[----:B------:R-:W4:Y:S01]  /*14e0*/  LDCU.64 UR20, c[0x0][0x550] ;  /* 0x0000aa00ff1477ac */ /* 0x000f220008000a00 */
[----:B------:R-:W-:Y:S01]  /*14f0*/  IMAD.MOV.U32 R32, RZ, RZ, R4 ;  /* 0x000000ffff207224 */ /* 0x000fe200078e0004 */
[----:B------:R-:W-:Y:S01]  /*1500*/  IADD3.X R4, PT, PT, R25, R15, R13, P0, !PT ;  /* 0x0000000f19047210 */ /* 0x000fe200007fe40d */
[C---:B------:R-:W-:Y:S01]  /*1510*/  IMAD.WIDE.U32 R26, R14.reuse, UR8, R26 ;  /* 0x000000080e1a7c25 */ /* 0x040fe2000f8e001a */
[----:B-1----:R-:W-:Y:S02]  /*1520*/  LEA R12, P0, R5, UR16, 0x1 ;  /* 0x00000010050c7c11 */ /* 0x002fe4000f8008ff */
[----:B------:R-:W-:Y:S01]  /*1530*/  ISETP.NE.AND.EX P1, PT, R7, RZ, PT, P1 ;  /* 0x000000ff0700720c */ /* 0x000fe20003f25310 */
[----:B------:R-:W-:Y:S01]  /*1540*/  IMAD.WIDE.U32 R30, R14, UR18, R32 ;  /* 0x000000120e1e7c25 */ /* 0x000fe2000f8e0020 */
[----:B------:R-:W-:-:S02]  /*1550*/  LEA.HI.X R13, R5, UR17, R4, 0x1, P0 ;  /* 0x00000011050d7c11 */ /* 0x000fc400080f0c04 */
[----:B------:R-:W3:Y:S01]  /*1560*/  LDC.64 R4, c[0x0][0x5f8] ;  /* 0x00017e00ff047b82 */ /* 0x000ee20000000a00 */
[----:B------:R-:W-:Y:S01]  /*1570*/  IMAD R17, R14, UR9, R27 ;  /* 0x000000090e117c24 */ /* 0x000fe2000f8e021b */
[----:B------:R-:W-:Y:S01]  /*1580*/  LEA R6, P0, R30, UR14, 0x1 ;  /* 0x0000000e1e067c11 */ /* 0x000fe2000f8008ff */
[----:B------:R-:W-:Y:S01]  /*1590*/  IMAD.IADD R16, R31, 0x1, R16 ;  /* 0x000000011f107824 */ /* 0x000fe200078e0210 */
[----:B------:R-:W-:Y:S01]  /*15a0*/  UIMAD.WIDE UR8, UR4, UR28, URZ ;  /* 0x0000001c040872a5 */ /* 0x000fe2000f8e02ff */
[----:B------:R-:W-:Y:S01]  /*15b0*/  IMAD.WIDE.U32 R24, R14, UR12, R24 ;  /* 0x0000000c0e187c25 */ /* 0x000fe2000f8e0018 */
[----:B------:R-:W-:Y:S01]  /*15c0*/  UIMAD UR28, UR4, UR28, URZ ;  /* 0x0000001c041c72a4 */ /* 0x000fe2000f8e02ff */
[----:B----4-:R-:W-:Y:S02]  /*15d0*/  LEA R220, P2, R26, UR20, 0x1 ;  /* 0x000000141adc7c11 */ /* 0x010fe4000f8408ff */
[----:B--2---:R-:W-:Y:S01]  /*15e0*/  IMAD.WIDE.U32 R28, R188, UR22, R28 ;  /* 0x00000016bc1c7c25 */ /* 0x004fe2000f8e001c */
[----:B------:R-:W-:Y:S01]  /*15f0*/  LEA.HI.X R7, R30, UR15, R16, 0x1, P0 ;  /* 0x0000000f1e077c11 */ /* 0x000fe200080f0c10 */
[----:B------:R-:W-:Y:S01]  /*1600*/  USEL UR15, URZ, 0x3000, UP0 ;  /* 0x00003000ff0f7887 */ /* 0x000fe20008000000 */
[----:B------:R-:W-:Y:S01]  /*1610*/  LEA.HI.X R221, R26, UR21, R17, 0x1, P2 ;  /* 0x000000151add7c11 */ /* 0x000fe200090f0c11 */
[----:B------:R-:W-:Y:S01]  /*1620*/  IMAD R29, R188, UR23, R29 ;  /* 0x00000017bc1d7c24 */ /* 0x000fe2000f8e021d */
[----:B------:R-:W-:Y:S01]  /*1630*/  SEL R17, R20, RZ, P1 ;  /* 0x000000ff14117207 */ /* 0x000fe20000800000 */
[----:B------:R-:W-:Y:S01]  /*1640*/  IMAD.IADD R20, R25, 0x1, R15 ;  /* 0x0000000119147824 */ /* 0x000fe200078e020f */
[----:B------:R-:W-:Y:S01]  /*1650*/  LEA R26, P0, R24, UR16, 0x1 ;  /* 0x00000010181a7c11 */ /* 0x000fe2000f8008ff */
[----:B------:R-:W-:Y:S01]  /*1660*/  IMAD.WIDE.U32 R28, R14, UR24, R28 ;  /* 0x000000180e1c7c25 */ /* 0x000fe2000f8e001c */
[----:B------:R-:W-:Y:S01]  /*1670*/  IADD3 R17, P1, PT, R17, UR38, RZ ;  /* 0x0000002611117c10 */ /* 0x000fe2000ff3e0ff */
[----:B------:R-:W-:Y:S01]  /*1680*/  @!PT LDS RZ, [RZ] ;  /* 0x00000000fffff984 */ /* 0x000fe20000000800 */
[----:B------:R-:W-:Y:S01]  /*1690*/  @!PT LDS RZ, [RZ] ;  /* 0x00000000fffff984 */ /* 0x000fe20000000800 */
[----:B------:R-:W-:Y:S01]  /*16a0*/  @!PT LDS RZ, [RZ] ;  /* 0x00000000fffff984 */ /* 0x000fe20000000800 */
[----:B------:R-:W-:Y:S01]  /*16b0*/  LDGSTS.E.BYPASS.LTC128B.128 [R192+0x6000], desc[UR34][R220.64] ;  /* 0x06000000dcc07fae */ /* 0x000fe2000b981a22 */
[----:B------:R-:W-:Y:S01]  /*16c0*/  LEA.HI.X R27, R24, UR17, R20, 0x1, P0 ;  /* 0x00000011181b7c11 */ /* 0x000fe200080f0c14 */
[----:B------:R-:W-:Y:S01]  /*16d0*/  IMAD R14, R14, UR25, R29 ;  /* 0x000000190e0e7c24 */ /* 0x000fe2000f8e021d */
[----:B------:R-:W-:Y:S01]  /*16e0*/  LEA R222, P2, R28, UR6, 0x1 ;  /* 0x000000061cde7c11 */ /* 0x000fe2000f8408ff */
[----:B------:R-:W-:Y:S01]  /*16f0*/  VIADD R211, R192, UR15 ;  /* 0x0000000fc0d37c36 */ /* 0x000fe20008000000 */
[----:B------:R-:W-:Y:S01]  /*1700*/  LDGSTS.E.BYPASS.LTC128B.128 [R192+0x7000], desc[UR34][R220.64+0x40] ;  /* 0x07000040dcc07fae */ /* 0x000fe2000b981a22 */
[----:B---3--:R-:W-:Y:S01]  /*1710*/  IMAD.WIDE.U32 R20, R9, R4, RZ ;  /* 0x0000000409147225 */ /* 0x008fe200078e00ff */
[----:B------:R-:W-:Y:S01]  /*1720*/  LEA.HI.X R223, R28, UR7, R14, 0x1, P2 ;  /* 0x000000071cdf7c11 */ /* 0x000fe200090f0c0e */
[----:B------:R-:W1:Y:S01]  /*1730*/  LDC R4, c[0x0][0x508] ;  /* 0x00014200ff047b82 */ /* 0x000e620000000800 */
[----:B------:R-:W-:Y:S01]  /*1740*/  LDGSTS.E.BYPASS.LTC128B.128 [R192+0x8000], desc[UR34][R220.64+0x80] ;  /* 0x08000080dcc07fae */ /* 0x000fe2000b981a22 */
[----:B------:R-:W-:Y:S01]  /*1750*/  IMAD.X R16, RZ, RZ, UR37, P1 ;  /* 0x00000025ff107e24 */ /* 0x000fe200088e06ff */
[----:B------:R-:W-:Y:S01]  /*1760*/  SEL R14, R20, RZ, P3 ;  /* 0x000000ff140e7207 */ /* 0x000fe20001800000 */
[C---:B------:R-:W-:Y:S01]  /*1770*/  IMAD R15, R17.reuse, UR9, RZ ;  /* 0x00000009110f7c24 */ /* 0x040fe2000f8e02ff */
[----:B------:R-:W-:Y:S01]  /*1780*/  LDGSTS.E.BYPASS.LTC128B.128 [R211], desc[UR34][R222.64] ;  /* 0x00000000ded37fae */ /* 0x000fe2000b981a22 */
[----:B------:R-:W-:Y:S01]  /*1790*/  IMAD.WIDE.U32 R22, R17, UR8, R22 ;  /* 0x0000000811167c25 */ /* 0x000fe2000f8e0016 */
[----:B------:R-:W2:Y:S02]  /*17a0*/  LDCU.64 UR6, c[0x0][0x570] ;  /* 0x0000ae00ff0677ac */ /* 0x000ea40008000a00 */
[----:B------:R-:W-:Y:S01]  /*17b0*/  LDGSTS.E.BYPASS.LTC128B.128 [R211+0x1000], desc[UR34][R222.64+0x40] ;  /* 0x01000040ded37fae */ /* 0x000fe2000b981a22 */
[----:B------:R-:W-:Y:S01]  /*17c0*/  IMAD R15, R16, UR8, R15 ;  /* 0x00000008100f7c24 */ /* 0x000fe2000f8e020f */
[----:B------:R-:W-:Y:S01]  /*17d0*/  USHF.L.U32 UR8, UR28, 0x6, URZ ;  /* 0x000000061c087899 */ /* 0x000fe200080006ff */
[----:B------:R-:W-:Y:S01]  /*17e0*/  IMAD R17, R189, UR28, R216 ;  /* 0x0000001cbd117c24 */ /* 0x000fe2000f8e02d8 */
[----:B------:R-:W-:Y:S01]  /*17f0*/  LDGSTS.E.BYPASS.LTC128B.128 [R211+0x2000], desc[UR34][R222.64+0x80] ;  /* 0x02000080ded37fae */ /* 0x000fe2000b981a22 */
[----:B------:R-:W-:-:S02]  /*1800*/  IMAD R5, R9, R5, R21 ;  /* 0x0000000509057224 */ /* 0x000fc400078e0215 */
[----:B------:R-:W-:Y:S01]  /*1810*/  IMAD.IADD R15, R23, 0x1, R15 ;  /* 0x00000001170f7824 */ /* 0x000fe200078e020f */
[----:B------:R-:W-:Y:S01]  /*1820*/  LDGSTS.E.BYPASS.LTC128B.128 [R192+0x9000], desc[UR34][R6.64] ;  /* 0x0900000006c07fae */ /* 0x000fe2000b981a22 */
[----:B------:R-:W-:Y:S01]  /*1830*/  IADD3 R14, P1, P0, R17, R22, R14 ;  /* 0x00000016110e7210 */ /* 0x000fe2000783e00e */
[----:B------:R-:W-:Y:S01]  /*1840*/  VIADD R11, R11, UR38 ;  /* 0x000000260b0b7c36 */ /* 0x000fe20008000000 */
[----:B------:R-:W-:Y:S01]  /*1850*/  SHF.R.S32.HI R16, RZ, 0x1f, R17 ;  /* 0x0000001fff107819 */ /* 0x000fe20000011411 */
[----:B------:R-:W-:Y:S01]  /*1860*/  LDGSTS.E.BYPASS.LTC128B.128 [R192+0xb000], desc[UR34][R6.64+0x40] ;  /* 0x0b00004006c07fae */ /* 0x000fe2000b981a22 */
[----:B------:R-:W-:Y:S01]  /*1870*/  SEL R5, R5, RZ, P3 ;  /* 0x000000ff05057207 */ /* 0x000fe20001800000 */
[----:B------:R-:W-:Y:S02]  /*1880*/  IMAD.WIDE R224, R11, 0x4, R224 ;  /* 0x000000040be07825 */ /* 0x000fe400078e02e0 */
[----:B------:R1:W-:Y:S01]  /*1890*/  LDGSTS.E.BYPASS.LTC128B.128 [R192+0xd000], desc[UR34][R6.64+0x80] ;  /* 0x0d00008006c07fae */ /* 0x0003e2000b981a22 */
[----:B------:R-:W-:-:S02]  /*18a0*/  IADD3.X R5, PT, PT, R16, R15, R5, P1, P0 ;  /* 0x0000000f10057210 */ /* 0x000fc40000fe0405 */
[----:B------:R-:W-:Y:S01]  /*18b0*/  IADD3 R14, P0, PT, R14, UR8, RZ ;  /* 0x000000080e0e7c10 */ /* 0x000fe2000ff1e0ff */
[----:B------:R3:W-:Y:S04]  /*18c0*/  LDGSTS.E.BYPASS.LTC128B.128 [R192+0xa000], desc[UR34][R18.64] ;  /* 0x0a00000012c07fae */ /* 0x0007e8000b981a22 */
[----:B------:R3:W-:Y:S04]  /*18d0*/  LDGSTS.E.BYPASS.LTC128B.128 [R192+0xc000], desc[UR34][R18.64+0x40] ;  /* 0x0c00004012c07fae */ /* 0x0007e8000b981a22 */
[----:B------:R3:W-:Y:S04]  /*18e0*/  LDGSTS.E.BYPASS.LTC128B.128 [R192+0xe000], desc[UR34][R18.64+0x80] ;  /* 0x0e00008012c07fae */ /* 0x0007e8000b981a22 */
[----:B------:R3:W-:Y:S04]  /*18f0*/  LDGSTS.E.BYPASS.LTC128B.128 [R192+0xf000], desc[UR34][R26.64] ;  /* 0x0f0000001ac07fae */ /* 0x0007e8000b981a22 */
[----:B------:R3:W-:Y:S04]  /*1900*/  LDGSTS.E.BYPASS.LTC128B.128 [R192+0x11000], desc[UR34][R26.64+0x40] ;  /* 0x110000401ac07fae */ /* 0x0007e8000b981a22 */
[----:B------:R3:W-:Y:S01]  /*1910*/  LDGSTS.E.BYPASS.LTC128B.128 [R192+0x13000], desc[UR34][R26.64+0x80] ;  /* 0x130000801ac07fae */ /* 0x0007e2000b981a22 */
[----:B-1----:R-:W-:-:S03]  /*1920*/  IMAD.IADD R7, R213, 0x1, R4 ;  /* 0x00000001d5077824 */ /* 0x002fc600078e0204 */
[----:B------:R3:W-:Y:S01]  /*1930*/  LDGSTS.E.BYPASS.LTC128B.128 [R192+0x10000], desc[UR34][R12.64] ;  /* 0x100000000cc07fae */ /* 0x0007e2000b981a22 */
[----:B------:R-:W-:Y:S01]  /*1940*/  IMAD.U32 R4, RZ, RZ, UR8 ;  /* 0x00000008ff047e24 */ /* 0x000fe2000f8e00ff */
[----:B------:R-:W-:Y:S02]  /*1950*/  IADD3 R7, PT, PT, -R7, UR30, R8 ;  /* 0x0000001e07077c10 */ /* 0x000fe4000fffe108 */
[----:B------:R3:W-:Y:S02]  /*1960*/  LDGSTS.E.BYPASS.LTC128B.128 [R192+0x12000], desc[UR34][R12.64+0x40] ;  /* 0x120000400cc07fae */ /* 0x0007e4000b981a22 */
[----:B------:R-:W-:Y:S01]  /*1970*/  LEA.HI.X.SX32 R9, R4, R5, 0x1, P0 ;  /* 0x0000000504097211 */ /* 0x000fe200000f0eff */
[----:B------:R-:W-:Y:S01]  /*1980*/  VIADD R5, R10, UR38 ;  /* 0x000000260a057c36 */ /* 0x000fe20008000000 */
[----:B------:R-:W-:Y:S01]  /*1990*/  SHF.R.S32.HI R4, RZ, 0x1f, R7 ;  /* 0x0000001fff047819 */ /* 0x000fe20000011407 */
[----:B------:R3:W-:Y:S01]  /*19a0*/  LDGSTS.E.BYPASS.LTC128B.128 [R192+0x14000], desc[UR34][R12.64+0x80] ;  /* 0x140000800cc07fae */ /* 0x0007e2000b981a22 */
[----:B--2---:R-:W-:Y:S01]  /*19b0*/  LEA R218, P0, R14, UR6, 0x2 ;  /* 0x000000060eda7c11 */ /* 0x004fe2000f8010ff */
[----:B------:R-:W-:Y:S01]  /*19c0*/  IMAD.WIDE R200, R5, 0x4, R200 ;  /* 0x0000000405c87825 */ /* 0x000fe200078e02c8 */
[----:B------:R-:W-:Y:S01]  /*19d0*/  LEA.HI R199, R4, R7, RZ, 0x6 ;  /* 0x0000000704c77211 */ /* 0x000fe200078f30ff */
[----:B------:R-:W0:Y:S01]  /*19e0*/  LDGDEPBAR ;  /* 0x00000000000079af */ /* 0x000e220000000000 */
[----:B------:R-:W-:-:S02]  /*19f0*/  LEA.HI.X R219, R14, UR7, R9, 0x2, P0 ;  /* 0x000000070edb7c11 */ /* 0x000fc400080f1409 */
[----:B------:R-:W-:-:S04]  /*1a00*/  SHF.R.S32.HI R199, RZ, 0x6, R199 ;  /* 0x00000006ffc77819 */ /* 0x000fc800000114c7 */
[----:B------:R-:W-:-:S04]  /*1a10*/  VIMNMX R199, PT, PT, RZ, R199, !PT ;  /* 0x000000c7ffc77248 */ /* 0x000fc80007fe0100 */
[----:B------:R-:W-:-:S13]  /*1a20*/  ISETP.LT.AND P0, PT, R199, UR36, PT ;  /* 0x00000024c7007c0c */ /* 0x000fda000bf01270 */
[----:B---3--:R-:W-:Y:S05]  /*1a30*/  @!P0 BRA `(.L_x_649) ;  /* 0x0000004000a88947 */ /* 0x008fea0003800000 */
[----:B------:R-:W1:Y:S01]  /*1a40*/  LDC.64 R6, c[0x0][0x528] ;  /* 0x00014a00ff067b82 */ /* 0x000e620000000a00 */
[----:B------:R-:W-:Y:S01]  /*1a50*/  IMAD.WIDE.U32 R8, R187, 0x4, R224 ;  /* 0x00000004bb087825 */ /* 0x000fe200078e00e0 */
[----:B------:R-:W2:Y:S04]  /*1a60*/  LDCU UR11, c[0x0][0x3b0] ;  /* 0x00007600ff0b77ac */ /* 0x000ea80008000800 */
[----:B------:R-:W5:Y:S01]  /*1a70*/  LDG.E R210, desc[UR34][R8.64] ;  /* 0x0000002208d27981 */ /* 0x000f62000c1e1900 */
[----:B------:R-:W3:Y:S01]  /*1a80*/  LDCU UR12, c[0x0][0x590] ;  /* 0x0000b200ff0c77ac */ /* 0x000ee20008000800 */
[----:B------:R-:W4:Y:S02]  /*1a90*/  LDC R195, c[0x0][0x44c] ;  /* 0x00011300ffc37b82 */ /* 0x000f240000000800 */
[----:B------:R-:W5:Y:S01]  /*1aa0*/  LDG.E R209, desc[UR34][R8.64+0x20] ;  /* 0x0000202208d17981 */ /* 0x000f62000c1e1900 */
[----:B------:R-:W-:-:S02]  /*1ab0*/  USHF.L.U32 UR8, UR36, 0x6, URZ ;  /* 0x0000000624087899 */ /* 0x000fc400080006ff */
[----:B------:R-:W-:Y:S01]  /*1ac0*/  USHF.L.U32 UR7, UR28, 0x3, URZ ;  /* 0x000000031c077899 */ /* 0x000fe200080006ff */
[----:B------:R-:W5:Y:S01]  /*1ad0*/  LDG.E R208, desc[UR34][R8.64+0x80] ;  /* 0x0000802208d07981 */ /* 0x000f62000c1e1900 */
[----:B------:R-:W1:Y:S03]  /*1ae0*/  LDCU UR6, c[0x0][0x3e0] ;  /* 0x00007c00ff0677ac */ /* 0x000e660008000800 */
[----:B------:R-:W5:Y:S01]  /*1af0*/  LDG.E R207, desc[UR34][R8.64+0xa0] ;  /* 0x0000a02208cf7981 */ /* 0x000f62000c1e1900 */
[----:B------:R-:W1:Y:S03]  /*1b00*/  LDCU UR10, c[0x0][0x45c] ;  /* 0x00008b80ff0a77ac */ /* 0x000e660008000800 */
[----:B-1----:R-:W4:Y:S04]  /*1b10*/  LDG.E.64 R4, desc[UR34][R6.64] ;  /* 0x0000002206047981 */ /* 0x002f28000c1e1b00 */
[----:B------:R1:W4:Y:S01]  /*1b20*/  LDG.E.64 R202, desc[UR34][R6.64+0x8] ;  /* 0x0000082206ca7981 */ /* 0x000322000c1e1b00 */
[----:B------:R-:W4:Y:S01]  /*1b30*/  S2R R197, SR_TID.X ;  /* 0x0000000000c57919 */ /* 0x000f220000002100 */
[----:B------:R-:W-:Y:S01]  /*1b40*/  IMAD.U32 R206, RZ, RZ, UR30 ;  /* 0x0000001effce7e24 */ /* 0x000fe2000f8e00ff */
[----:B------:R-:W-:Y:S01]  /*1b50*/  LEA R198, R190, UR30, 0x7 ;  /* 0x0000001ebec67c11 */ /* 0x000fe2000f8e38ff */
[----:B------:R-:W-:-:S02]  /*1b60*/  IMAD.MOV.U32 R196, RZ, RZ, 0x10 ;  /* 0x00000010ffc47424 */ /* 0x000fc400078e00ff */
[----:B------:R-:W-:Y:S02]  /*1b70*/  IMAD.U32 R204, RZ, RZ, UR36 ;  /* 0x00000024ffcc7e24 */ /* 0x000fe4000f8e00ff */
[----:B-1----:R-:W-:Y:S01]  /*1b80*/  IMAD R7, R3, UR4, R188 ;  /* 0x0000000403077c24 */ /* 0x002fe2000f8e02bc */
[--C-:B------:R-:W-:Y:S01]  /*1b90*/  IADD3 R3, PT, PT, R187, UR8, R213.reuse ;  /* 0x00000008bb037c10 */ /* 0x100fe2000fffe0d5 */
[----:B------:R-:W-:Y:S01]  /*1ba0*/  VIADD R179, R185, UR15 ;  /* 0x0000000fb9b37c36 */ /* 0x000fe20008000000 */
[----:B------:R-:W-:Y:S01]  /*1bb0*/  IADD3 R198, PT, PT, R198, 0x80, -R213 ;  /* 0x00000080c6c67810 */ /* 0x000fe20007ffe8d5 */
[----:B------:R-:W-:Y:S01]  /*1bc0*/  IMAD.SHL.U32 R7, R7, 0x20, RZ ;  /* 0x0000002007077824 */ /* 0x000fe200078e00ff */
[----:B------:R-:W-:Y:S01]  /*1bd0*/  IADD3 R206, PT, PT, R3, -0x1f, -R206 ;  /* 0xffffffe103ce7810 */ /* 0x000fe20007ffe8ce */
[----:B------:R-:W-:Y:S01]  /*1be0*/  VIADD R177, R183, UR15 ;  /* 0x0000000fb7b17c36 */ /* 0x000fe20008000000 */
[----:B------:R-:W1:Y:S01]  /*1bf0*/  LDCU.U8 UR4, c[0x0][0x4f8] ;  /* 0x00009f00ff0477ac */ /* 0x000e620008000000 */
[----:B------:R-:W-:-:S02]  /*1c00*/  IMAD.IADD R184, R181, 0x1, R176 ;  /* 0x00000001b5b87824 */ /* 0x000fc400078e02b0 */
[----:B------:R-:W-:Y:S02]  /*1c10*/  IMAD.IADD R3, R185, 0x1, R176 ;  /* 0x00000001b9037824 */ /* 0x000fe400078e02b0 */
[----:B------:R-:W-:Y:S01]  /*1c20*/  IMAD.MOV.U32 R127, RZ, RZ, RZ ;  /* 0x000000ffff7f7224 */ /* 0x000fe200078e00ff */
[----:B--2---:R-:W-:Y:S02]  /*1c30*/  USHF.L.U32 UR11, UR11, 0x6, URZ ;  /* 0x000000060b0b7899 */ /* 0x004fe400080006ff */
[----:B---3--:R-:W-:Y:S01]  /*1c40*/  USHF.L.U32 UR12, UR12, 0x6, URZ ;  /* 0x000000060c0c7899 */ /* 0x008fe200080006ff */
[----:B----4-:R-:W-:Y:S02]  /*1c50*/  R2UR UR9, R5 ;  /* 0x00000000050972ca */ /* 0x010fe400000e0000 */
[----:B------:R-:W-:Y:S02]  /*1c60*/  R2UR UR14, R4 ;  /* 0x00000000040e72ca */ /* 0x000fe400000e0000 */
[----:B------:R-:W-:-:S02]  /*1c70*/  IADD3 R216, P1, P0, R7, R202, R216 ;  /* 0x000000ca07d87210 */ /* 0x000fc4000783e0d8 */
[----:B------:R-:W-:Y:S02]  /*1c80*/  SHF.R.S32.HI R202, RZ, 0x1f, R7 ;  /* 0x0000001fffca7819 */ /* 0x000fe40000011407 */
[----:B------:R-:W-:Y:S02]  /*1c90*/  LOP3.LUT R5, R189, 0x1, RZ, 0xc0, !PT ;  /* 0x00000001bd057812 */ /* 0x000fe400078ec0ff */
[----:B------:R-:W-:Y:S02]  /*1ca0*/  IADD3.X R202, PT, PT, R202, R203, RZ, P1, P0 ;  /* 0x000000cbcaca7210 */ /* 0x000fe40000fe04ff */
[----:B------:R-:W-:Y:S01]  /*1cb0*/  LOP3.LUT P0, RZ, R197, 0x4, RZ, 0xc0, !PT ;  /* 0x00000004c5ff7812 */ /* 0x000fe2000780c0ff */
[----:B------:R-:W-:-:S03]  /*1cc0*/  IMAD R204, R204, 0x4, R5 ;  /* 0x00000004cccc7824 */ /* 0x000fc600078e0205 */
[----:B------:R-:W-:Y:S01]  /*1cd0*/  SEL R196, R196, 0xfffffff0, !P0 ;  /* 0xfffffff0c4c47807 */ /* 0x000fe20004000000 */
        /* <DEDUP_REMOVED lines=11> */
[----:B------:R-:W-:Y:S01]  /*1d90*/  UIADD3 UR16, UPT, UPT, UR9, 0x646e171e, URZ ;  /* 0x646e171e09107890 */ /* 0x000fe2000fffe0ff */
[----:B------:R-:W-:Y:S01]  /*1da0*/  SHF.R.U32.HI R205, RZ, 0x6, R197 ;  /* 0x00000006ffcd7819 */ /* 0x000fe200000116c5 */
[----:B------:R-:W-:Y:S01]  /*1db0*/  IMAD.WIDE.U32 R216, R216, -0x2daee0ad, RZ ;  /* 0xd2511f53d8d87825 */ /* 0x000fe200078e00ff */
[----:B------:R-:W-:-:S02]  /*1dc0*/  IADD3 R204, PT, PT, R204, -0x4, RZ ;  /* 0xfffffffccccc7810 */ /* 0x000fc40007ffe0ff */
[----:B-1----:R-:W-:-:S07]  /*1dd0*/  IADD3 R203, PT, PT, R196, R191, RZ ;  /* 0x000000bfc4cb7210 */ /* 0x002fce0007ffe0ff */
.L_x_652:
[----:B------:R-:W0:Y:S01]  /*1de0*/  LDGDEPBAR ;  /* 0x00000000000079af */ /* 0x000e220000000000 */
[----:B------:R-:W-:Y:S01]  /*1df0*/  IMAD.IADD R186, R179, 0x1, R176 ;  /* 0x00000001b3ba7824 */ /* 0x000fe200078e02b0 */
[C---:B------:R-:W-:Y:S01]  /*1e00*/  LEA R236, P0, R187.reuse, R200, 0x2 ;  /* 0x000000c8bbec7211 */ /* 0x040fe200078010ff */
[----:B------:R-:W-:Y:S01]  /*1e10*/  VIADD R212, R204, 0x2 ;  /* 0x00000002ccd47836 */ /* 0x000fe20000000000 */
[----:B------:R-:W-:Y:S01]  /*1e20*/  UIADD3 UR8, UPT, UPT, UR8, -0x40, URZ ;  /* 0xffffffc008087890 */ /* 0x000fe2000fffe0ff */
[----:B------:R-:W-:Y:S01]  /*1e30*/  IMAD R227, R190, 0x4, R205 ;  /* 0x00000004bee37824 */ /* 0x000fe200078e02cd */
[----:B------:R-:W-:Y:S01]  /*1e40*/  LEA.HI.X R237, R187, R201, RZ, 0x2, P0 ;  /* 0x000000c9bbed7211 */ /* 0x000fe200000f14ff */
[----:B------:R-:W-:Y:S01]  /*1e50*/  IMAD.WIDE.U32 R230, R212, -0x326172a9, RZ ;  /* 0xcd9e8d57d4e67825 */ /* 0x000fe200078e00ff */
[----:B------:R-:W-:Y:S02]  /*1e60*/  UIADD3 UR36, UPT, UPT, UR36, -0x1, URZ ;  /* 0xffffffff24247890 */ /* 0x000fe4000fffe0ff */
[----:B------:R-:W-:Y:S01]  /*1e70*/  ISETP.LE.AND P3, PT, R198, UR8, PT ;  /* 0x00000008c6007c0c */ /* 0x000fe2000bf63270 */
[----:B------:R-:W-:Y:S01]  /*1e80*/  IMAD.WIDE.U32 R242, R204, -0x326172a9, RZ ;  /* 0xcd9e8d57ccf27825 */ /* 0x000fe200078e00ff */
[C---:B------:R-:W-:Y:S02]  /*1e90*/  LOP3.LUT R212, R202.reuse, UR14, R231, 0x96, !PT ;  /* 0x0000000ecad47c12 */ /* 0x040fe4000f8e96e7 */
[----:B------:R-:W-:Y:S02]  /*1ea0*/  LOP3.LUT R228, R227, UR9, R217, 0x96, !PT ;  /* 0x00000009e3e47c12 */ /* 0x000fe4000f8e96d9 */
[----:B------:R-:W-:Y:S01]  /*1eb0*/  LOP3.LUT R232, R202, UR14, R243, 0x96, !PT ;  /* 0x0000000ecae87c12 */ /* 0x000fe2000f8e96f3 */
[----:B------:R-:W-:Y:S04]  /*1ec0*/  IMAD.WIDE.U32 R234, R212, -0x2daee0ad, RZ ;  /* 0xd2511f53d4ea7825 */ /* 0x000fe800078e00ff */
[----:B------:R-:W-:Y:S01]  /*1ed0*/  IMAD.WIDE.U32 R228, R228, -0x326172a9, RZ ;  /* 0xcd9e8d57e4e47825 */ /* 0x000fe200078e00ff */
[----:B------:R-:W-:Y:S01]  /*1ee0*/  LOP3.LUT R244, R216, UR28, R235, 0x96, !PT ;  /* 0x0000001cd8f47c12 */ /* 0x000fe2000f8e96eb */
[----:B------:R-:W-:Y:S04]  /*1ef0*/  DEPBAR.LE SB0, 0x0 ;  /* 0x000080000000791a */ /* 0x000fe80000000000 */
[----:B------:R-:W-:Y:S01]  /*1f00*/  BAR.SYNC.DEFER_BLOCKING 0x0 ;  /* 0x0000000000007b1d */ /* 0x000fe20000010000 */
[----:B------:R-:W-:Y:S01]  /*1f10*/  @!P3 SHF.R.U32.HI R214, RZ, 0x1, R197 ;  /* 0x00000001ffd6b819 */ /* 0x000fe200000116c5 */
[----:B------:R-:W-:Y:S01]  /*1f20*/  @!P3 IMAD.SHL.U32 R227, R197, 0x2, RZ ;  /* 0x00000002c5e3b824 */ /* 0x000fe200078e00ff */
[--C-:B------:R-:W-:Y:S01]  /*1f30*/  LOP3.LUT R242, R242, UR13, R229.reuse, 0x96, !PT ;  /* 0x0000000df2f27c12 */ /* 0x100fe2000f8e96e5 */
[----:B------:R-:W-:Y:S01]  /*1f40*/  IMAD.WIDE.U32 R244, R244, -0x326172a9, RZ ;  /* 0xcd9e8d57f4f47825 */ /* 0x000fe200078e00ff */
[----:B------:R-:W-:Y:S02]  /*1f50*/  LOP3.LUT R230, R230, UR13, R229, 0x96, !PT ;  /* 0x0000000de6e67c12 */ /* 0x000fe4000f8e96e5 */
[----:B------:R-:W-:Y:S01]  /*1f60*/  @!P3 LOP3.LUT R227, R227, 0x6, RZ, 0xc0, !PT ;  /* 0x00000006e3e3b812 */ /* 0x000fe200078ec0ff */
[----:B------:R-:W-:Y:S01]  /*1f70*/  IMAD.WIDE.U32 R242, R242, -0x2daee0ad, RZ ;  /* 0xd2511f53f2f27825 */ /* 0x000fe200078e00ff */
[----:B------:R-:W-:Y:S02]  /*1f80*/  @!P3 VIMNMX R240, PT, PT, R206, R213, PT ;  /* 0x000000d5cef0b248 */ /* 0x000fe40003fe0100 */
[----:B------:R-:W-:Y:S01]  /*1f90*/  @!P3 LOP3.LUT R229, R227, 0x1e0, R214, 0xf8, !PT ;  /* 0x000001e0e3e5b812 */ /* 0x000fe200078ef8d6 */
[----:B------:R-:W-:Y:S04]  /*1fa0*/  IMAD.WIDE.U32 R230, R230, -0x2daee0ad, RZ ;  /* 0xd2511f53e6e67825 */ /* 0x000fe800078e00ff */
[----:B------:R-:W-:Y:S01]  /*1fb0*/  @!P3 IMAD R229, R190, 0x80, R229 ;  /* 0x00000080bee5b824 */ /* 0x000fe200078e02e5 */
[----:B------:R-:W-:Y:S01]  /*1fc0*/  LOP3.LUT R231, R234, UR24, R231, 0x96, !PT ;  /* 0x00000018eae77c12 */ /* 0x000fe2000f8e96e7 */
[----:B------:R-:W-:Y:S01]  /*1fd0*/  IMAD.WIDE.U32 R232, R232, -0x2daee0ad, RZ ;  /* 0xd2511f53e8e87825 */ /* 0x000fe200078e00ff */
[----:B------:R-:W-:Y:S03]  /*1fe0*/  @!P3 VIADDMNMX R234, R206, 0xffffffe8, R213, PT ;  /* 0xffffffe8ceeab846 */ /* 0x000fe600038001d5 */
[----:B------:R-:W-:Y:S01]  /*1ff0*/  IMAD.WIDE.U32 R250, R231, -0x326172a9, RZ ;  /* 0xcd9e8d57e7fa7825 */ /* 0x000fe200078e00ff */
[C---:B------:R-:W-:Y:S01]  /*2000*/  @!P3 ISETP.GE.AND P6, PT, R229.reuse, R234, PT ;  /* 0x000000eae500b20c */ /* 0x040fe20003fc6270 */
[----:B------:R-:W-:Y:S01]  /*2010*/  LDSM.16.M88.4 R132, [R179] ;  /* 0x00000000b384783b */ /* 0x000fe20000000200 */
[----:B------:R-:W-:Y:S01]  /*2020*/  LOP3.LUT R238, R216, UR28, R233, 0x96, !PT ;  /* 0x0000001cd8ee7c12 */ /* 0x000fe2000f8e96e9 */
[----:B------:R-:W-:Y:S01]  /*2030*/  @!P3 VIADD R231, R229, 0x10 ;  /* 0x00000010e5e7b836 */ /* 0x000fe20000000000 */
[----:B------:R-:W-:Y:S02]  /*2040*/  LOP3.LUT R233, R232, UR24, R243, 0x96, !PT ;  /* 0x00000018e8e97c12 */ /* 0x000fe4000f8e96f3 */
[----:B------:R-:W-:Y:S01]  /*2050*/  @!P3 VIADDMNMX R232, R206, 0x8, R213, PT ;  /* 0x00000008cee8b846 */ /* 0x000fe200038001d5 */
[----:B------:R-:W-:Y:S01]  /*2060*/  IMAD.WIDE.U32 R238, R238, -0x326172a9, RZ ;  /* 0xcd9e8d57eeee7825 */ /* 0x000fe200078e00ff */
[----:B------:R-:W-:Y:S01]  /*2070*/  LOP3.LUT R244, R244, UR23, R251, 0x96, !PT ;  /* 0x00000017f4f47c12 */ /* 0x000fe2000f8e96fb */
[----:B------:R-:W1:Y:S02]  /*2080*/  LDSM.16.M88.4 R136, [R181] ;  /* 0x00000000b588783b */ /* 0x000e640000000200 */
[----:B------:R-:W-:Y:S01]  /*2090*/  IMAD.WIDE.U32 R248, R233, -0x326172a9, RZ ;  /* 0xcd9e8d57e9f87825 */ /* 0x000fe200078e00ff */
[C---:B------:R-:W-:Y:S02]  /*20a0*/  LOP3.LUT R235, R228.reuse, UR25, R239, 0x96, !PT ;  /* 0x00000019e4eb7c12 */ /* 0x040fe4000f8e96ef */
[----:B------:R-:W-:Y:S01]  /*20b0*/  LOP3.LUT R228, R228, UR25, R245, 0x96, !PT ;  /* 0x00000019e4e47c12 */ /* 0x000fe2000f8e96f5 */
[----:B------:R-:W-:Y:S01]  /*20c0*/  IMAD.WIDE.U32 R244, R244, -0x2daee0ad, RZ ;  /* 0xd2511f53f4f47825 */ /* 0x000fe200078e00ff */
[----:B------:R-:W-:Y:S01]  /*20d0*/  LOP3.LUT R238, R238, UR23, R249, 0x96, !PT ;  /* 0x00000017eeee7c12 */ /* 0x000fe2000f8e96f9 */
[----:B------:R-:W2:Y:S02]  /*20e0*/  LDSM.16.M88.4 R140, [R179+0x800] ;  /* 0x00080000b38c783b */ /* 0x000ea40000000200 */
[----:B------:R-:W-:Y:S04]  /*20f0*/  IMAD.WIDE.U32 R246, R235, -0x2daee0ad, RZ ;  /* 0xd2511f53ebf67825 */ /* 0x000fe800078e00ff */
[C---:B------:R-:W-:Y:S01]  /*2100*/  @!P3 VIADD R233, R229.reuse, 0x11 ;  /* 0x00000011e5e9b836 */ /* 0x040fe20000000000 */
[----:B------:R-:W-:Y:S01]  /*2110*/  LOP3.LUT R242, R242, UR22, R247, 0x96, !PT ;  /* 0x00000016f2f27c12 */ /* 0x000fe2000f8e96f7 */
[----:B------:R-:W3:Y:S01]  /*2120*/  LDSM.16.M88.4 R144, [R181+0x400] ;  /* 0x00040000b590783b */ /* 0x000ee20000000200 */
[----:B------:R-:W-:Y:S04]  /*2130*/  IMAD.WIDE.U32 R238, R238, -0x2daee0ad, RZ ;  /* 0xd2511f53eeee7825 */ /* 0x000fe800078e00ff */
[----:B------:R-:W-:Y:S01]  /*2140*/  IMAD.WIDE.U32 R242, R242, -0x326172a9, RZ ;  /* 0xcd9e8d57f2f27825 */ /* 0x000fe200078e00ff */
[----:B------:R-:W-:Y:S02]  /*2150*/  LOP3.LUT R246, R246, UR20, R239, 0x96, !PT ;  /* 0x00000014f6f67c12 */ /* 0x000fe4000f8e96ef */
[----:B------:R-:W4:Y:S02]  /*2160*/  LDG.E R227, desc[UR34][R236.64] ;  /* 0x00000022ece37981 */ /* 0x000f24000c1e1900 */
[----:B------:R-:W-:Y:S01]  /*2170*/  LOP3.LUT R248, R248, UR21, R243, 0x96, !PT ;  /* 0x00000015f8f87c12 */ /* 0x000fe2000f8e96f3 */
[----:B------:R-:W-:Y:S01]  /*2180*/  IMAD.WIDE.U32 R246, R246, -0x326172a9, RZ ;  /* 0xcd9e8d57f6f67825 */ /* 0x000fe200078e00ff */
[----:B------:R-:W-:Y:S03]  /*2190*/  LDSM.16.M88.4 R148, [R186] ;  /* 0x00000000ba94783b */ /* 0x000fe60000000200 */
[----:B------:R-:W-:Y:S05]  /*21a0*/  IMAD.WIDE.U32 R248, R248, -0x2daee0ad, RZ ;  /* 0xd2511f53f8f87825 */ /* 0x000fea00078e00ff */
[----:B------:R-:W4:Y:S01]  /*21b0*/  LDG.E R226, desc[UR34][R236.64+0x20] ;  /* 0x00002022ece27981 */ /* 0x000f22000c1e1900 */
[-C--:B-1----:R-:W-:Y:S03]  /*21c0*/  HMMA.16816.F32 R4, R132, R136.reuse, RZ ;  /* 0x000000888404723c */ /* 0x082fe600000018ff */
[----:B------:R-:W1:Y:S05]  /*21d0*/  LDSM.16.M88.4 R152, [R184] ;  /* 0x00000000b898783b */ /* 0x000e6a0000000200 */
[C---:B--2---:R-:W-:Y:S03]  /*21e0*/  HMMA.16816.F32 R8, R140.reuse, R136, RZ ;  /* 0x000000888c08723c */ /* 0x044fe600000018ff */
[----:B------:R-:W2:Y:S05]  /*21f0*/  LDSM.16.M88.4 R156, [R186+0x800] ;  /* 0x00080000ba9c783b */ /* 0x000eaa0000000200 */
[-C--:B------:R-:W-:Y:S03]  /*2200*/  HMMA.16816.F32 R12, R140, R138.reuse, RZ ;  /* 0x0000008a8c0c723c */ /* 0x080fe600000018ff */
[----:B------:R-:W2:Y:S05]  /*2210*/  LDSM.16.M88.4 R160, [R184+0x400] ;  /* 0x00040000b8a0783b */ /* 0x000eaa0000000200 */
[C---:B------:R-:W-:Y:S03]  /*2220*/  HMMA.16816.F32 R16, R132.reuse, R138, RZ ;  /* 0x0000008a8410723c */ /* 0x040fe600000018ff */
[----:B------:R-:W-:Y:S05]  /*2230*/  LDSM.16.M88.4 R164, [R179+0x1000] ;  /* 0x00100000b3a4783b */ /* 0x000fea0000000200 */
[-C--:B---3--:R-:W-:Y:S03]  /*2240*/  HMMA.16816.F32 R20, R132, R144.reuse, RZ ;  /* 0x000000908414723c */ /* 0x088fe600000018ff */
[----:B------:R-:W3:Y:S05]  /*2250*/  LDSM.16.M88.4 R168, [R181+0x2000] ;  /* 0x00200000b5a8783b */ /* 0x000eea0000000200 */
[C---:B------:R-:W-:Y:S03]  /*2260*/  HMMA.16816.F32 R24, R140.reuse, R144, RZ ;  /* 0x000000908c18723c */ /* 0x040fe600000018ff */
[----:B------:R-:W3:Y:S05]  /*2270*/  LDSM.16.M88.4 R172, [R179+0x1800] ;  /* 0x00180000b3ac783b */ /* 0x000eea0000000200 */
[-C--:B------:R-:W-:Y:S03]  /*2280*/  HMMA.16816.F32 R28, R140, R146.reuse, RZ ;  /* 0x000000928c1c723c */ /* 0x080fe600000018ff */
[----:B------:R-:W3:Y:S05]  /*2290*/  LDSM.16.M88.4 R136, [R181+0x2400] ;  /* 0x00240000b588783b */ /* 0x000eea0000000200 */
[----:B------:R-:W-:Y:S03]  /*22a0*/  HMMA.16816.F32 R32, R132, R146, RZ ;  /* 0x000000928420723c */ /* 0x000fe600000018ff */
[----:B------:R-:W-:Y:S05]  /*22b0*/  LDSM.16.M88.4 R132, [R186+0x1000] ;  /* 0x00100000ba84783b */ /* 0x000fea0000000200 */
[-C--:B-1----:R-:W-:Y:S03]  /*22c0*/  HMMA.16816.F32 R4, R148, R152.reuse, R4 ;  /* 0x000000989404723c */ /* 0x082fe60000001804 */
[----:B------:R-:W1:Y:S05]  /*22d0*/  LDSM.16.M88.4 R140, [R184+0x2000] ;  /* 0x00200000b88c783b */ /* 0x000e6a0000000200 */
[C---:B--2---:R-:W-:Y:S03]  /*22e0*/  HMMA.16816.F32 R8, R156.reuse, R152, R8 ;  /* 0x000000989c08723c */ /* 0x044fe60000001808 */
[----:B------:R-:W2:Y:S05]  /*22f0*/  LDSM.16.M88.4 R144, [R186+0x1800] ;  /* 0x00180000ba90783b */ /* 0x000eaa0000000200 */
[-C--:B------:R-:W-:Y:S03]  /*2300*/  HMMA.16816.F32 R12, R156, R154.reuse, R12 ;  /* 0x0000009a9c0c723c */ /* 0x080fe6000000180c */
[----:B-----5:R-:W5:Y:S04]  /*2310*/  LDG.E R214, desc[UR34][R236.64+0x80] ;  /* 0x00008022ecd67981 */ /* 0x020f68000c1e1900 */
[----:B------:R3:W5:Y:S01]  /*2320*/  LDG.E R212, desc[UR34][R236.64+0xa0] ;  /* 0x0000a022ecd47981 */ /* 0x000762000c1e1900 */
[C---:B------:R-:W-:Y:S03]  /*2330*/  HMMA.16816.F32 R16, R148.reuse, R154, R16 ;  /* 0x0000009a9410723c */ /* 0x040fe60000001810 */
[----:B------:R-:W2:Y:S05]  /*2340*/  LDSM.16.M88.4 R152, [R184+0x2400] ;  /* 0x00240000b898783b */ /* 0x000eaa0000000200 */
[-C--:B------:R-:W-:Y:S08]  /*2350*/  HMMA.16816.F32 R20, R148, R160.reuse, R20 ;  /* 0x000000a09414723c */ /* 0x080ff00000001814 */
[C---:B------:R-:W-:Y:S04]  /*2360*/  HMMA.16816.F32 R24, R156.reuse, R160, R24 ;  /* 0x000000a09c18723c */ /* 0x040fe80000001818 */
[----:B---3--:R-:W-:Y:S01]  /*2370*/  @!P3 VIADDMNMX R236, R206, 0xffffffe0, R213, PT ;  /* 0xffffffe0ceecb846 */ /* 0x008fe200038001d5 */
[C---:B------:R-:W-:Y:S03]  /*2380*/  @!P3 VIADD R237, R229.reuse, 0x1 ;  /* 0x00000001e5edb836 */ /* 0x040fe60000000000 */
[-C--:B------:R-:W-:Y:S01]  /*2390*/  HMMA.16816.F32 R28, R156, R162.reuse, R28 ;  /* 0x000000a29c1c723c */ /* 0x080fe2000000181c */
[----:B------:R-:W-:Y:S02]  /*23a0*/  LDSM.16.M88.4 R156, [R181+0x4000] ;  /* 0x00400000b59c783b */ /* 0x000fe40000000200 */
[-C--:B------:R-:W-:Y:S02]  /*23b0*/  @!P3 ISETP.GE.AND P5, PT, R229, R236.reuse, PT ;  /* 0x000000ece500b20c */ /* 0x080fe40003fa6270 */
[C---:B------:R-:W-:Y:S02]  /*23c0*/  @!P3 ISETP.GE.AND P1, PT, R237.reuse, R236, PT ;  /* 0x000000eced00b20c */ /* 0x040fe40003f26270 */
[C---:B------:R-:W-:Y:S01]  /*23d0*/  @!P3 ISETP.GE.AND P0, PT, R237.reuse, R234, PT ;  /* 0x000000eaed00b20c */ /* 0x040fe20003f06270 */
[----:B------:R-:W-:Y:S01]  /*23e0*/  HMMA.16816.F32 R32, R148, R162, R32 ;  /* 0x000000a29420723c */ /* 0x000fe20000001820 */
[----:B------:R-:W3:Y:S03]  /*23f0*/  LDSM.16.M88.4 R148, [R179+0x2000] ;  /* 0x00200000b394783b */ /* 0x000ee60000000200 */
[C---:B------:R-:W-:Y:S02]  /*2400*/  @!P3 ISETP.GE.AND P4, PT, R237.reuse, R232, PT ;  /* 0x000000e8ed00b20c */ /* 0x040fe40003f86270 */
[-C--:B------:R-:W-:Y:S01]  /*2410*/  @!P3 ISETP.GE.AND P2, PT, R237, R240.reuse, PT ;  /* 0x000000f0ed00b20c */ /* 0x080fe20003f46270 */
[----:B------:R-:W-:Y:S01]  /*2420*/  @!P3 VIADD R237, R229, 0x8 ;  /* 0x00000008e5edb836 */ /* 0x000fe20000000000 */
[-C--:B------:R-:W-:Y:S01]  /*2430*/  HMMA.16816.F32 R4, R164, R168.reuse, R4 ;  /* 0x000000a8a404723c */ /* 0x080fe20000001804 */
[----:B------:R-:W3:Y:S07]  /*2440*/  LDSM.16.M88.4 R160, [R179+0x2800] ;  /* 0x00280000b3a0783b */ /* 0x000eee0000000200 */
[C---:B------:R-:W-:Y:S08]  /*2450*/  HMMA.16816.F32 R8, R172.reuse, R168, R8 ;  /* 0x000000a8ac08723c */ /* 0x040ff00000001808 */
        /* <DEDUP_REMOVED lines=9> */
[C---:B--2---:R-:W-:Y:S08]  /*24f0*/  HMMA.16816.F32 R8, R144.reuse, R140, R8 ;  /* 0x0000008c9008723c */ /* 0x044ff00000001808 */
[-C--:B------:R-:W-:Y:S08]  /*2500*/  HMMA.16816.F32 R12, R144, R142.reuse, R12 ;  /* 0x0000008e900c723c */ /* 0x080ff0000000180c */
[C---:B------:R-:W-:Y:S01]  /*2510*/  HMMA.16816.F32 R16, R132.reuse, R142, R16 ;  /* 0x0000008e8410723c */ /* 0x040fe20000001810 */
[----:B------:R-:W-:Y:S07]  /*2520*/  LDSM.16.M88.4 R140, [R186+0x2800] ;  /* 0x00280000ba8c783b */ /* 0x000fee0000000200 */
[-C--:B------:R-:W-:Y:S08]  /*2530*/  HMMA.16816.F32 R20, R132, R152.reuse, R20 ;  /* 0x000000988414723c */ /* 0x080ff00000001814 */
[C---:B------:R-:W-:Y:S08]  /*2540*/  HMMA.16816.F32 R24, R144.reuse, R152, R24 ;  /* 0x000000989018723c */ /* 0x040ff00000001818 */
[-C--:B------:R-:W-:Y:S01]  /*2550*/  HMMA.16816.F32 R28, R144, R154.reuse, R28 ;  /* 0x0000009a901c723c */ /* 0x080fe2000000181c */
[----:B------:R1:W-:Y:S07]  /*2560*/  LDSM.16.M88.4 R144, [R184+0x4400] ;  /* 0x00440000b890783b */ /* 0x0003ee0000000200 */
[----:B------:R-:W-:Y:S01]  /*2570*/  HMMA.16816.F32 R32, R132, R154, R32 ;  /* 0x0000009a8420723c */ /* 0x000fe20000001820 */
[----:B------:R-:W2:Y:S03]  /*2580*/  LDSM.16.M88.4 R132, [R186+0x2000] ;  /* 0x00200000ba84783b */ /* 0x000ea60000000200 */
[----:B------:R-:W-:Y:S01]  /*2590*/  IMAD.WIDE.U32 R154, R228, -0x2daee0ad, RZ ;  /* 0xd2511f53e49a7825 */ /* 0x000fe200078e00ff */
[----:B------:R-:W-:Y:S03]  /*25a0*/  LOP3.LUT R228, R238, UR18, R249, 0x96, !PT ;  /* 0x00000012eee47c12 */ /* 0x000fe6000f8e96f9 */
[-C--:B---3--:R-:W-:Y:S05]  /*25b0*/  HMMA.16816.F32 R4, R148, R156.reuse, R4 ;  /* 0x0000009c9404723c */ /* 0x088fea0000001804 */
[----:B------:R-:W-:Y:S01]  /*25c0*/  LOP3.LUT R230, R230, UR22, R155, 0x96, !PT ;  /* 0x00000016e6e67c12 */ /* 0x000fe2000f8e969b */
[----:B------:R-:W-:Y:S02]  /*25d0*/  IMAD.WIDE.U32 R238, R228, -0x326172a9, RZ ;  /* 0xcd9e8d57e4ee7825 */ /* 0x000fe400078e00ff */
[C---:B------:R-:W-:Y:S04]  /*25e0*/  HMMA.16816.F32 R8, R160.reuse, R156, R8 ;  /* 0x0000009ca008723c */ /* 0x040fe80000001808 */
[----:B-1----:R-:W-:Y:S01]  /*25f0*/  IMAD.IADD R184, R181, 0x1, R176 ;  /* 0x00000001b5b87824 */ /* 0x002fe200078e02b0 */
[----:B------:R-:W-:Y:S02]  /*2600*/  LOP3.LUT R228, R246, UR17, R239, 0x96, !PT ;  /* 0x00000011f6e47c12 */ /* 0x000fe4000f8e96ef */
[----:B------:R-:W-:Y:S01]  /*2610*/  PRMT R239, R238, 0x7773, RZ ;  /* 0x00007773eeef7816 */ /* 0x000fe200000000ff */
[-C--:B------:R-:W-:Y:S08]  /*2620*/  HMMA.16816.F32 R12, R160, R158.reuse, R12 ;  /* 0x0000009ea00c723c */ /* 0x080ff0000000180c */
[C---:B------:R-:W-:Y:S08]  /*2630*/  HMMA.16816.F32 R16, R148.reuse, R158, R16 ;  /* 0x0000009e9410723c */ /* 0x040ff00000001810 */
[-C--:B------:R-:W-:Y:S08]  /*2640*/  HMMA.16816.F32 R20, R148, R168.reuse, R20 ;  /* 0x000000a89414723c */ /* 0x080ff00000001814 */
[C---:B------:R-:W-:Y:S04]  /*2650*/  HMMA.16816.F32 R24, R160.reuse, R168, R24 ;  /* 0x000000a8a018723c */ /* 0x040fe80000001818 */
[----:B------:R-:W-:Y:S04]  /*2660*/  IMAD.IADD R169, R196, 0x1, R193 ;  /* 0x00000001c4a97824 */ /* 0x000fe800078e02c1 */
[-C--:B------:R-:W-:Y:S08]  /*2670*/  HMMA.16816.F32 R28, R160, R170.reuse, R28 ;  /* 0x000000aaa01c723c */ /* 0x080ff0000000181c */
[----:B------:R-:W-:Y:S08]  /*2680*/  HMMA.16816.F32 R32, R148, R170, R32 ;  /* 0x000000aa9420723c */ /* 0x000ff00000001820 */
[-C--:B--2---:R-:W-:Y:S08]  /*2690*/  HMMA.16816.F32 R4, R132, R136.reuse, R4 ;  /* 0x000000888404723c */ /* 0x084ff00000001804 */
[C---:B------:R-:W-:Y:S08]  /*26a0*/  HMMA.16816.F32 R8, R140.reuse, R136, R8 ;  /* 0x000000888c08723c */ /* 0x040ff00000001808 */
[-C--:B------:R-:W-:Y:S03]  /*26b0*/  HMMA.16816.F32 R12, R140, R138.reuse, R12 ;  /* 0x0000008a8c0c723c */ /* 0x080fe6000000180c */
[----:B------:R-:W-:Y:S02]  /*26c0*/  @!P3 FSEL R4, R4, -INF , !P5 ;  /* 0xff8000000404b808 */ /* 0x000fe40006800000 */
[----:B------:R-:W-:Y:S02]  /*26d0*/  @!P3 FSEL R5, R5, -INF , !P1 ;  /* 0xff8000000505b808 */ /* 0x000fe40004800000 */
[----:B------:R-:W-:Y:S01]  /*26e0*/  @!P3 FSEL R6, R6, -INF , !P6 ;  /* 0xff8000000606b808 */ /* 0x000fe20007000000 */
[C---:B------:R-:W-:Y:S04]  /*26f0*/  HMMA.16816.F32 R16, R132.reuse, R138, R16 ;  /* 0x0000008a8410723c */ /* 0x040fe80000001810 */
[----:B------:R-:W-:Y:S02]  /*2700*/  @!P3 FSEL R7, R7, -INF , !P0 ;  /* 0xff8000000707b808 */ /* 0x000fe40004000000 */
[----:B------:R-:W-:Y:S02]  /*2710*/  @!P3 FSEL R11, R11, -INF , !P4 ;  /* 0xff8000000b0bb808 */ /* 0x000fe40006000000 */
[-C--:B------:R-:W-:Y:S03]  /*2720*/  HMMA.16816.F32 R20, R132, R144.reuse, R20 ;  /* 0x000000908414723c */ /* 0x080fe60000001814 */
[-C--:B------:R-:W-:Y:S02]  /*2730*/  @!P3 ISETP.GE.AND P5, PT, R229, R240.reuse, PT ;  /* 0x000000f0e500b20c */ /* 0x080fe40003fa6270 */
[C---:B------:R-:W-:Y:S02]  /*2740*/  @!P3 ISETP.GE.AND P1, PT, R237.reuse, R240, PT ;  /* 0x000000f0ed00b20c */ /* 0x040fe40003f26270 */
[----:B------:R-:W-:Y:S01]  /*2750*/  @!P3 FSEL R8, R8, -INF , !P5 ;  /* 0xff8000000808b808 */ /* 0x000fe20006800000 */
[C---:B------:R-:W-:Y:S04]  /*2760*/  HMMA.16816.F32 R24, R140.reuse, R144, R24 ;  /* 0x000000908c18723c */ /* 0x040fe80000001818 */
[C---:B------:R-:W-:Y:S02]  /*2770*/  @!P3 ISETP.GE.AND P6, PT, R237.reuse, R232, PT ;  /* 0x000000e8ed00b20c */ /* 0x040fe40003fc6270 */
[C---:B------:R-:W-:Y:S02]  /*2780*/  @!P3 ISETP.GE.AND P0, PT, R237.reuse, R236, PT ;  /* 0x000000eced00b20c */ /* 0x040fe40003f06270 */
[-C--:B------:R-:W-:Y:S03]  /*2790*/  HMMA.16816.F32 R28, R140, R146.reuse, R28 ;  /* 0x000000928c1c723c */ /* 0x080fe6000000181c */
[----:B------:R-:W-:Y:S01]  /*27a0*/  @!P3 ISETP.GE.AND P5, PT, R237, R234, PT ;  /* 0x000000eaed00b20c */ /* 0x000fe20003fa6270 */
[----:B------:R-:W-:Y:S01]  /*27b0*/  @!P3 VIADD R237, R229, 0x9 ;  /* 0x00000009e5edb836 */ /* 0x000fe20000000000 */
[----:B------:R-:W-:Y:S02]  /*27c0*/  @!P3 FSEL R9, R9, -INF , !P2 ;  /* 0xff8000000909b808 */ /* 0x000fe40005000000 */
[----:B------:R-:W-:Y:S01]  /*27d0*/  @!P3 ISETP.GE.AND P2, PT, R229, R232, PT ;  /* 0x000000e8e500b20c */ /* 0x000fe20003f46270 */
[----:B------:R-:W-:Y:S04]  /*27e0*/  HMMA.16816.F32 R32, R132, R146, R32 ;  /* 0x000000928420723c */ /* 0x000fe80000001820 */
[----:B------:R-:W-:Y:S02]  /*27f0*/  @!P3 FSEL R10, R10, -INF , !P2 ;  /* 0xff8000000a0ab808 */ /* 0x000fe40005000000 */
[C---:B------:R-:W-:Y:S02]  /*2800*/  @!P3 ISETP.GE.AND P2, PT, R237.reuse, R240, PT ;  /* 0x000000f0ed00b20c */ /* 0x040fe40003f46270 */
[----:B------:R-:W-:Y:S02]  /*2810*/  @!P3 FSEL R12, R12, -INF , !P1 ;  /* 0xff8000000c0cb808 */ /* 0x000fe40004800000 */
[C---:B------:R-:W-:Y:S02]  /*2820*/  @!P3 ISETP.GE.AND P4, PT, R237.reuse, R232, PT ;  /* 0x000000e8ed00b20c */ /* 0x040fe40003f86270 */
[----:B------:R-:W-:Y:S02]  /*2830*/  @!P3 ISETP.GE.AND P1, PT, R237, R236, PT ;  /* 0x000000eced00b20c */ /* 0x000fe40003f26270 */
[----:B------:R-:W-:Y:S02]  /*2840*/  @!P3 FSEL R13, R13, -INF , !P2 ;  /* 0xff8000000d0db808 */ /* 0x000fe40005000000 */
[----:B------:R-:W-:Y:S02]  /*2850*/  @!P3 ISETP.GE.AND P2, PT, R237, R234, PT ;  /* 0x000000eaed00b20c */ /* 0x000fe40003f46270 */
[----:B------:R-:W-:Y:S02]  /*2860*/  @!P3 FSEL R14, R14, -INF , !P6 ;  /* 0xff8000000e0eb808 */ /* 0x000fe40007000000 */
[----:B------:R-:W-:Y:S02]  /*2870*/  @!P3 FSEL R15, R15, -INF , !P4 ;  /* 0xff8000000f0fb808 */ /* 0x000fe40006000000 */
[----:B------:R-:W-:Y:S02]  /*2880*/  @!P3 FSEL R16, R16, -INF , !P0 ;  /* 0xff8000001010b808 */ /* 0x000fe40004000000 */
[----:B------:R-:W-:Y:S02]  /*2890*/  @!P3 FSEL R17, R17, -INF , !P1 ;  /* 0xff8000001111b808 */ /* 0x000fe40004800000 */
[C---:B------:R-:W-:Y:S02]  /*28a0*/  @!P3 ISETP.GE.AND P6, PT, R231.reuse, R236, PT ;  /* 0x000000ece700b20c */ /* 0x040fe40003fc6270 */
[C---:B------:R-:W-:Y:S02]  /*28b0*/  @!P3 ISETP.GE.AND P4, PT, R231.reuse, R234, PT ;  /* 0x000000eae700b20c */ /* 0x040fe40003f86270 */
[C---:B------:R-:W-:Y:S02]  /*28c0*/  @!P3 ISETP.GE.AND P0, PT, R231.reuse, R240, PT ;  /* 0x000000f0e700b20c */ /* 0x040fe40003f06270 */
[----:B------:R-:W-:Y:S01]  /*28d0*/  @!P3 ISETP.GE.AND P1, PT, R231, R232, PT ;  /* 0x000000e8e700b20c */ /* 0x000fe20003f26270 */
[C---:B------:R-:W-:Y:S01]  /*28e0*/  @!P3 VIADD R231, R229.reuse, 0x18 ;  /* 0x00000018e5e7b836 */ /* 0x040fe20000000000 */
[----:B------:R-:W-:Y:S01]  /*28f0*/  @!P3 FSEL R18, R18, -INF , !P5 ;  /* 0xff8000001212b808 */ /* 0x000fe20006800000 */
[----:B------:R-:W-:Y:S01]  /*2900*/  @!P3 VIADD R229, R229, 0x19 ;  /* 0x00000019e5e5b836 */ /* 0x000fe20000000000 */
[----:B------:R-:W-:Y:S02]  /*2910*/  @!P3 FSEL R19, R19, -INF , !P2 ;  /* 0xff8000001313b808 */ /* 0x000fe40005000000 */
[C---:B------:R-:W-:Y:S02]  /*2920*/  @!P3 ISETP.GE.AND P5, PT, R233.reuse, R236, PT ;  /* 0x000000ece900b20c */ /* 0x040fe40003fa6270 */
[----:B------:R-:W-:Y:S02]  /*2930*/  @!P3 ISETP.GE.AND P2, PT, R233, R234, PT ;  /* 0x000000eae900b20c */ /* 0x000fe40003f46270 */
[----:B------:R-:W-:Y:S02]  /*2940*/  @!P3 FSEL R20, R20, -INF , !P6 ;  /* 0xff8000001414b808 */ /* 0x000fe40007000000 */
[----:B------:R-:W-:Y:S02]  /*2950*/  @!P3 FSEL R21, R21, -INF , !P5 ;  /* 0xff8000001515b808 */ /* 0x000fe40006800000 */
[----:B------:R-:W-:Y:S02]  /*2960*/  @!P3 FSEL R23, R23, -INF , !P2 ;  /* 0xff8000001717b808 */ /* 0x000fe40005000000 */
[-C--:B------:R-:W-:Y:S02]  /*2970*/  @!P3 ISETP.GE.AND P2, PT, R229, R240.reuse, PT ;  /* 0x000000f0e500b20c */ /* 0x080fe40003f46270 */
[C---:B------:R-:W-:Y:S02]  /*2980*/  @!P3 ISETP.GE.AND P6, PT, R233.reuse, R240, PT ;  /* 0x000000f0e900b20c */ /* 0x040fe40003fc6270 */
[----:B------:R-:W-:Y:S02]  /*2990*/  @!P3 ISETP.GE.AND P5, PT, R233, R232, PT ;  /* 0x000000e8e900b20c */ /* 0x000fe40003fa6270 */
[----:B------:R-:W-:Y:S02]  /*29a0*/  @!P3 FSEL R22, R22, -INF , !P4 ;  /* 0xff8000001616b808 */ /* 0x000fe40006000000 */
[----:B------:R-:W-:Y:S02]  /*29b0*/  @!P3 FSEL R29, R29, -INF , !P2 ;  /* 0xff8000001d1db808 */ /* 0x000fe40005000000 */
[----:B------:R-:W-:Y:S02]  /*29c0*/  @!P3 FSEL R25, R25, -INF , !P6 ;  /* 0xff8000001919b808 */ /* 0x000fe40007000000 */
[----:B------:R-:W-:Y:S02]  /*29d0*/  @!P3 FSEL R26, R26, -INF , !P1 ;  /* 0xff8000001a1ab808 */ /* 0x000fe40004800000 */
[----:B------:R-:W-:Y:S02]  /*29e0*/  @!P3 FSEL R27, R27, -INF , !P5 ;  /* 0xff8000001b1bb808 */ /* 0x000fe40006800000 */
[C---:B------:R-:W-:Y:S01]  /*29f0*/  @!P3 ISETP.GE.AND P4, PT, R231.reuse, R240, PT ;  /* 0x000000f0e700b20c */ /* 0x040fe20003f86270 */
[----:B------:R-:W-:Y:S01]  /*2a00*/  IMAD.WIDE.U32 R240, R230, -0x326172a9, RZ ;  /* 0xcd9e8d57e6f07825 */ /* 0x000fe200078e00ff */
[-C--:B------:R-:W-:Y:S02]  /*2a10*/  @!P3 ISETP.GE.AND P1, PT, R231, R236.reuse, PT ;  /* 0x000000ece700b20c */ /* 0x080fe40003f26270 */
[C---:B------:R-:W-:Y:S02]  /*2a20*/  @!P3 ISETP.GE.AND P5, PT, R229.reuse, R236, PT ;  /* 0x000000ece500b20c */ /* 0x040fe40003fa6270 */
[C---:B------:R-:W-:Y:S02]  /*2a30*/  @!P3 ISETP.GE.AND P2, PT, R229.reuse, R234, PT ;  /* 0x000000eae500b20c */ /* 0x040fe40003f46270 */
[----:B------:R-:W-:Y:S02]  /*2a40*/  @!P3 ISETP.GE.AND P6, PT, R229, R232, PT ;  /* 0x000000e8e500b20c */ /* 0x000fe40003fc6270 */
[C---:B------:R-:W-:Y:S02]  /*2a50*/  PRMT R229, R238.reuse, 0x7772, RZ ;  /* 0x00007772eee57816 */ /* 0x040fe400000000ff */
[----:B------:R-:W-:Y:S02]  /*2a60*/  PRMT R230, R238, 0x7771, RZ ;  /* 0x00007771eee67816 */ /* 0x000fe400000000ff */
[----:B------:R-:W-:Y:S02]  /*2a70*/  @!P3 FSEL R28, R28, -INF , !P4 ;  /* 0xff8000001c1cb808 */ /* 0x000fe40006000000 */
[----:B------:R-:W-:Y:S02]  /*2a80*/  @!P3 FSEL R32, R32, -INF , !P1 ;  /* 0xff8000002020b808 */ /* 0x000fe40004800000 */
[----:B------:R-:W-:Y:S02]  /*2a90*/  @!P3 ISETP.GE.AND P4, PT, R231, R234, PT ;  /* 0x000000eae700b20c */ /* 0x000fe40003f86270 */
[----:B------:R-:W-:Y:S02]  /*2aa0*/  ISETP.GT.U32.AND P1, PT, R229, UR4, PT ;  /* 0x00000004e5007c0c */ /* 0x000fe4000bf24070 */
[----:B------:R-:W-:Y:S02]  /*2ab0*/  @!P3 FSEL R24, R24, -INF , !P0 ;  /* 0xff8000001818b808 */ /* 0x000fe40004000000 */
[----:B------:R-:W-:Y:S02]  /*2ac0*/  @!P3 FSEL R31, R31, -INF , !P6 ;  /* 0xff8000001f1fb808 */ /* 0x000fe40007000000 */
[----:B------:R-:W-:Y:S02]  /*2ad0*/  SHF.R.U32.HI R229, RZ, 0x18, R228 ;  /* 0x00000018ffe57819 */ /* 0x000fe400000116e4 */
[----:B------:R-:W-:Y:S02]  /*2ae0*/  ISETP.GT.U32.AND P6, PT, R230, UR4, PT ;  /* 0x00000004e6007c0c */ /* 0x000fe4000bfc4070 */
[----:B------:R-:W-:Y:S02]  /*2af0*/  @!P3 ISETP.GE.AND P0, PT, R231, R232, PT ;  /* 0x000000e8e700b20c */ /* 0x000fe40003f06270 */
[----:B------:R-:W-:Y:S02]  /*2b00*/  LOP3.LUT R230, R228, 0xff, RZ, 0xc0, !PT ;  /* 0x000000ffe4e67812 */ /* 0x000fe400078ec0ff */
[----:B------:R-:W-:Y:S02]  /*2b10*/  PRMT R231, R238, 0x7770, RZ ;  /* 0x00007770eee77816 */ /* 0x000fe400000000ff */
[----:B------:R-:W-:Y:S02]  /*2b20*/  @!P3 FSEL R34, R34, -INF , !P4 ;  /* 0xff8000002222b808 */ /* 0x000fe40006000000 */
[----:B------:R-:W-:Y:S02]  /*2b30*/  ISETP.LE.U32.AND P4, PT, R229, UR4, PT ;  /* 0x00000004e5007c0c */ /* 0x000fe4000bf83070 */
[----:B------:R-:W-:Y:S02]  /*2b40*/  @!P3 FSEL R33, R33, -INF , !P5 ;  /* 0xff8000002121b808 */ /* 0x000fe40006800000 */
[----:B------:R-:W-:Y:S02]  /*2b50*/  @!P3 FSEL R30, R30, -INF , !P0 ;  /* 0xff8000001e1eb808 */ /* 0x000fe40004000000 */
[----:B------:R-:W-:Y:S02]  /*2b60*/  PRMT R229, R228, 0x7632, R229 ;  /* 0x00007632e4e57816 */ /* 0x000fe400000000e5 */
[----:B------:R-:W-:Y:S01]  /*2b70*/  ISETP.LE.U32.AND P0, PT, R231, UR4, PT ;  /* 0x00000004e7007c0c */ /* 0x000fe2000bf03070 */
[----:B------:R-:W-:Y:S01]  /*2b80*/  FMUL.FTZ R231, R210, 1.4426950216293334961 ;  /* 0x3fb8aa3bd2e77820 */ /* 0x000fe20000410000 */
[----:B------:R-:W-:Y:S01]  /*2b90*/  ISETP.LE.U32.AND P5, PT, R230, UR4, PT ;  /* 0x00000004e6007c0c */ /* 0x000fe2000bfa3070 */
[----:B------:R-:W-:Y:S01]  /*2ba0*/  FMUL.FTZ R230, R209, 1.4426950216293334961 ;  /* 0x3fb8aa3bd1e67820 */ /* 0x000fe20000410000 */
[----:B------:R-:W-:Y:S02]  /*2bb0*/  LOP3.LUT R232, R154, UR20, R245, 0x96, !PT ;  /* 0x000000149ae87c12 */ /* 0x000fe4000f8e96f5 */
[----:B------:R-:W-:Y:S02]  /*2bc0*/  @!P3 FSEL R35, R35, -INF , !P2 ;  /* 0xff8000002323b808 */ /* 0x000fe40005000000 */
[----:B------:R-:W-:Y:S01]  /*2bd0*/  LOP3.LUT R250, R250, UR21, R241, 0x96, !PT ;  /* 0x00000015fafa7c12 */ /* 0x000fe2000f8e96f1 */
[----:B------:R-:W-:Y:S01]  /*2be0*/  IMAD.WIDE.U32 R232, R232, -0x326172a9, RZ ;  /* 0xcd9e8d57e8e87825 */ /* 0x000fe200078e00ff */
[----:B------:R-:W-:Y:S02]  /*2bf0*/  FSETP.NEU.FTZ.AND P2, PT, R209, -INF , PT ;  /* 0xff800000d100780b */ /* 0x000fe40003f5d000 */
[----:B------:R-:W-:Y:S01]  /*2c00*/  FSETP.NEU.FTZ.AND P3, PT, R210, -INF , PT ;  /* 0xff800000d200780b */ /* 0x000fe20003f7d000 */
[----:B------:R-:W-:Y:S01]  /*2c10*/  IMAD.WIDE.U32 R250, R250, -0x2daee0ad, RZ ;  /* 0xd2511f53fafa7825 */ /* 0x000fe200078e00ff */
[----:B------:R-:W-:Y:S02]  /*2c20*/  LOP3.LUT R229, R229, 0xff, RZ, 0xc0, !PT ;  /* 0x000000ffe5e57812 */ /* 0x000fe400078ec0ff */
[----:B------:R-:W-:Y:S02]  /*2c30*/  FSEL R155, R230, RZ, P2 ;  /* 0x000000ffe69b7208 */ /* 0x000fe40001000000 */
[----:B------:R-:W-:Y:S01]  /*2c40*/  FSEL R166, R231, RZ, P3 ;  /* 0x000000ffe7a67208 */ /* 0x000fe20001800000 */
[----:B------:R-:W-:Y:S01]  /*2c50*/  FMUL.FTZ R231, R207, 1.4426950216293334961 ;  /* 0x3fb8aa3bcfe77820 */ /* 0x000fe20000410000 */
[----:B------:R-:W-:Y:S01]  /*2c60*/  ISETP.LE.U32.AND P3, PT, R229, UR4, PT ;  /* 0x00000004e5007c0c */ /* 0x000fe2000bf63070 */
[----:B------:R-:W-:Y:S01]  /*2c70*/  FMUL.FTZ R229, R208, 1.4426950216293334961 ;  /* 0x3fb8aa3bd0e57820 */ /* 0x000fe20000410000 */
[----:B------:R-:W-:Y:S01]  /*2c80*/  LOP3.LUT R230, R228, 0xffff, RZ, 0xc0, !PT ;  /* 0x0000ffffe4e67812 */ /* 0x000fe200078ec0ff */
[--C-:B------:R-:W-:Y:S01]  /*2c90*/  FFMA.FTZ R228, R4, UR10, -R166.reuse ;  /* 0x0000000a04e47c23 */ /* 0x100fe200080108a6 */
[----:B------:R-:W-:Y:S01]  /*2ca0*/  FSETP.NEU.FTZ.AND P2, PT, R208, -INF , PT ;  /* 0xff800000d000780b */ /* 0x000fe20003f5d000 */
[----:B------:R-:W-:Y:S01]  /*2cb0*/  FFMA.FTZ R243, R6, UR10, -R155 ;  /* 0x0000000a06f37c23 */ /* 0x000fe2000801089b */
[----:B------:R-:W-:Y:S01]  /*2cc0*/  LOP3.LUT R235, R240, UR19, R233, 0x96, !PT ;  /* 0x00000013f0eb7c12 */ /* 0x000fe2000f8e96e9 */
[----:B------:R-:W-:Y:S01]  /*2cd0*/  FFMA.FTZ R249, R20, UR10, -R166 ;  /* 0x0000000a14f97c23 */ /* 0x000fe200080108a6 */
[----:B------:R-:W-:Y:S01]  /*2ce0*/  LOP3.LUT R233, R244, UR18, R251, 0x96, !PT ;  /* 0x00000012f4e97c12 */ /* 0x000fe2000f8e96fb */
[----:B------:R-:W1:Y:S01]  /*2cf0*/  MUFU.EX2 R228, R228 ;  /* 0x000000e400e47308 */ /* 0x000e620000000800 */
[----:B------:R-:W-:Y:S01]  /*2d00*/  SHF.R.U32.HI R230, RZ, 0x8, R230 ;  /* 0x00000008ffe67819 */ /* 0x000fe200000116e6 */
[----:B------:R-:W-:Y:S01]  /*2d10*/  IMAD.WIDE.U32 R234, R235, -0x2daee0ad, RZ ;  /* 0xd2511f53ebea7825 */ /* 0x000fe200078e00ff */
[----:B------:R-:W-:Y:S02]  /*2d20*/  FSEL R163, R229, RZ, P2 ;  /* 0x000000ffe5a37208 */ /* 0x000fe40001000000 */
[----:B------:R-:W-:Y:S01]  /*2d30*/  FSETP.NEU.FTZ.AND P2, PT, R207, -INF , PT ;  /* 0xff800000cf00780b */ /* 0x000fe20003f5d000 */
[----:B------:R-:W-:Y:S01]  /*2d40*/  FFMA.FTZ R229, R5, UR10, -R166 ;  /* 0x0000000a05e57c23 */ /* 0x000fe200080108a6 */
[----:B------:R-:W-:Y:S01]  /*2d50*/  LOP3.LUT R236, R242, UR19, R247, 0x96, !PT ;  /* 0x00000013f2ec7c12 */ /* 0x000fe2000f8e96f7 */
[----:B------:R-:W-:Y:S01]  /*2d60*/  IMAD.WIDE.U32 R246, R233, -0x326172a9, RZ ;  /* 0xcd9e8d57e9f67825 */ /* 0x000fe200078e00ff */
[----:B------:R-:W-:Y:S02]  /*2d70*/  LOP3.LUT R230, R230, 0xffff, RZ, 0xc0, !PT ;  /* 0x0000ffffe6e67812 */ /* 0x000fe400078ec0ff */
[----:B------:R-:W-:Y:S01]  /*2d80*/  FSEL R167, R231, RZ, P2 ;  /* 0x000000ffe7a77208 */ /* 0x000fe20001000000 */
[----:B------:R-:W2:Y:S01]  /*2d90*/  MUFU.EX2 R229, R229 ;  /* 0x000000e500e57308 */ /* 0x000ea20000000800 */
[----:B------:R-:W-:Y:S01]  /*2da0*/  ISETP.LE.U32.AND P2, PT, R230, UR4, PT ;  /* 0x00000004e6007c0c */ /* 0x000fe2000bf43070 */
[----:B------:R-:W-:Y:S01]  /*2db0*/  IMAD.WIDE.U32 R236, R236, -0x2daee0ad, RZ ;  /* 0xd2511f53ecec7825 */ /* 0x000fe200078e00ff */
[----:B------:R-:W-:Y:S07]  /*2dc0*/  LOP3.LUT R154, R250, UR16, R235, 0x96, !PT ;  /* 0x00000010fa9a7c12 */ /* 0x000fee000f8e96eb */
[----:B------:R3:W4:Y:S01]  /*2dd0*/  MUFU.EX2 R230, R243 ;  /* 0x000000f300e67308 */ /* 0x0007220000000800 */
[----:B------:R-:W-:Y:S01]  /*2de0*/  LOP3.LUT R235, R232, UR17, R247, 0x96, !PT ;  /* 0x00000011e8eb7c12 */ /* 0x000fe2000f8e96f7 */
[----:B------:R-:W-:Y:S01]  /*2df0*/  FFMA.FTZ R232, R8, UR10, -R163 ;  /* 0x0000000a08e87c23 */ /* 0x000fe200080108a3 */
[----:B------:R-:W-:Y:S01]  /*2e00*/  PRMT R161, R234, 0x7770, RZ ;  /* 0x00007770eaa17816 */ /* 0x000fe200000000ff */
[----:B-1----:R-:W-:Y:S01]  /*2e10*/  @!P5 FADD.FTZ R228, -R228, -RZ ;  /* 0x800000ffe4e4d221 */ /* 0x002fe20000010100 */
[C---:B------:R-:W-:Y:S01]  /*2e20*/  PRMT R159, R234.reuse, 0x7771, RZ ;  /* 0x00007771ea9f7816 */ /* 0x040fe200000000ff */
[----:B------:R-:W-:Y:S01]  /*2e30*/  FFMA.FTZ R231, R7, UR10, -R155 ;  /* 0x0000000a07e77c23 */ /* 0x000fe2000801089b */
[C---:B------:R-:W-:Y:S03]  /*2e40*/  PRMT R157, R234.reuse, 0x7773, RZ ;  /* 0x00007773ea9d7816 */ /* 0x040fe600000000ff */
[----:B------:R-:W-:Y:S01]  /*2e50*/  MUFU.EX2 R232, R232 ;  /* 0x000000e800e87308 */ /* 0x000fe20000000800 */
[----:B------:R-:W-:Y:S01]  /*2e60*/  PRMT R158, R234, 0x7772, RZ ;  /* 0x00007772ea9e7816 */ /* 0x000fe200000000ff */
[----:B--2---:R-:W-:Y:S01]  /*2e70*/  @!P2 FADD.FTZ R229, -R229, -RZ ;  /* 0x800000ffe5e5a221 */ /* 0x004fe20000010100 */
[C---:B------:R-:W-:Y:S07]  /*2e80*/  LOP3.LUT R234, R235.reuse, 0xffff, RZ, 0xc0, !PT ;  /* 0x0000ffffebea7812 */ /* 0x040fee00078ec0ff */
[----:B------:R-:W1:Y:S01]  /*2e90*/  MUFU.EX2 R231, R231 ;  /* 0x000000e700e77308 */ /* 0x000e620000000800 */
[----:B------:R-:W-:Y:S01]  /*2ea0*/  LOP3.LUT R233, R235, 0xff, RZ, 0xc0, !PT ;  /* 0x000000ffebe97812 */ /* 0x000fe200078ec0ff */
[----:B---3--:R-:W-:Y:S01]  /*2eb0*/  FFMA.FTZ R243, R10, UR10, -R167 ;  /* 0x0000000a0af37c23 */ /* 0x008fe200080108a7 */
[----:B------:R-:W-:Y:S01]  /*2ec0*/  SHF.R.U32.HI R234, RZ, 0x8, R234 ;  /* 0x00000008ffea7819 */ /* 0x000fe200000116ea */
[----:B----4-:R-:W-:Y:S01]  /*2ed0*/  @!P3 FADD.FTZ R230, -R230, -RZ ;  /* 0x800000ffe6e6b221 */ /* 0x010fe20000010100 */
[----:B------:R-:W-:Y:S01]  /*2ee0*/  LOP3.LUT R245, R248, UR16, R237, 0x96, !PT ;  /* 0x00000010f8f57c12 */ /* 0x000fe2000f8e96ed */
[----:B------:R-:W-:Y:S01]  /*2ef0*/  FFMA.FTZ R247, R13, UR10, -R163 ;  /* 0x0000000a0df77c23 */ /* 0x000fe200080108a3 */
[----:B------:R-:W-:Y:S01]  /*2f00*/  PRMT R237, R235, 0x7632, R237 ;  /* 0x00007632ebed7816 */ /* 0x000fe200000000ed */
[----:B------:R-:W-:Y:S01]  /*2f10*/  FFMA.FTZ R244, R11, UR10, -R167 ;  /* 0x0000000a0bf47c23 */ /* 0x000fe200080108a7 */
[----:B------:R-:W-:Y:S01]  /*2f20*/  LOP3.LUT R234, R234, 0xffff, RZ, 0xc0, !PT ;  /* 0x0000ffffeaea7812 */ /* 0x000fe200078ec0ff */
[--C-:B------:R-:W-:Y:S01]  /*2f30*/  FFMA.FTZ R250, R21, UR10, -R166.reuse ;  /* 0x0000000a15fa7c23 */ /* 0x100fe200080108a6 */
[----:B------:R-:W-:Y:S01]  /*2f40*/  ISETP.LE.U32.AND P5, PT, R233, UR4, PT ;  /* 0x00000004e9007c0c */ /* 0x000fe2000bfa3070 */
[----:B------:R-:W-:Y:S01]  /*2f50*/  FFMA.FTZ R233, R9, UR10, -R163 ;  /* 0x0000000a09e97c23 */ /* 0x000fe200080108a3 */
[----:B------:R-:W-:Y:S01]  /*2f60*/  LOP3.LUT R237, R237, 0xff, RZ, 0xc0, !PT ;  /* 0x000000ffeded7812 */ /* 0x000fe200078ec0ff */
[----:B-1----:R-:W-:Y:S01]  /*2f70*/  @!P4 FADD.FTZ R231, -R231, -RZ ;  /* 0x800000ffe7e7c221 */ /* 0x002fe20000010100 */
[----:B------:R-:W-:Y:S01]  /*2f80*/  ISETP.LE.U32.AND P2, PT, R234, UR4, PT ;  /* 0x00000004ea007c0c */ /* 0x000fe2000bf43070 */
[--C-:B------:R-:W-:Y:S01]  /*2f90*/  FFMA.FTZ R248, R19, UR10, -R155.reuse ;  /* 0x0000000a13f87c23 */ /* 0x100fe2000801089b */
[----:B------:R-:W1:Y:S01]  /*2fa0*/  MUFU.EX2 R234, R243 ;  /* 0x000000f300ea7308 */ /* 0x000e620000000800 */
[----:B------:R-:W-:Y:S01]  /*2fb0*/  ISETP.LE.U32.AND P3, PT, R237, UR4, PT ;  /* 0x00000004ed007c0c */ /* 0x000fe2000bf63070 */
[----:B------:R-:W-:Y:S01]  /*2fc0*/  FFMA.FTZ R251, R22, UR10, -R155 ;  /* 0x0000000a16fb7c23 */ /* 0x000fe2000801089b */
[C---:B------:R-:W-:Y:S07]  /*2fd0*/  PRMT R242, R246.reuse, 0x7770, RZ ;  /* 0x00007770f6f27816 */ /* 0x040fee00000000ff */
[----:B------:R-:W2:Y:S01]  /*2fe0*/  MUFU.EX2 R233, R233 ;  /* 0x000000e900e97308 */ /* 0x000ea20000000800 */
[----:B------:R-:W-:Y:S01]  /*2ff0*/  PRMT R238, R246, 0x7772, RZ ;  /* 0x00007772f6ee7816 */ /* 0x000fe200000000ff */
[--C-:B------:R-:W-:Y:S01]  /*3000*/  FFMA.FTZ R10, R32, UR10, -R166.reuse ;  /* 0x0000000a200a7c23 */ /* 0x100fe200080108a6 */
[----:B------:R-:W-:Y:S01]  /*3010*/  @!P5 FADD.FTZ R232, -R232, -RZ ;  /* 0x800000ffe8e8d221 */ /* 0x000fe20000010100 */
[----:B------:R-:W-:Y:S01]  /*3020*/  PRMT R162, R236, 0x7773, RZ ;  /* 0x00007773eca27816 */ /* 0x000fe200000000ff */
[----:B------:R-:W-:Y:S01]  /*3030*/  FFMA.FTZ R26, R26, UR10, -R167 ;  /* 0x0000000a1a1a7c23 */ /* 0x000fe200080108a7 */
[C---:B------:R-:W-:Y:S01]  /*3040*/  PRMT R241, R236.reuse, 0x7770, RZ ;  /* 0x00007770ecf17816 */ /* 0x040fe200000000ff */
[----:B------:R-:W-:Y:S01]  /*3050*/  FFMA.FTZ R23, R23, UR10, -R155 ;  /* 0x0000000a17177c23 */ /* 0x000fe2000801089b */
[----:B------:R-:W-:Y:S01]  /*3060*/  PRMT R165, R236, 0x7771, RZ ;  /* 0x00007771eca57816 */ /* 0x000fe200000000ff */
[----:B------:R-:W-:Y:S01]  /*3070*/  FFMA.FTZ R9, R24, UR10, -R163 ;  /* 0x0000000a18097c23 */ /* 0x000fe200080108a3 */
[----:B------:R-:W-:Y:S01]  /*3080*/  ISETP.LE.U32.AND P5, PT, R242, UR4, PT ;  /* 0x00000004f2007c0c */ /* 0x000fe2000bfa3070 */
[----:B------:R-:W-:Y:S01]  /*3090*/  FFMA.FTZ R242, R14, UR10, -R167 ;  /* 0x0000000a0ef27c23 */ /* 0x000fe200080108a7 */
[----:B------:R-:W-:Y:S01]  /*30a0*/  PRMT R252, R236, 0x7772, RZ ;  /* 0x00007772ecfc7816 */ /* 0x000fe200000000ff */
[----:B-1----:R-:W-:Y:S01]  /*30b0*/  @!P3 FADD.FTZ R234, -R234, -RZ ;  /* 0x800000ffeaeab221 */ /* 0x002fe20000010100 */
[C---:B------:R-:W-:Y:S01]  /*30c0*/  PRMT R236, R246.reuse, 0x7771, RZ ;  /* 0x00007771f6ec7816 */ /* 0x040fe200000000ff */
[----:B--2---:R-:W-:Y:S01]  /*30d0*/  @!P2 FADD.FTZ R233, -R233, -RZ ;  /* 0x800000ffe9e9a221 */ /* 0x004fe20000010100 */
[----:B------:R-:W-:Y:S01]  /*30e0*/  SHF.R.U32.HI R237, RZ, 0x18, R235 ;  /* 0x00000018ffed7819 */ /* 0x000fe200000116eb */
[----:B------:R-:W-:Y:S01]  /*30f0*/  FFMA.FTZ R243, R15, UR10, -R167 ;  /* 0x0000000a0ff37c23 */ /* 0x000fe200080108a7 */
[----:B------:R-:W-:Y:S01]  /*3100*/  PRMT R240, R246, 0x7773, RZ ;  /* 0x00007773f6f07816 */ /* 0x000fe200000000ff */
[--C-:B------:R-:W-:Y:S01]  /*3110*/  FFMA.FTZ R246, R12, UR10, -R163.reuse ;  /* 0x0000000a0cf67c23 */ /* 0x100fe200080108a3 */
[----:B------:R-:W-:Y:S01]  /*3120*/  ISETP.GT.U32.AND P3, PT, R238, UR4, PT ;  /* 0x00000004ee007c0c */ /* 0x000fe2000bf64070 */
[----:B------:R-:W1:Y:S01]  /*3130*/  MUFU.EX2 R235, R244 ;  /* 0x000000f400eb7308 */ /* 0x000e620000000800 */
[----:B------:R-:W-:Y:S01]  /*3140*/  ISETP.LE.U32.AND P4, PT, R237, UR4, PT ;  /* 0x00000004ed007c0c */ /* 0x000fe2000bf83070 */
[----:B------:R-:W-:Y:S01]  /*3150*/  FFMA.FTZ R25, R25, UR10, -R163 ;  /* 0x0000000a19197c23 */ /* 0x000fe200080108a3 */
[----:B------:R-:W-:Y:S07]  /*3160*/  ISETP.GT.U32.AND P2, PT, R236, UR4, PT ;  /* 0x00000004ec007c0c */ /* 0x000fee000bf44070 */
[----:B------:R2:W3:Y:S01]  /*3170*/  MUFU.EX2 R238, R242 ;  /* 0x000000f200ee7308 */ /* 0x0004e20000000800 */
[----:B------:R-:W-:Y:S01]  /*3180*/  F2FP.RELU.F16.F32.PACK_AB R14, R229, R228 ;  /* 0x000000e4e50e723e */ /* 0x000fe200000008ff */
[----:B------:R-:W-:Y:S01]  /*3190*/  FFMA.FTZ R34, R34, UR10, -R155 ;  /* 0x0000000a22227c23 */ /* 0x000fe2000801089b */
[--C-:B------:R-:W-:Y:S07]  /*31a0*/  FFMA.FTZ R27, R27, UR10, -R167.reuse ;  /* 0x0000000a1b1b7c23 */ /* 0x100fee00080108a7 */
[----:B------:R4:W4:Y:S01]  /*31b0*/  MUFU.EX2 R237, R246 ;  /* 0x000000f600ed7308 */ /* 0x0009220000000800 */
[--C-:B------:R-:W-:Y:S01]  /*31c0*/  FFMA.FTZ R30, R30, UR10, -R167.reuse ;  /* 0x0000000a1e1e7c23 */ /* 0x100fe200080108a7 */
[----:B------:R4:W-:Y:S01]  /*31d0*/  STS [R191], R14 ;  /* 0x0000000ebf007388 */ /* 0x0009e20000000800 */
[----:B------:R-:W-:Y:S07]  /*31e0*/  FFMA.FTZ R31, R31, UR10, -R167 ;  /* 0x0000000a1f1f7c23 */ /* 0x000fee00080108a7 */
[----:B------:R4:W4:Y:S01]  /*31f0*/  MUFU.EX2 R236, R247 ;  /* 0x000000f700ec7308 */ /* 0x0009220000000800 */
[----:B-1----:R-:W-:Y:S01]  /*3200*/  @!P4 FADD.FTZ R235, -R235, -RZ ;  /* 0x800000ffebebc221 */ /* 0x002fe20000010100 */
[--C-:B------:R-:W-:Y:S01]  /*3210*/  FFMA.FTZ R244, R16, UR10, -R166.reuse ;  /* 0x0000000a10f47c23 */ /* 0x100fe200080108a6 */
[----:B------:R-:W-:Y:S07]  /*3220*/  ISETP.GT.U32.AND P4, PT, R239, UR4, PT ;  /* 0x00000004ef007c0c */ /* 0x000fee000bf84070 */
[----:B------:R-:W-:Y:S01]  /*3230*/  MUFU.EX2 R174, R34 ;  /* 0x0000002200ae7308 */ /* 0x000fe20000000800 */
[----:B--2---:R-:W-:Y:S01]  /*3240*/  LOP3.LUT R242, R245, 0xff, RZ, 0xc0, !PT ;  /* 0x000000fff5f27812 */ /* 0x004fe200078ec0ff */
[----:B---3--:R-:W-:Y:S08]  /*3250*/  @P3 FADD.FTZ R238, -R238, -RZ ;  /* 0x800000ffeeee3221 */ /* 0x008ff00000010100 */
[----:B------:R1:W2:Y:S01]  /*3260*/  MUFU.EX2 R239, R243 ;  /* 0x000000f300ef7308 */ /* 0x0002a20000000800 */
[--C-:B----4-:R-:W-:Y:S01]  /*3270*/  FFMA.FTZ R246, R17, UR10, -R166.reuse ;  /* 0x0000000a11f67c23 */ /* 0x110fe200080108a6 */
[----:B------:R-:W-:Y:S01]  /*3280*/  @!P5 FADD.FTZ R237, -R237, -RZ ;  /* 0x800000ffededd221 */ /* 0x000fe20000010100 */
[----:B------:R-:W-:Y:S01]  /*3290*/  ISETP.LE.U32.AND P3, PT, R242, UR4, PT ;  /* 0x00000004f2007c0c */ /* 0x000fe2000bf63070 */
[----:B------:R-:W-:Y:S01]  /*32a0*/  FFMA.FTZ R166, R33, UR10, -R166 ;  /* 0x0000000a21a67c23 */ /* 0x000fe200080108a6 */
[--C-:B------:R-:W-:Y:S01]  /*32b0*/  FFMA.FTZ R247, R18, UR10, -R155.reuse ;  /* 0x0000000a12f77c23 */ /* 0x100fe2000801089b */
[----:B------:R-:W-:Y:S01]  /*32c0*/  @P2 FADD.FTZ R236, -R236, -RZ ;  /* 0x800000ffecec2221 */ /* 0x000fe20000010100 */
[----:B------:R-:W-:Y:S01]  /*32d0*/  ISETP.LE.U32.AND P2, PT, R241, UR4, PT ;  /* 0x00000004f1007c0c */ /* 0x000fe2000bf43070 */
[----:B------:R-:W-:Y:S01]  /*32e0*/  FFMA.FTZ R155, R35, UR10, -R155 ;  /* 0x0000000a239b7c23 */ /* 0x000fe2000801089b */
[----:B------:R-:W-:Y:S01]  /*32f0*/  ISETP.GT.U32.AND P5, PT, R240, UR4, PT ;  /* 0x00000004f0007c0c */ /* 0x000fe2000bfa4070 */
[----:B------:R-:W3:Y:S10]  /*3300*/  MUFU.EX2 R241, R246 ;  /* 0x000000f600f17308 */ /* 0x000ef40000000800 */
[----:B------:R-:W4:Y:S01]  /*3310*/  MUFU.EX2 R242, R247 ;  /* 0x000000f700f27308 */ /* 0x000f220000000800 */
[----:B-1----:R-:W-:Y:S09]  /*3320*/  SHF.R.U32.HI R243, RZ, 0x18, R245 ;  /* 0x00000018fff37819 */ /* 0x002ff200000116f5 */
[----:B------:R-:W1:Y:S01]  /*3330*/  MUFU.EX2 R240, R244 ;  /* 0x000000f400f07308 */ /* 0x000e620000000800 */
[----:B--2---:R-:W-:Y:S01]  /*3340*/  @P5 FADD.FTZ R239, -R239, -RZ ;  /* 0x800000ffefef5221 */ /* 0x004fe20000010100 */
[----:B------:R-:W-:Y:S01]  /*3350*/  ISETP.LE.U32.AND P5, PT, R243, UR4, PT ;  /* 0x00000004f3007c0c */ /* 0x000fe2000bfa3070 */
[----:B---3--:R-:W-:Y:S01]  /*3360*/  @P6 FADD.FTZ R241, -R241, -RZ ;  /* 0x800000fff1f16221 */ /* 0x008fe20000010100 */
[----:B------:R-:W-:Y:S06]  /*3370*/  PRMT R246, R245, 0x7632, R246 ;  /* 0x00007632f5f67816 */ /* 0x000fec00000000f6 */
[----:B------:R-:W2:Y:S01]  /*3380*/  MUFU.EX2 R243, R248 ;  /* 0x000000f800f37308 */ /* 0x000ea20000000800 */
[----:B------:R-:W-:Y:S01]  /*3390*/  F2FP.RELU.F16.F32.PACK_AB R18, R239, R238 ;  /* 0x000000eeef12723e */ /* 0x000fe200000008ff */
[----:B----4-:R-:W-:Y:S01]  /*33a0*/  @P1 FADD.FTZ R242, -R242, -RZ ;  /* 0x800000fff2f21221 */ /* 0x010fe20000010100 */
[----:B------:R-:W-:Y:S07]  /*33b0*/  LOP3.LUT R247, R245, 0xffff, RZ, 0xc0, !PT ;  /* 0x0000fffff5f77812 */ /* 0x000fee00078ec0ff */
[----:B------:R-:W-:Y:S01]  /*33c0*/  MUFU.EX2 R173, R155 ;  /* 0x0000009b00ad7308 */ /* 0x000fe20000000800 */
[----:B------:R-:W-:Y:S01]  /*33d0*/  LOP3.LUT R246, R246, 0xff, RZ, 0xc0, !PT ;  /* 0x000000fff6f67812 */ /* 0x000fe200078ec0ff */
[----:B-1----:R-:W-:Y:S01]  /*33e0*/  @!P0 FADD.FTZ R240, -R240, -RZ ;  /* 0x800000fff0f08221 */ /* 0x002fe20000010100 */
[----:B------:R-:W-:Y:S07]  /*33f0*/  LOP3.LUT R244, R154, 0xff, RZ, 0xc0, !PT ;  /* 0x000000ff9af47812 */ /* 0x000fee00078ec0ff */
[----:B------:R1:W-:Y:S01]  /*3400*/  MUFU.EX2 R245, R250 ;  /* 0x000000fa00f57308 */ /* 0x0003e20000000800 */
[----:B------:R-:W-:Y:S02]  /*3410*/  SHF.R.U32.HI R247, RZ, 0x8, R247 ;  /* 0x00000008fff77819 */ /* 0x000fe400000116f7 */
[----:B------:R-:W-:Y:S07]  /*3420*/  ISETP.LE.U32.AND P0, PT, R244, UR4, PT ;  /* 0x00000004f4007c0c */ /* 0x000fee000bf03070 */
[----:B------:R-:W-:Y:S01]  /*3430*/  MUFU.EX2 R170, R30 ;  /* 0x0000001e00aa7308 */ /* 0x000fe20000000800 */
[----:B------:R-:W-:Y:S01]  /*3440*/  ISETP.LE.U32.AND P6, PT, R246, UR4, PT ;  /* 0x00000004f6007c0c */ /* 0x000fe2000bfc3070 */
[----:B--2---:R-:W-:Y:S01]  /*3450*/  @P4 FADD.FTZ R243, -R243, -RZ ;  /* 0x800000fff3f34221 */ /* 0x004fe20000010100 */
[C---:B------:R-:W-:Y:S07]  /*3460*/  LOP3.LUT R248, R154.reuse, 0xffff, RZ, 0xc0, !PT ;  /* 0x0000ffff9af87812 */ /* 0x040fee00078ec0ff */
[----:B------:R2:W3:Y:S10]  /*3470*/  MUFU.EX2 R244, R249 ;  /* 0x000000f900f47308 */ /* 0x0004f40000000800 */
[----:B------:R-:W4:Y:S01]  /*3480*/  MUFU.EX2 R246, R251 ;  /* 0x000000fb00f67308 */ /* 0x000f220000000800 */
[----:B-1----:R-:W-:Y:S02]  /*3490*/  PRMT R250, R154, 0x7632, R250 ;  /* 0x000076329afa7816 */ /* 0x002fe400000000fa */
[----:B------:R-:W-:Y:S07]  /*34a0*/  SHF.R.U32.HI R154, RZ, 0x18, R154 ;  /* 0x00000018ff9a7819 */ /* 0x000fee000001169a */
[----:B------:R-:W-:Y:S01]  /*34b0*/  MUFU.EX2 R251, R25 ;  /* 0x0000001900fb7308 */ /* 0x000fe20000000800 */
[----:B------:R-:W-:Y:S09]  /*34c0*/  LOP3.LUT R250, R250, 0xff, RZ, 0xc0, !PT ;  /* 0x000000fffafa7812 */ /* 0x000ff200078ec0ff */
[----:B------:R-:W-:Y:S01]  /*34d0*/  MUFU.EX2 R171, R31 ;  /* 0x0000001f00ab7308 */ /* 0x000fe20000000800 */
[----:B--2---:R-:W-:Y:S01]  /*34e0*/  LOP3.LUT R249, R247, 0xffff, RZ, 0xc0, !PT ;  /* 0x0000fffff7f97812 */ /* 0x004fe200078ec0ff */
[----:B---3--:R-:W-:Y:S01]  /*34f0*/  @!P3 FADD.FTZ R244, -R244, -RZ ;  /* 0x800000fff4f4b221 */ /* 0x008fe20000010100 */
[----:B------:R-:W-:Y:S07]  /*3500*/  ISETP.LE.U32.AND P3, PT, R250, UR4, PT ;  /* 0x00000004fa007c0c */ /* 0x000fee000bf63070 */
[----:B------:R-:W1:Y:S01]  /*3510*/  MUFU.EX2 R247, R23 ;  /* 0x0000001700f77308 */ /* 0x000e620000000800 */
[----:B------:R-:W-:Y:S01]  /*3520*/  ISETP.LE.U32.AND P1, PT, R249, UR4, PT ;  /* 0x00000004f9007c0c */ /* 0x000fe2000bf23070 */
[----:B----4-:R-:W-:Y:S01]  /*3530*/  @!P6 FADD.FTZ R246, -R246, -RZ ;  /* 0x800000fff6f6e221 */ /* 0x010fe20000010100 */
[----:B------:R-:W-:Y:S07]  /*3540*/  SHF.R.U32.HI R249, RZ, 0x8, R248 ;  /* 0x00000008fff97819 */ /* 0x000fee00000116f8 */
[----:B------:R2:W3:Y:S01]  /*3550*/  MUFU.EX2 R250, R10 ;  /* 0x0000000a00fa7308 */ /* 0x0004e20000000800 */
[----:B------:R-:W-:Y:S02]  /*3560*/  ISETP.GT.U32.AND P6, PT, R252, UR4, PT ;  /* 0x00000004fc007c0c */ /* 0x000fe4000bfc4070 */
[----:B------:R-:W-:Y:S07]  /*3570*/  LOP3.LUT R249, R249, 0xffff, RZ, 0xc0, !PT ;  /* 0x0000fffff9f97812 */ /* 0x000fee00078ec0ff */
[----:B------:R-:W4:Y:S01]  /*3580*/  MUFU.EX2 R252, R166 ;  /* 0x000000a600fc7308 */ /* 0x000f220000000800 */
[----:B------:R-:W-:Y:S09]  /*3590*/  ISETP.LE.U32.AND P4, PT, R249, UR4, PT ;  /* 0x00000004f9007c0c */ /* 0x000ff2000bf83070 */
[----:B------:R4:W-:Y:S01]  /*35a0*/  MUFU.EX2 R248, R9 ;  /* 0x0000000900f87308 */ /* 0x0009e20000000800 */
[----:B------:R-:W-:Y:S01]  /*35b0*/  @!P1 FADD.FTZ R245, -R245, -RZ ;  /* 0x800000fff5f59221 */ /* 0x000fe20000010100 */
[----:B------:R-:W-:Y:S08]  /*35c0*/  ISETP.GT.U32.AND P1, PT, R165, UR4, PT ;  /* 0x00000004a5007c0c */ /* 0x000ff0000bf24070 */
[----:B------:R-:W4:Y:S01]  /*35d0*/  MUFU.EX2 R249, R26 ;  /* 0x0000001a00f97308 */ /* 0x000f220000000800 */
[----:B-1----:R-:W-:Y:S01]  /*35e0*/  @!P5 FADD.FTZ R247, -R247, -RZ ;  /* 0x800000fff7f7d221 */ /* 0x002fe20000010100 */
[----:B--2---:R-:W-:Y:S01]  /*35f0*/  F2FP.RELU.F16.F32.PACK_AB R10, R231, R230 ;  /* 0x000000e6e70a723e */ /* 0x004fe200000008ff */
[----:B---3--:R-:W-:Y:S01]  /*3600*/  @!P2 FADD.FTZ R250, -R250, -RZ ;  /* 0x800000fffafaa221 */ /* 0x008fe20000010100 */
[----:B------:R-:W-:Y:S01]  /*3610*/  ISETP.GT.U32.AND P5, PT, R162, UR4, PT ;  /* 0x00000004a2007c0c */ /* 0x000fe2000bfa4070 */
[--C-:B------:R-:W-:Y:S01]  /*3620*/  FFMA.FTZ R165, R28, UR10, -R163.reuse ;  /* 0x0000000a1ca57c23 */ /* 0x100fe200080108a3 */
[----:B------:R-:W-:Y:S01]  /*3630*/  F2FP.RELU.F16.F32.PACK_AB R162, R235, R234 ;  /* 0x000000eaeba2723e */ /* 0x000fe200000008ff */
[----:B------:R1:W-:Y:S01]  /*3640*/  STS [R191+0x400], R10 ;  /* 0x0004000abf007388 */ /* 0x0003e20000000800 */
[----:B------:R-:W-:Y:S01]  /*3650*/  F2FP.RELU.F16.F32.PACK_AB R22, R245, R244 ;  /* 0x000000f4f516723e */ /* 0x000fe200000008ff */
[----:B------:R-:W-:Y:S01]  /*3660*/  FFMA.FTZ R163, R29, UR10, -R163 ;  /* 0x0000000a1da37c23 */ /* 0x000fe200080108a3 */
[----:B----4-:R-:W-:Y:S01]  /*3670*/  F2FP.RELU.F16.F32.PACK_AB R9, R233, R232 ;  /* 0x000000e8e909723e */ /* 0x010fe200000008ff */
[----:B------:R-:W2:Y:S01]  /*3680*/  MUFU.EX2 R166, R27 ;  /* 0x0000001b00a67308 */ /* 0x000ea20000000800 */
[----:B------:R-:W-:Y:S01]  /*3690*/  @P1 FADD.FTZ R252, -R252, -RZ ;  /* 0x800000fffcfc1221 */ /* 0x000fe20000010100 */
[----:B------:R-:W-:Y:S01]  /*36a0*/  ISETP.LE.U32.AND P1, PT, R154, UR4, PT ;  /* 0x000000049a007c0c */ /* 0x000fe2000bf23070 */
[----:B------:R-:W-:Y:S01]  /*36b0*/  @!P3 FADD.FTZ R249, -R249, -RZ ;  /* 0x800000fff9f9b221 */ /* 0x000fe20000010100 */
[----:B------:R-:W-:Y:S06]  /*36c0*/  ISETP.GT.U32.AND P3, PT, R158, UR4, PT ;  /* 0x000000049e007c0c */ /* 0x000fec000bf64070 */
[----:B------:R-:W-:Y:S01]  /*36d0*/  MUFU.EX2 R167, R163 ;  /* 0x000000a300a77308 */ /* 0x000fe20000000800 */
[----:B------:R-:W-:Y:S01]  /*36e0*/  F2FP.RELU.F16.F32.PACK_AB R158, R241, R240 ;  /* 0x000000f0f19e723e */ /* 0x000fe200000008ff */
[----:B------:R-:W-:Y:S01]  /*36f0*/  @!P0 FADD.FTZ R248, -R248, -RZ ;  /* 0x800000fff8f88221 */ /* 0x000fe20000010100 */
[----:B------:R-:W-:Y:S01]  /*3700*/  F2FP.RELU.F16.F32.PACK_AB R154, R243, R242 ;  /* 0x000000f2f39a723e */ /* 0x000fe200000008ff */
[----:B------:R-:W-:Y:S01]  /*3710*/  @!P4 FADD.FTZ R251, -R251, -RZ ;  /* 0x800000fffbfbc221 */ /* 0x000fe20000010100 */
[----:B------:R-:W-:Y:S01]  /*3720*/  F2FP.RELU.F16.F32.PACK_AB R26, R236, R237 ;  /* 0x000000edec1a723e */ /* 0x000fe200000008ff */
[----:B------:R-:W-:Y:S01]  /*3730*/  STS [R203], R158 ;  /* 0x0000009ecb007388 */ /* 0x000fe20000000800 */
[----:B------:R-:W-:Y:S03]  /*3740*/  F2FP.RELU.F16.F32.PACK_AB R14, R247, R246 ;  /* 0x000000f6f70e723e */ /* 0x000fe600000008ff */
[----:B------:R-:W3:Y:S01]  /*3750*/  MUFU.EX2 R165, R165 ;  /* 0x000000a500a57308 */ /* 0x000ee20000000800 */
[----:B------:R-:W-:Y:S01]  /*3760*/  ISETP.LE.U32.AND P0, PT, R161, UR4, PT ;  /* 0x00000004a1007c0c */ /* 0x000fe2000bf03070 */
[----:B------:R-:W-:Y:S01]  /*3770*/  STS [R203+0x400], R154 ;  /* 0x0004009acb007388 */ /* 0x000fe20000000800 */
[----:B------:R-:W-:Y:S01]  /*3780*/  ISETP.GT.U32.AND P4, PT, R159, UR4, PT ;  /* 0x000000049f007c0c */ /* 0x000fe2000bf84070 */
[----:B------:R-:W-:Y:S01]  /*3790*/  @P6 FADD.FTZ R174, -R174, -RZ ;  /* 0x800000ffaeae6221 */ /* 0x000fe20000010100 */
[----:B------:R-:W-:Y:S01]  /*37a0*/  ISETP.GT.U32.AND P2, PT, R157, UR4, PT ;  /* 0x000000049d007c0c */ /* 0x000fe2000bf44070 */
[----:B------:R-:W-:Y:S01]  /*37b0*/  STS [R191+0x1000], R9 ;  /* 0x00100009bf007388 */ /* 0x000fe20000000800 */
[----:B------:R-:W-:Y:S01]  /*37c0*/  @P5 FADD.FTZ R173, -R173, -RZ ;  /* 0x800000ffadad5221 */ /* 0x000fe20000010100 */
[----:B-1----:R-:W-:Y:S01]  /*37d0*/  F2FP.RELU.F16.F32.PACK_AB R10, R252, R250 ;  /* 0x000000fafc0a723e */ /* 0x002fe200000008ff */
[----:B--2---:R-:W-:Y:S01]  /*37e0*/  @!P1 FADD.FTZ R166, -R166, -RZ ;  /* 0x800000ffa6a69221 */ /* 0x004fe20000010100 */
[----:B------:R-:W-:Y:S01]  /*37f0*/  STS [R191+0x1400], R162 ;  /* 0x001400a2bf007388 */ /* 0x000fe20000000800 */
[----:B------:R-:W-:Y:S01]  /*3800*/  @P3 FADD.FTZ R170, -R170, -RZ ;  /* 0x800000ffaaaa3221 */ /* 0x000fe20000010100 */
[----:B------:R-:W-:Y:S02]  /*3810*/  FSETP.GE.FTZ.AND P5, PT, R229, RZ, PT ;  /* 0x000000ffe500720b */ /* 0x000fe40003fb6000 */
[----:B------:R1:W-:Y:S01]  /*3820*/  STS [R203+0x1000], R26 ;  /* 0x0010001acb007388 */ /* 0x0003e20000000800 */
[----:B---3--:R-:W-:Y:S01]  /*3830*/  @!P0 FADD.FTZ R165, -R165, -RZ ;  /* 0x800000ffa5a58221 */ /* 0x008fe20000010100 */
[----:B------:R-:W-:Y:S01]  /*3840*/  @P4 FADD.FTZ R167, -R167, -RZ ;  /* 0x800000ffa7a74221 */ /* 0x000fe20000010100 */
[----:B------:R-:W-:Y:S01]  /*3850*/  FSETP.GE.FTZ.AND P0, PT, R228, RZ, PT ;  /* 0x000000ffe400720b */ /* 0x000fe20003f16000 */
[----:B------:R2:W-:Y:S01]  /*3860*/  STS [R203+0x1400], R18 ;  /* 0x00140012cb007388 */ /* 0x0005e20000000800 */
[----:B------:R-:W-:Y:S01]  /*3870*/  @P2 FADD.FTZ R171, -R171, -RZ ;  /* 0x800000ffabab2221 */ /* 0x000fe20000010100 */
[----:B------:R-:W-:Y:S02]  /*3880*/  FSETP.GE.FTZ.AND P4, PT, R240, RZ, PT ;  /* 0x000000fff000720b */ /* 0x000fe40003f96000 */
[----:B------:R3:W-:Y:S01]  /*3890*/  STS [R193], R22 ;  /* 0x00000016c1007388 */ /* 0x0007e20000000800 */
[----:B------:R-:W-:Y:S02]  /*38a0*/  FSETP.GE.FTZ.AND P1, PT, R245, RZ, PT ;  /* 0x000000fff500720b */ /* 0x000fe40003f36000 */
[----:B------:R-:W-:Y:S01]  /*38b0*/  FSETP.GE.FTZ.AND P3, PT, R241, RZ, PT ;  /* 0x000000fff100720b */ /* 0x000fe20003f76000 */
[----:B------:R4:W-:Y:S01]  /*38c0*/  STS [R193+0x400], R14 ;  /* 0x0004000ec1007388 */ /* 0x0009e20000000800 */
[----:B------:R-:W-:Y:S03]  /*38d0*/  FSETP.GE.FTZ.AND P2, PT, R244, RZ, PT ;  /* 0x000000fff400720b */ /* 0x000fe60003f56000 */
[----:B------:R4:W-:Y:S01]  /*38e0*/  STS [R169], R10 ;  /* 0x0000000aa9007388 */ /* 0x0009e20000000800 */
[----:B-1----:R-:W-:Y:S02]  /*38f0*/  F2FP.RELU.F16.F32.PACK_AB R26, R251, R248 ;  /* 0x000000f8fb1a723e */ /* 0x002fe400000008ff */
[----:B--2---:R-:W-:Y:S02]  /*3900*/  F2FP.RELU.F16.F32.PACK_AB R18, R173, R174 ;  /* 0x000000aead12723e */ /* 0x004fe400000008ff */
[----:B---3--:R-:W-:Y:S03]  /*3910*/  F2FP.RELU.F16.F32.PACK_AB R22, R166, R249 ;  /* 0x000000f9a616723e */ /* 0x008fe600000008ff */
[----:B------:R-:W-:Y:S01]  /*3920*/  STS [R169+0x400], R18 ;  /* 0x00040012a9007388 */ /* 0x000fe20000000800 */
[----:B----4-:R-:W-:Y:S03]  /*3930*/  F2FP.RELU.F16.F32.PACK_AB R14, R167, R165 ;  /* 0x000000a5a70e723e */ /* 0x010fe600000008ff */
[----:B------:R-:W-:Y:S01]  /*3940*/  STS [R193+0x1000], R26 ;  /* 0x0010001ac1007388 */ /* 0x000fe20000000800 */
[----:B------:R-:W-:Y:S03]  /*3950*/  F2FP.RELU.F16.F32.PACK_AB R10, R171, R170 ;  /* 0x000000aaab0a723e */ /* 0x000fe600000008ff */
        /* <DEDUP_REMOVED lines=13> */
[-C--:B------:R-:W-:Y:S08]  /*3a30*/  HMMA.16816.F32 R12, R140, R138.reuse, RZ ;  /* 0x0000008a8c0c723c */ /* 0x080ff000000018ff */
[C---:B------:R-:W-:Y:S01]  /*3a40*/  HMMA.16816.F32 R16, R132.reuse, R138, RZ ;  /* 0x0000008a8410723c */ /* 0x040fe200000018ff */
[----:B------:R-:W-:Y:S07]  /*3a50*/  LDSM.16.M88.4 R136, [R181+0x8000] ;  /* 0x00800000b588783b */ /* 0x000fee0000000200 */
[-C--:B---3--:R-:W-:Y:S08]  /*3a60*/  HMMA.16816.F32 R20, R132, R144.reuse, RZ ;  /* 0x000000908414723c */ /* 0x088ff000000018ff */
[C---:B------:R-:W-:Y:S08]  /*3a70*/  HMMA.16816.F32 R24, R140.reuse, R144, RZ ;  /* 0x000000908c18723c */ /* 0x040ff000000018ff */
[-C--:B------:R-:W-:Y:S01]  /*3a80*/  HMMA.16816.F32 R28, R140, R146.reuse, RZ ;  /* 0x000000928c1c723c */ /* 0x080fe200000018ff */
[----:B------:R-:W-:Y:S07]  /*3a90*/  LDSM.16.M88.4 R140, [R185+0x7800] ;  /* 0x00780000b98c783b */ /* 0x000fee0000000200 */
[----:B------:R-:W-:Y:S01]  /*3aa0*/  HMMA.16816.F32 R32, R132, R146, RZ ;  /* 0x000000928420723c */ /* 0x000fe200000018ff */
[----:B------:R-:W3:Y:S07]  /*3ab0*/  LDSM.16.M88.4 R132, [R185+0x7000] ;  /* 0x00700000b984783b */ /* 0x000eee0000000200 */
[-C--:B----4-:R-:W-:Y:S01]  /*3ac0*/  HMMA.16816.F32 R4, R148, R152.reuse, R4 ;  /* 0x000000989404723c */ /* 0x090fe20000001804 */
[----:B------:R-:W4:Y:S07]  /*3ad0*/  LDSM.16.M88.4 R144, [R181+0x8400] ;  /* 0x00840000b590783b */ /* 0x000f2e0000000200 */
        /* <DEDUP_REMOVED lines=10> */
[-C--:B---3--:R-:W-:Y:S01]  /*3b80*/  HMMA.16816.F32 R4, R132, R136.reuse, R4 ;  /* 0x000000888404723c */ /* 0x088fe20000001804 */
[----:B------:R-:W2:Y:S07]  /*3b90*/  LDSM.16.M88.4 R160, [R184+0x8400] ;  /* 0x00840000b8a0783b */ /* 0x000eae0000000200 */
[C---:B------:R-:W-:Y:S08]  /*3ba0*/  HMMA.16816.F32 R8, R140.reuse, R136, R8 ;  /* 0x000000888c08723c */ /* 0x040ff00000001808 */
[-C--:B------:R-:W-:Y:S08]  /*3bb0*/  HMMA.16816.F32 R12, R140, R138.reuse, R12 ;  /* 0x0000008a8c0c723c */ /* 0x080ff0000000180c */
[C---:B------:R-:W-:Y:S01]  /*3bc0*/  HMMA.16816.F32 R16, R132.reuse, R138, R16 ;  /* 0x0000008a8410723c */ /* 0x040fe20000001810 */
[----:B------:R-:W-:Y:S07]  /*3bd0*/  LDSM.16.M88.4 R136, [R181+0xa000] ;  /* 0x00a00000b588783b */ /* 0x000fee0000000200 */
[-C--:B----4-:R-:W-:Y:S08]  /*3be0*/  HMMA.16816.F32 R20, R132, R144.reuse, R20 ;  /* 0x000000908414723c */ /* 0x090ff00000001814 */
        /* <DEDUP_REMOVED lines=14> */
[----:B------:R-:W2:Y:S07]  /*3cd0*/  LDSM.16.M88.4 R156, [R184+0xa000] ;  /* 0x00a00000b89c783b */ /* 0x000eae0000000200 */
[----:B------:R-:W-:Y:S01]  /*3ce0*/  HMMA.16816.F32 R32, R148, R162, R32 ;  /* 0x000000a29420723c */ /* 0x000fe20000001820 */
[----:B------:R-:W4:Y:S07]  /*3cf0*/  LDSM.16.M88.4 R148, [R3+0x8800] ;  /* 0x008800000394783b */ /* 0x000f2e0000000200 */
[-C--:B---3--:R-:W-:Y:S01]  /*3d00*/  HMMA.16816.F32 R4, R132, R136.reuse, R4 ;  /* 0x000000888404723c */ /* 0x088fe20000001804 */
[----:B------:R-:W3:Y:S07]  /*3d10*/  LDSM.16.M88.4 R160, [R184+0xa400] ;  /* 0x00a40000b8a0783b */ /* 0x000eee0000000200 */
[C---:B------:R-:W-:Y:S08]  /*3d20*/  HMMA.16816.F32 R8, R140.reuse, R136, R8 ;  /* 0x000000888c08723c */ /* 0x040ff00000001808 */
[-C--:B------:R-:W-:Y:S08]  /*3d30*/  HMMA.16816.F32 R12, R140, R138.reuse, R12 ;  /* 0x0000008a8c0c723c */ /* 0x080ff0000000180c */
[C---:B------:R-:W-:Y:S08]  /*3d40*/  HMMA.16816.F32 R16, R132.reuse, R138, R16 ;  /* 0x0000008a8410723c */ /* 0x040ff00000001810 */
[-C--:B-1----:R-:W-:Y:S08]  /*3d50*/  HMMA.16816.F32 R20, R132, R144.reuse, R20 ;  /* 0x000000908414723c */ /* 0x082ff00000001814 */
[C---:B------:R-:W-:Y:S08]  /*3d60*/  HMMA.16816.F32 R24, R140.reuse, R144, R24 ;  /* 0x000000908c18723c */ /* 0x040ff00000001818 */
[-C--:B------:R-:W-:Y:S08]  /*3d70*/  HMMA.16816.F32 R28, R140, R146.reuse, R28 ;  /* 0x000000928c1c723c */ /* 0x080ff0000000181c */
[----:B------:R-:W-:Y:S08]  /*3d80*/  HMMA.16816.F32 R32, R132, R146, R32 ;  /* 0x000000928420723c */ /* 0x000ff00000001820 */
[-C--:B--2---:R-:W-:Y:S08]  /*3d90*/  HMMA.16816.F32 R4, R152, R156.reuse, R4 ;  /* 0x0000009c9804723c */ /* 0x084ff00000001804 */
[C---:B----4-:R-:W-:Y:S08]  /*3da0*/  HMMA.16816.F32 R8, R148.reuse, R156, R8 ;  /* 0x0000009c9408723c */ /* 0x050ff00000001808 */
[-C--:B------:R-:W-:Y:S08]  /*3db0*/  HMMA.16816.F32 R12, R148, R158.reuse, R12 ;  /* 0x0000009e940c723c */ /* 0x080ff0000000180c */
[C---:B------:R-:W-:Y:S04]  /*3dc0*/  HMMA.16816.F32 R16, R152.reuse, R158, R16 ;  /* 0x0000009e9810723c */ /* 0x040fe80000001810 */
[C---:B------:R-:W-:Y:S04]  /*3dd0*/  FADD.FTZ R158, -R227.reuse, R4 ;  /* 0x00000004e39e7221 */ /* 0x040fe80000010100 */
[-C--:B---3--:R-:W-:Y:S03]  /*3de0*/  HMMA.16816.F32 R20, R152, R160.reuse, R20 ;  /* 0x000000a09814723c */ /* 0x088fe60000001814 */
[----:B------:R-:W-:Y:S02]  /*3df0*/  FSEL R157, R158, R227, P0 ;  /* 0x000000e39e9d7208 */ /* 0x000fe40000000000 */
[----:B------:R-:W-:Y:S03]  /*3e00*/  FSETP.GE.FTZ.AND P0, PT, R252, RZ, PT ;  /* 0x000000fffc00720b */ /* 0x000fe60003f16000 */
[C---:B------:R-:W-:Y:S04]  /*3e10*/  HMMA.16816.F32 R24, R148.reuse, R160, R24 ;  /* 0x000000a09418723c */ /* 0x040fe80000001818 */
[C---:B------:R-:W-:Y:S01]  /*3e20*/  FADD.FTZ R158, -R227.reuse, R16 ;  /* 0x00000010e39e7221 */ /* 0x040fe20000010100 */
[----:B------:R-:W-:Y:S03]  /*3e30*/  FMUL.FTZ R228, R228, R157 ;  /* 0x0000009de4e47220 */ /* 0x000fe60000410000 */
[-C--:B------:R-:W-:Y:S03]  /*3e40*/  HMMA.16816.F32 R28, R148, R162.reuse, R28 ;  /* 0x000000a2941c723c */ /* 0x080fe6000000181c */
[C---:B------:R-:W-:Y:S05]  /*3e50*/  FADD.FTZ R21, -R227.reuse, R21 ;  /* 0x00000015e3157221 */ /* 0x040fea0000010100 */
[----:B------:R-:W-:Y:S04]  /*3e60*/  HMMA.16816.F32 R32, R152, R162, R32 ;  /* 0x000000a29820723c */ /* 0x000fe80000001820 */
[-C--:B------:R-:W-:Y:S01]  /*3e70*/  FSEL R155, R158, R227.reuse, P4 ;  /* 0x000000e39e9b7208 */ /* 0x080fe20002000000 */
[----:B------:R-:W-:Y:S01]  /*3e80*/  FADD.FTZ R154, -R227, R5 ;  /* 0x00000005e39a7221 */ /* 0x000fe20000010100 */
[-C--:B------:R-:W-:Y:S01]  /*3e90*/  FSEL R158, R21, R227.reuse, P1 ;  /* 0x000000e3159e7208 */ /* 0x080fe20000800000 */
[C---:B------:R-:W-:Y:S01]  /*3ea0*/  FADD.FTZ R162, -R227.reuse, R17 ;  /* 0x00000011e3a27221 */ /* 0x040fe20000010100 */
[----:B------:R-:W-:Y:S01]  /*3eb0*/  FSETP.GE.FTZ.AND P1, PT, R250, RZ, PT ;  /* 0x000000fffa00720b */ /* 0x000fe20003f36000 */
[----:B------:R-:W-:Y:S01]  /*3ec0*/  FADD.FTZ R17, -R227, R20 ;  /* 0x00000014e3117221 */ /* 0x000fe20000010100 */
[----:B------:R-:W-:Y:S01]  /*3ed0*/  FSEL R154, R154, R227, P5 ;  /* 0x000000e39a9a7208 */ /* 0x000fe20002800000 */
[----:B------:R-:W-:Y:S01]  /*3ee0*/  FMUL.FTZ R240, R240, R155 ;  /* 0x0000009bf0f07220 */ /* 0x000fe20000410000 */
[-C--:B------:R-:W-:Y:S01]  /*3ef0*/  FSEL R162, R162, R227.reuse, P3 ;  /* 0x000000e3a2a27208 */ /* 0x080fe20001800000 */
[----:B------:R-:W-:Y:S01]  /*3f00*/  FMUL.FTZ R245, R245, R158 ;  /* 0x0000009ef5f57220 */ /* 0x000fe20000410000 */
[----:B------:R-:W-:Y:S01]  /*3f10*/  FSEL R17, R17, R227, P2 ;  /* 0x000000e311117208 */ /* 0x000fe20001000000 */
[----:B------:R-:W-:Y:S01]  /*3f20*/  FMUL.FTZ R229, R229, R154 ;  /* 0x0000009ae5e57220 */ /* 0x000fe20000410000 */
[----:B------:R-:W-:Y:S01]  /*3f30*/  FSETP.GE.FTZ.AND P2, PT, R230, RZ, PT ;  /* 0x000000ffe600720b */ /* 0x000fe20003f56000 */
[----:B------:R-:W-:Y:S02]  /*3f40*/  FMUL.FTZ R241, R241, R162 ;  /* 0x000000a2f1f17220 */ /* 0x000fe40000410000 */
[----:B------:R-:W-:Y:S01]  /*3f50*/  FADD.FTZ R154, -R227, R32 ;  /* 0x00000020e39a7221 */ /* 0x000fe20000010100 */
[----:B------:R-:W-:Y:S01]  /*3f60*/  F2FP.F16.F32.PACK_AB R228, R229, R228 ;  /* 0x000000e4e5e4723e */ /* 0x000fe200000000ff */
[----:B------:R-:W-:Y:S01]  /*3f70*/  FMUL.FTZ R244, R244, R17 ;  /* 0x00000011f4f47220 */ /* 0x000fe20000410000 */
[----:B------:R-:W-:Y:S01]  /*3f80*/  F2FP.F16.F32.PACK_AB R240, R241, R240 ;  /* 0x000000f0f1f0723e */ /* 0x000fe200000000ff */
[----:B------:R-:W-:Y:S01]  /*3f90*/  FADD.FTZ R241, -R226, R6 ;  /* 0x00000006e2f17221 */ /* 0x000fe20000010100 */
[----:B------:R-:W-:Y:S01]  /*3fa0*/  FSEL R229, R154, R227, P1 ;  /* 0x000000e39ae57208 */ /* 0x000fe20000800000 */
[----:B------:R-:W-:Y:S01]  /*3fb0*/  @P0 FADD.FTZ R227, -R227, R33 ;  /* 0x00000021e3e30221 */ /* 0x000fe20000010100 */
[----:B------:R-:W-:Y:S02]  /*3fc0*/  ISETP.LT.AND P0, PT, R199, UR36, PT ;  /* 0x00000024c7007c0c */ /* 0x000fe4000bf01270 */
[----:B------:R-:W-:Y:S01]  /*3fd0*/  F2FP.F16.F32.PACK_AB R244, R245, R244 ;  /* 0x000000f4f5f4723e */ /* 0x000fe200000000ff */
[----:B------:R-:W-:Y:S01]  /*3fe0*/  FADD.FTZ R245, -R226, R7 ;  /* 0x00000007e2f57221 */ /* 0x000fe20000010100 */
[----:B------:R-:W-:Y:S01]  /*3ff0*/  FSETP.GE.FTZ.AND P1, PT, R231, RZ, PT ;  /* 0x000000ffe700720b */ /* 0x000fe20003f36000 */
[----:B------:R-:W-:Y:S01]  /*4000*/  FMUL.FTZ R229, R250, R229 ;  /* 0x000000e5fae57220 */ /* 0x000fe20000410000 */
[-C--:B------:R-:W-:Y:S01]  /*4010*/  FSEL R241, R241, R226.reuse, P2 ;  /* 0x000000e2f1f17208 */ /* 0x080fe20001000000 */
[----:B------:R-:W-:Y:S01]  /*4020*/  FMUL.FTZ R252, R252, R227 ;  /* 0x000000e3fcfc7220 */ /* 0x000fe20000410000 */
[----:B------:R-:W-:Y:S05]  /*4030*/  FSEL R250, R245, R226, P1 ;  /* 0x000000e2f5fa7208 */ /* 0x000fea0000800000 */
[----:B------:R-:W-:Y:S05]  /*4040*/  @!P0 BRA `(.L_x_650) ;  /* 0x0000000000448947 */ /* 0x000fea0003800000 */
        /* <DEDUP_REMOVED lines=8> */
[----:B------:R-:W-:Y:S01]  /*40d0*/  LEA.HI.X.SX32 R223, R5, R223, 0x1, P1 ;  /* 0x000000df05df7211 */ /* 0x000fe200008f0eff */
[----:B------:R-:W-:Y:S04]  /*40e0*/  VIADD R179, R179, UR15 ;  /* 0x0000000fb3b37c36 */ /* 0x000fe80008000000 */
[----:B------:R-:W-:Y:S01]  /*40f0*/  @!PT LDS RZ, [RZ] ;  /* 0x00000000fffff984 */ /* 0x000fe20000000800 */
[----:B------:R-:W-:Y:S01]  /*4100*/  @!PT LDS RZ, [RZ] ;  /* 0x00000000fffff984 */ /* 0x000fe20000000800 */
[----:B------:R-:W-:Y:S01]  /*4110*/  @!PT LDS RZ, [RZ] ;  /* 0x00000000fffff984 */ /* 0x000fe20000000800 */
[----:B------:R1:W-:Y:S04]  /*4120*/  LDGSTS.E.BYPASS.LTC128B.128 [R211], desc[UR34][R222.64] ;  /* 0x00000000ded37fae */ /* 0x0003e8000b981a22 */
[----:B------:R1:W-:Y:S04]  /*4130*/  LDGSTS.E.BYPASS.LTC128B.128 [R211+0x1000], desc[UR34][R222.64+0x40] ;  /* 0x01000040ded37fae */ /* 0x0003e8000b981a22 */
[----:B------:R1:W-:Y:S04]  /*4140*/  LDGSTS.E.BYPASS.LTC128B.128 [R211+0x2000], desc[UR34][R222.64+0x80] ;  /* 0x02000080ded37fae */ /* 0x0003e8000b981a22 */
[----:B------:R-:W0:Y:S02]  /*4150*/  LDGDEPBAR ;  /* 0x00000000000079af */ /* 0x000e240000000000 */
.L_x_650:
[C---:B------:R-:W-:Y:S01]  /*4160*/  FADD.FTZ R5, -R226.reuse, R18 ;  /* 0x00000012e2057221 */ /* 0x040fe20000010100 */
[----:B------:R-:W-:Y:S01]  /*4170*/  FADD.FTZ R19, -R226, R19 ;  /* 0x00000013e2137221 */ /* 0x000fe20000010100 */
[----:B------:R-:W-:Y:S01]  /*4180*/  FSETP.GE.FTZ.AND P4, PT, R243, RZ, PT ;  /* 0x000000fff300720b */ /* 0x000fe20003f96000 */
[----:B------:R-:W-:Y:S01]  /*4190*/  FMUL.FTZ R241, R230, R241 ;  /* 0x000000f1e6f17220 */ /* 0x000fe20000410000 */
[----:B------:R-:W-:Y:S01]  /*41a0*/  FSETP.GE.FTZ.AND P1, PT, R242, RZ, PT ;  /* 0x000000fff200720b */ /* 0x000fe20003f36000 */
[----:B------:R-:W-:Y:S01]  /*41b0*/  FMUL.FTZ R250, R231, R250 ;  /* 0x000000fae7fa7220 */ /* 0x000fe20000410000 */
[-C--:B------:R-:W-:Y:S01]  /*41c0*/  FSEL R4, R19, R226.reuse, P4 ;  /* 0x000000e213047208 */ /* 0x080fe20002000000 */
[----:B------:R-:W-:Y:S01]  /*41d0*/  STS [R191+-0x4000], R228 ;  /* 0xffc000e4bf007388 */ /* 0x000fe20000000800 */
[----:B------:R-:W-:Y:S01]  /*41e0*/  FSEL R5, R5, R226, P1 ;  /* 0x000000e205057208 */ /* 0x000fe20000800000 */
[----:B------:R-:W-:Y:S01]  /*41f0*/  FADD.FTZ R7, -R226, R22 ;  /* 0x00000016e2077221 */ /* 0x000fe20000010100 */
[----:B------:R-:W-:Y:S01]  /*4200*/  F2FP.F16.F32.PACK_AB R250, R250, R241 ;  /* 0x000000f1fafa723e */ /* 0x000fe200000000ff */
[----:B------:R-:W-:Y:S01]  /*4210*/  FMUL.FTZ R4, R243, R4 ;  /* 0x00000004f3047220 */ /* 0x000fe20000410000 */
[----:B------:R-:W-:Y:S01]  /*4220*/  FADD.FTZ R23, -R226, R23 ;  /* 0x00000017e2177221 */ /* 0x000fe20000010100 */
[----:B------:R-:W-:Y:S01]  /*4230*/  FMUL.FTZ R5, R242, R5 ;  /* 0x00000005f2057220 */ /* 0x000fe20000410000 */
[----:B------:R-:W-:Y:S01]  /*4240*/  FSETP.GE.FTZ.AND P2, PT, R247, RZ, PT ;  /* 0x000000fff700720b */ /* 0x000fe20003f56000 */
[----:B------:R-:W-:Y:S01]  /*4250*/  STS [R191+-0x3c00], R250 ;  /* 0xffc400fabf007388 */ /* 0x000fe20000000800 */
[----:B------:R-:W-:Y:S01]  /*4260*/  FSETP.GE.FTZ.AND P3, PT, R246, RZ, PT ;  /* 0x000000fff600720b */ /* 0x000fe20003f76000 */
[----:B------:R-:W-:Y:S01]  /*4270*/  FADD.FTZ R17, -R226, R34 ;  /* 0x00000022e2117221 */ /* 0x000fe20000010100 */
[----:B------:R-:W-:Y:S01]  /*4280*/  F2FP.F16.F32.PACK_AB R4, R4, R5 ;  /* 0x000000050404723e */ /* 0x000fe200000000ff */
[C---:B-----5:R-:W-:Y:S01]  /*4290*/  FADD.FTZ R5, -R214.reuse, R8 ;  /* 0x00000008d6057221 */ /* 0x060fe20000010100 */
[----:B------:R-:W-:Y:S01]  /*42a0*/  FSETP.GE.FTZ.AND P1, PT, R173, RZ, PT ;  /* 0x000000ffad00720b */ /* 0x000fe20003f36000 */
[C---:B------:R-:W-:Y:S01]  /*42b0*/  FADD.FTZ R9, -R214.reuse, R9 ;  /* 0x00000009d6097221 */ /* 0x040fe20000010100 */
[-C--:B------:R-:W-:Y:S01]  /*42c0*/  FSEL R6, R23, R226.reuse, P2 ;  /* 0x000000e217067208 */ /* 0x080fe20001000000 */
[----:B------:R2:W-:Y:S01]  /*42d0*/  STS [R203+-0x3c00], R4 ;  /* 0xffc40004cb007388 */ /* 0x0005e20000000800 */
[----:B------:R-:W-:Y:S01]  /*42e0*/  FSEL R7, R7, R226, P3 ;  /* 0x000000e207077208 */ /* 0x000fe20001800000 */
[----:B------:R-:W-:Y:S01]  /*42f0*/  FADD.FTZ R25, -R214, R25 ;  /* 0x00000019d6197221 */ /* 0x000fe20000010100 */
[----:B------:R-:W-:Y:S01]  /*4300*/  FSETP.GE.FTZ.AND P2, PT, R174, RZ, PT ;  /* 0x000000ffae00720b */ /* 0x000fe20003f56000 */
[----:B------:R-:W-:Y:S01]  /*4310*/  FMUL.FTZ R6, R247, R6 ;  /* 0x00000006f7067220 */ /* 0x000fe20000410000 */
[----:B------:R-:W-:Y:S01]  /*4320*/  FSETP.GE.FTZ.AND P3, PT, R232, RZ, PT ;  /* 0x000000ffe800720b */ /* 0x000fe20003f76000 */
[----:B------:R-:W-:Y:S01]  /*4330*/  FMUL.FTZ R7, R246, R7 ;  /* 0x00000007f6077220 */ /* 0x000fe20000410000 */
[----:B------:R-:W-:Y:S01]  /*4340*/  FSEL R17, R17, R226, P2 ;  /* 0x000000e211117208 */ /* 0x000fe20001000000 */
[----:B------:R-:W-:Y:S01]  /*4350*/  FADD.FTZ R11, -R212, R11 ;  /* 0x0000000bd40b7221 */ /* 0x000fe20000010100 */
[----:B------:R-:W-:Y:S01]  /*4360*/  FSETP.GE.FTZ.AND P2, PT, R233, RZ, PT ;  /* 0x000000ffe900720b */ /* 0x000fe20003f56000 */
[----:B------:R-:W-:Y:S01]  /*4370*/  @P1 FADD.FTZ R226, -R226, R35 ;  /* 0x00000023e2e21221 */ /* 0x000fe20000010100 */
[----:B------:R-:W-:Y:S01]  /*4380*/  F2FP.F16.F32.PACK_AB R16, R6, R7 ;  /* 0x000000070610723e */ /* 0x000fe200000000ff */
[----:B------:R-:W-:Y:S01]  /*4390*/  FADD.FTZ R7, -R214, R12 ;  /* 0x0000000cd6077221 */ /* 0x000fe20000010100 */
[----:B------:R-:W-:Y:S01]  /*43a0*/  FSETP.GE.FTZ.AND P1, PT, R237, RZ, PT ;  /* 0x000000ffed00720b */ /* 0x000fe20003f36000 */
[----:B------:R-:W-:Y:S01]  /*43b0*/  FADD.FTZ R15, -R212, R15 ;  /* 0x0000000fd40f7221 */ /* 0x000fe20000010100 */
[-C--:B------:R-:W-:Y:S01]  /*43c0*/  FSEL R5, R5, R214.reuse, P3 ;  /* 0x000000d605057208 */ /* 0x080fe20001800000 */
[----:B------:R-:W-:Y:S01]  /*43d0*/  STS [R203+-0x4000], R240 ;  /* 0xffc000f0cb007388 */ /* 0x000fe20000000800 */
[-C--:B------:R-:W-:Y:S01]  /*43e0*/  FSEL R8, R7, R214.reuse, P1 ;  /* 0x000000d607087208 */ /* 0x080fe20000800000 */
[----:B------:R-:W-:Y:S01]  /*43f0*/  FADD.FTZ R7, -R214, R13 ;  /* 0x0000000dd6077221 */ /* 0x000fe20000010100 */
[----:B------:R-:W-:Y:S01]  /*4400*/  FSETP.GE.FTZ.AND P1, PT, R167, RZ, PT ;  /* 0x000000ffa700720b */ /* 0x000fe20003f36000 */
[----:B------:R-:W-:Y:S01]  /*4410*/  FMUL.FTZ R5, R232, R5 ;  /* 0x00000005e8057220 */ /* 0x000fe20000410000 */
[----:B------:R-:W-:Y:S01]  /*4420*/  FSEL R6, R9, R214, P2 ;  /* 0x000000d609067208 */ /* 0x000fe20001000000 */
[----:B------:R-:W-:Y:S01]  /*4430*/  FADD.FTZ R9, -R214, R24 ;  /* 0x00000018d6097221 */ /* 0x000fe20000010100 */
[----:B------:R-:W-:Y:S01]  /*4440*/  FSETP.GE.FTZ.AND P2, PT, R236, RZ, PT ;  /* 0x000000ffec00720b */ /* 0x000fe20003f56000 */
[----:B------:R-:W-:Y:S01]  /*4450*/  FADD.FTZ R13, -R214, R28 ;  /* 0x0000001cd60d7221 */ /* 0x000fe20000010100 */
[----:B------:R-:W-:Y:S01]  /*4460*/  FSETP.GE.FTZ.AND P3, PT, R251, RZ, PT ;  /* 0x000000fffb00720b */ /* 0x000fe20003f76000 */
[----:B------:R-:W-:Y:S01]  /*4470*/  FMUL.FTZ R6, R233, R6 ;  /* 0x00000006e9067220 */ /* 0x000fe20000410000 */
[----:B------:R-:W-:Y:S01]  /*4480*/  FSETP.GE.FTZ.AND P4, PT, R248, RZ, PT ;  /* 0x000000fff800720b */ /* 0x000fe20003f96000 */
[----:B------:R-:W-:Y:S01]  /*4490*/  FMUL.FTZ R8, R237, R8 ;  /* 0x00000008ed087220 */ /* 0x000fe20000410000 */
[-C--:B------:R-:W-:Y:S01]  /*44a0*/  FSEL R7, R7, R214.reuse, P2 ;  /* 0x000000d607077208 */ /* 0x080fe20001000000 */
[----:B------:R-:W-:Y:S01]  /*44b0*/  FADD.FTZ R27, -R212, R27 ;  /* 0x0000001bd41b7221 */ /* 0x000fe20000010100 */
[-C--:B--2---:R-:W-:Y:S01]  /*44c0*/  FSEL R4, R25, R214.reuse, P3 ;  /* 0x000000d619047208 */ /* 0x084fe20001800000 */
[----:B------:R-:W-:Y:S01]  /*44d0*/  FMUL.FTZ R17, R174, R17 ;  /* 0x00000011ae117220 */ /* 0x000fe20000410000 */
[----:B------:R-:W-:Y:S01]  /*44e0*/  FSEL R9, R9, R214, P4 ;  /* 0x000000d609097208 */ /* 0x000fe20002000000 */
[----:B------:R-:W-:Y:S01]  /*44f0*/  FMUL.FTZ R7, R236, R7 ;  /* 0x00000007ec077220 */ /* 0x000fe20000410000 */
[----:B------:R-:W-:Y:S01]  /*4500*/  FSETP.GE.FTZ.AND P2, PT, R165, RZ, PT ;  /* 0x000000ffa500720b */ /* 0x000fe20003f56000 */
[----:B------:R-:W-:Y:S01]  /*4510*/  FMUL.FTZ R4, R251, R4 ;  /* 0x00000004fb047220 */ /* 0x000fe20000410000 */
[----:B------:R-:W-:Y:S01]  /*4520*/  F2FP.F16.F32.PACK_AB R6, R6, R5 ;  /* 0x000000050606723e */ /* 0x000fe200000000ff */
[----:B------:R-:W-:Y:S01]  /*4530*/  FMUL.FTZ R9, R248, R9 ;  /* 0x00000009f8097220 */ /* 0x000fe20000410000 */
[----:B------:R-:W-:Y:S01]  /*4540*/  FSEL R12, R13, R214, P2 ;  /* 0x000000d60d0c7208 */ /* 0x000fe20001000000 */
[----:B------:R-:W-:Y:S01]  /*4550*/  FADD.FTZ R5, -R212, R10 ;  /* 0x0000000ad4057221 */ /* 0x000fe20000010100 */
[----:B------:R-:W-:Y:S01]  /*4560*/  @P1 FADD.FTZ R214, -R214, R29 ;  /* 0x0000001dd6d61221 */ /* 0x000fe20000010100 */
[----:B------:R-:W-:Y:S01]  /*4570*/  FSETP.GE.FTZ.AND P2, PT, R234, RZ, PT ;  /* 0x000000ffea00720b */ /* 0x000fe20003f56000 */
[----:B------:R-:W-:Y:S01]  /*4580*/  STS [R191+-0x3000], R6 ;  /* 0xffd00006bf007388 */ /* 0x000fe20000000800 */
[----:B------:R-:W-:Y:S01]  /*4590*/  FSETP.GE.FTZ.AND P1, PT, R235, RZ, PT ;  /* 0x000000ffeb00720b */ /* 0x000fe20003f36000 */
[----:B------:R-:W-:Y:S01]  /*45a0*/  FMUL.FTZ R12, R165, R12 ;  /* 0x0000000ca50c7220 */ /* 0x000fe20000410000 */
[----:B------:R-:W-:Y:S01]  /*45b0*/  F2FP.F16.F32.PACK_AB R8, R7, R8 ;  /* 0x000000080708723e */ /* 0x000fe200000000ff */
[----:B------:R-:W-:Y:S01]  /*45c0*/  FADD.FTZ R7, -R212, R14 ;  /* 0x0000000ed4077221 */ /* 0x000fe20000010100 */
[----:B------:R-:W-:Y:S01]  /*45d0*/  F2FP.F16.F32.PACK_AB R28, R4, R9 ;  /* 0x00000009041c723e */ /* 0x000fe200000000ff */
[----:B------:R-:W-:Y:S01]  /*45e0*/  FMUL.FTZ R167, R167, R214 ;  /* 0x000000d6a7a77220 */ /* 0x000fe20000410000 */
[-C--:B------:R-:W-:Y:S01]  /*45f0*/  FSEL R5, R5, R212.reuse, P2 ;  /* 0x000000d405057208 */ /* 0x080fe20001000000 */
[C---:B------:R-:W-:Y:S01]  /*4600*/  FADD.FTZ R9, -R212.reuse, R26 ;  /* 0x0000001ad4097221 */ /* 0x040fe20000010100 */
[----:B------:R-:W-:Y:S01]  /*4610*/  FSEL R4, R11, R212, P1 ;  /* 0x000000d40b047208 */ /* 0x000fe20000800000 */
[----:B------:R-:W-:Y:S01]  /*4620*/  FADD.FTZ R11, -R212, R30 ;  /* 0x0000001ed40b7221 */ /* 0x000fe20000010100 */
[----:B------:R-:W-:Y:S01]  /*4630*/  FSETP.GE.FTZ.AND P5, PT, R239, RZ, PT ;  /* 0x000000ffef00720b */ /* 0x000fe20003fb6000 */
[----:B------:R-:W-:Y:S01]  /*4640*/  FMUL.FTZ R5, R234, R5 ;  /* 0x00000005ea057220 */ /* 0x000fe20000410000 */
[----:B------:R-:W-:Y:S01]  /*4650*/  FSETP.GE.FTZ.AND P2, PT, R238, RZ, PT ;  /* 0x000000ffee00720b */ /* 0x000fe20003f56000 */
[----:B------:R-:W-:Y:S01]  /*4660*/  FMUL.FTZ R4, R235, R4 ;  /* 0x00000004eb047220 */ /* 0x000fe20000410000 */
[----:B------:R-:W-:Y:S01]  /*4670*/  FSEL R10, R15, R212, P5 ;  /* 0x000000d40f0a7208 */ /* 0x000fe20002800000 */
[----:B------:R-:W-:Y:S01]  /*4680*/  FMUL.FTZ R226, R173, R226 ;  /* 0x000000e2ade27220 */ /* 0x000fe20000410000 */
[----:B------:R-:W-:Y:S01]  /*4690*/  FSEL R7, R7, R212, P2 ;  /* 0x000000d407077208 */ /* 0x000fe20001000000 */
[----:B------:R-:W-:Y:S01]  /*46a0*/  IMAD R160, R195, UR6, RZ ;  /* 0x00000006c3a07c24 */ /* 0x000fe2000f8e02ff */
[----:B------:R-:W-:Y:S01]  /*46b0*/  FSETP.GE.FTZ.AND P1, PT, R171, RZ, PT ;  /* 0x000000ffab00720b */ /* 0x000fe20003f36000 */
[----:B------:R-:W-:Y:S01]  /*46c0*/  FMUL.FTZ R10, R239, R10 ;  /* 0x0000000aef0a7220 */ /* 0x000fe20000410000 */
[----:B------:R-:W-:Y:S01]  /*46d0*/  F2FP.F16.F32.PACK_AB R4, R4, R5 ;  /* 0x000000050404723e */ /* 0x000fe200000000ff */
[----:B------:R-:W-:Y:S01]  /*46e0*/  FMUL.FTZ R7, R238, R7 ;  /* 0x00000007ee077220 */ /* 0x000fe20000410000 */
[----:B------:R-:W-:Y:S02]  /*46f0*/  FSETP.GE.FTZ.AND P4, PT, R249, RZ, PT ;  /* 0x000000fff900720b */ /* 0x000fe40003f96000 */
[----:B------:R-:W-:Y:S01]  /*4700*/  FSETP.GE.FTZ.AND P3, PT, R166, RZ, PT ;  /* 0x000000ffa600720b */ /* 0x000fe20003f76000 */
[----:B------:R-:W-:Y:S01]  /*4710*/  STS [R191+-0x2c00], R4 ;  /* 0xffd40004bf007388 */ /* 0x000fe20000000800 */
[----:B------:R-:W-:Y:S02]  /*4720*/  F2FP.F16.F32.PACK_AB R10, R10, R7 ;  /* 0x000000070a0a723e */ /* 0x000fe400000000ff */
[----:B------:R-:W-:Y:S02]  /*4730*/  F2FP.F16.F32.PACK_AB R132, R167, R12 ;  /* 0x0000000ca784723e */ /* 0x000fe400000000ff */
[----:B------:R-:W-:Y:S01]  /*4740*/  STS [R203+-0x3000], R8 ;  /* 0xffd00008cb007388 */ /* 0x000fe20000000800 */
[-C--:B------:R-:W-:Y:S02]  /*4750*/  FSEL R12, R9, R212.reuse, P4 ;  /* 0x000000d4090c7208 */ /* 0x080fe40002000000 */
[----:B------:R-:W-:Y:S02]  /*4760*/  FSEL R27, R27, R212, P3 ;  /* 0x000000d41b1b7208 */ /* 0x000fe40001800000 */
[----:B------:R-:W-:Y:S01]  /*4770*/  STS [R203+-0x2c00], R10 ;  /* 0xffd4000acb007388 */ /* 0x000fe20000000800 */
[----:B------:R-:W-:Y:S01]  /*4780*/  FSETP.GE.FTZ.AND P2, PT, R170, RZ, PT ;  /* 0x000000ffaa00720b */ /* 0x000fe20003f56000 */
[----:B------:R-:W-:Y:S01]  /*4790*/  FMUL.FTZ R12, R249, R12 ;  /* 0x0000000cf90c7220 */ /* 0x000fe20000410000 */
[----:B------:R-:W-:Y:S01]  /*47a0*/  F2FP.F16.F32.PACK_AB R226, R226, R17 ;  /* 0x00000011e2e2723e */ /* 0x000fe200000000ff */
[----:B------:R-:W-:Y:S01]  /*47b0*/  FMUL.FTZ R27, R166, R27 ;  /* 0x0000001ba61b7220 */ /* 0x000fe20000410000 */
[----:B------:R-:W-:Y:S01]  /*47c0*/  FSEL R11, R11, R212, P2 ;  /* 0x000000d40b0b7208 */ /* 0x000fe20001000000 */
[----:B------:R-:W-:Y:S01]  /*47d0*/  @P1 FADD.FTZ R212, -R212, R31 ;  /* 0x0000001fd4d41221 */ /* 0x000fe20000010100 */
[----:B------:R-:W-:Y:S01]  /*47e0*/  F2FP.F16.F32.PACK_AB R252, R252, R229 ;  /* 0x000000e5fcfc723e */ /* 0x000fe200000000ff */
[----:B------:R-:W-:Y:S01]  /*47f0*/  STS [R193+-0x4000], R244 ;  /* 0xffc000f4c1007388 */ /* 0x000fe20000000800 */
[----:B------:R-:W-:Y:S01]  /*4800*/  F2FP.F16.F32.PACK_AB R32, R27, R12 ;  /* 0x0000000c1b20723e */ /* 0x000fe200000000ff */
[----:B------:R-:W-:Y:S01]  /*4810*/  FMUL.FTZ R11, R170, R11 ;  /* 0x0000000baa0b7220 */ /* 0x000fe20000410000 */
[----:B------:R-:W-:Y:S02]  /*4820*/  FMUL.FTZ R212, R171, R212 ;  /* 0x000000d4abd47220 */ /* 0x000fe40000410000 */
[----:B------:R-:W-:Y:S05]  /*4830*/  STS [R193+-0x3c00], R16 ;  /* 0xffc40010c1007388 */ /* 0x000fea0000000800 */
[----:B------:R-:W-:Y:S01]  /*4840*/  STS [R169+-0x4000], R252 ;  /* 0xffc000fca9007388 */ /* 0x000fe20000000800 */
[----:B------:R-:W-:Y:S04]  /*4850*/  F2FP.F16.F32.PACK_AB R212, R212, R11 ;  /* 0x0000000bd4d4723e */ /* 0x000fe800000000ff */
[----:B------:R-:W-:Y:S05]  /*4860*/  STS [R169+-0x3c00], R226 ;  /* 0xffc400e2a9007388 */ /* 0x000fea0000000800 */
[----:B------:R-:W-:Y:S05]  /*4870*/  STS [R193+-0x3000], R28 ;  /* 0xffd0001cc1007388 */ /* 0x000fea0000000800 */
[----:B------:R-:W-:Y:S05]  /*4880*/  STS [R193+-0x2c00], R32 ;  /* 0xffd40020c1007388 */ /* 0x000fea0000000800 */
[----:B------:R-:W-:Y:S05]  /*4890*/  STS [R169+-0x3000], R132 ;  /* 0xffd00084a9007388 */ /* 0x000fea0000000800 */
[----:B------:R-:W-:Y:S01]  /*48a0*/  STS [R169+-0x2c00], R212 ;  /* 0xffd400d4a9007388 */ /* 0x000fe20000000800 */
[----:B------:R-:W-:Y:S06]  /*48b0*/  BAR.SYNC.DEFER_BLOCKING 0x0 ;  /* 0x0000000000007b1d */ /* 0x000fec0000010000 */
        /* <DEDUP_REMOVED lines=57> */
[----:B------:R-:W-:Y:S04]  /*4c50*/  IMAD.U32 R5, R160, -0x40, RZ ;  /* 0xffffffc0a0057824 */ /* 0x000fe800078e00ff */
[-C--:B------:R-:W-:Y:S05]  /*4c60*/  HMMA.16816.F32 R36, R132, R136.reuse, R36 ;  /* 0x000000888424723c */ /* 0x080fea0000001824 */
[C---:B------:R-:W-:Y:S03]  /*4c70*/  LEA R218, P1, R5.reuse, R218, 0x2 ;  /* 0x000000da05da7211 */ /* 0x040fe600078210ff */
[C---:B------:R-:W-:Y:S04]  /*4c80*/  HMMA.16816.F32 R40, R140.reuse, R136, R40 ;  /* 0x000000888c28723c */ /* 0x040fe80000001828 */
[----:B------:R-:W-:Y:S04]  /*4c90*/  LEA.HI.X.SX32 R219, R5, R219, 0x2, P1 ;  /* 0x000000db05db7211 */ /* 0x000fe800008f16ff */
        /* <DEDUP_REMOVED lines=11> */
[----:B------:R-:W-:Y:S11]  /*4d50*/  @!P0 BRA `(.L_x_651) ;  /* 0x0000000000308947 */ /* 0x000ff60003800000 */
[----:B------:R-:W-:Y:S05]  /*4d60*/  IADD3 R4, P1, PT, RZ, -UR32, RZ ;  /* 0x80000020ff047c10 */ /* 0x000fea000ff3e0ff */
[----:B------:R-:W-:Y:S05]  /*4d70*/  IMAD.X R5, RZ, RZ, ~UR12, P1 ;  /* 0x8000000cff057e24 */ /* 0x000fea00088e06ff */
[----:B------:R-:W-:Y:S04]  /*4d80*/  SHF.R.S64 R7, R4, 0x1f, R5 ;  /* 0x0000001f04077819 */ /* 0x000fe80000001005 */
[----:B------:R-:W-:Y:S04]  /*4d90*/  IADD3 R220, P1, PT, R220, R7, RZ ;  /* 0x00000007dcdc7210 */ /* 0x000fe80007f3e0ff */
[----:B------:R-:W-:Y:S05]  /*4da0*/  LEA.HI.X.SX32 R221, R5, R221, 0x1, P1 ;  /* 0x000000dd05dd7211 */ /* 0x000fea00008f0eff */
[----:B------:R-:W-:Y:S01]  /*4db0*/  @!PT LDS RZ, [RZ] ;  /* 0x00000000fffff984 */ /* 0x000fe20000000800 */
[----:B------:R-:W-:Y:S01]  /*4dc0*/  @!PT LDS RZ, [RZ] ;  /* 0x00000000fffff984 */ /* 0x000fe20000000800 */
[----:B------:R-:W-:Y:S01]  /*4dd0*/  @!PT LDS RZ, [RZ] ;  /* 0x00000000fffff984 */ /* 0x000fe20000000800 */
[----:B------:R1:W-:Y:S04]  /*4de0*/  LDGSTS.E.BYPASS.LTC128B.128 [R192+0x6000], desc[UR34][R220.64] ;  /* 0x06000000dcc07fae */ /* 0x0003e8000b981a22 */
[----:B------:R1:W-:Y:S04]  /*4df0*/  LDGSTS.E.BYPASS.LTC128B.128 [R192+0x7000], desc[UR34][R220.64+0x40] ;  /* 0x07000040dcc07fae */ /* 0x0003e8000b981a22 */
[----:B------:R1:W-:Y:S04]  /*4e00*/  LDGSTS.E.BYPASS.LTC128B.128 [R192+0x8000], desc[UR34][R220.64+0x80] ;  /* 0x08000080dcc07fae */ /* 0x0003e8000b981a22 */
[----:B------:R-:W0:Y:S02]  /*4e10*/  LDGDEPBAR ;  /* 0x00000000000079af */ /* 0x000e240000000000 */
.L_x_651:
[----:B------:R-:W-:Y:S01]  /*4e20*/  LDSM.16.M88.4 R28, [R182+0x15000] ;  /* 0x01500000b61c783b */ /* 0x000fe20000000200 */
[----:B------:R-:W-:Y:S01]  /*4e30*/  @P0 IMAD.WIDE.U32 R226, R187, 0x4, R224 ;  /* 0x00000004bbe20825 */ /* 0x000fe200078e00e0 */
[----:B------:R-:W-:Y:S01]  /*4e40*/  ULOP3.LUT UR15, UR36, 0x1, URZ, 0xc0, !UPT ;  /* 0x00000001240f7892 */ /* 0x000fe2000f8ec0ff */
[----:B------:R-:W-:Y:S01]  /*4e50*/  ISETP.LT.AND P4, PT, R199, UR36, PT ;  /* 0x00000024c7007c0c */ /* 0x000fe2000bf81270 */
[----:B------:R-:W2:Y:S01]  /*4e60*/  LDSM.16.MT88.4 R8, [R183+0x9000] ;  /* 0x00900000b708783b */ /* 0x000ea20000004200 */
[----:B------:R-:W-:Y:S01]  /*4e70*/  @P0 IADD3 R200, P2, PT, R200, -0x100, RZ ;  /* 0xffffff00c8c80810 */ /* 0x000fe20007f5e0ff */
[----:B------:R-:W-:Y:S01]  /*4e80*/  UISETP.NE.U32.AND UP0, UPT, UR15, 0x1, UPT ;  /* 0x000000010f00788c */ /* 0x000fe2000bf05070 */
[----:B------:R-:W-:Y:S01]  /*4e90*/  VIADD R206, R206, 0xffffffc0 ;  /* 0xffffffc0cece7836 */ /* 0x000fe20000000000 */
[----:B------:R-:W3:Y:S01]  /*4ea0*/  LDSM.16.MT88.4 R16, [R183+0xb000] ;  /* 0x00b00000b710783b */ /* 0x000ee20000004200 */
[----:B------:R-:W-:Y:S01]  /*4eb0*/  VIADD R204, R204, 0xfffffffc ;  /* 0xfffffffccccc7836 */ /* 0x000fe20000000000 */
[----:B------:R-:W-:Y:S02]  /*4ec0*/  @P0 IADD3.X R201, PT, PT, R201, -0x1, RZ, P2, !PT ;  /* 0xffffffffc9c90810 */ /* 0x000fe400017fe4ff */
[----:B------:R-:W4:Y:S04]  /*4ed0*/  LDSM.16.MT88.4 R24, [R183+0xd000] ;  /* 0x00d00000b718783b */ /* 0x000f280000004200 */
[----:B------:R-:W-:Y:S04]  /*4ee0*/  LDSM.16.M88.4 R32, [R2+0x15000] ;  /* 0x015000000220783b */ /* 0x000fe80000000200 */
[----:B------:R-:W1:Y:S04]  /*4ef0*/  LDSM.16.MT88.4 R132, [R183+0x9400] ;  /* 0x00940000b784783b */ /* 0x000e680000004200 */
[----:B------:R-:W1:Y:S04]  /*4f00*/  LDSM.16.MT88.4 R136, [R183+0xb400] ;  /* 0x00b40000b788783b */ /* 0x000e680000004200 */
[----:B------:R-:W1:Y:S04]  /*4f10*/  LDSM.16.MT88.4 R140, [R183+0xd400] ;  /* 0x00d40000b78c783b */ /* 0x000e680000004200 */
[----:B------:R-:W-:Y:S04]  /*4f20*/  LDSM.16.M88.4 R144, [R178] ;  /* 0x00000000b290783b */ /* 0x000fe80000000200 */
[----:B------:R-:W1:Y:S04]  /*4f30*/  LDSM.16.MT88.4 R148, [R183+0x9800] ;  /* 0x00980000b794783b */ /* 0x000e680000004200 */
[----:B------:R-:W-:Y:S01]  /*4f40*/  LDSM.16.MT88.4 R152, [R183+0x9c00] ;  /* 0x009c0000b798783b */ /* 0x000fe20000004200 */
[C---:B--2---:R-:W-:Y:S03]  /*4f50*/  HMMA.16816.F32 R4, R28.reuse, R8, RZ ;  /* 0x000000081c04723c */ /* 0x044fe600000018ff */
[----:B------:R-:W-:Y:S04]  /*4f60*/  LDSM.16.MT88.4 R156, [R183+0xa000] ;  /* 0x00a00000b79c783b */ /* 0x000fe80000004200 */
[----:B------:R2:W5:Y:S01]  /*4f70*/  @P0 LDG.E R210, desc[UR34][R226.64+-0x100] ;  /* 0xffff0022e2d20981 */ /* 0x000562000c1e1900 */
[C---:B------:R-:W-:Y:S03]  /*4f80*/  HMMA.16816.F32 R8, R28.reuse, R10, RZ ;  /* 0x0000000a1c08723c */ /* 0x040fe600000018ff */
[----:B------:R2:W5:Y:S04]  /*4f90*/  @P0 LDG.E R209, desc[UR34][R226.64+-0xe0] ;  /* 0xffff2022e2d10981 */ /* 0x000568000c1e1900 */
[----:B------:R2:W5:Y:S01]  /*4fa0*/  @P0 LDG.E R208, desc[UR34][R226.64+-0x80] ;  /* 0xffff8022e2d00981 */ /* 0x000562000c1e1900 */
[C---:B---3--:R-:W-:Y:S03]  /*4fb0*/  HMMA.16816.F32 R12, R28.reuse, R16, RZ ;  /* 0x000000101c0c723c */ /* 0x048fe600000018ff */
[----:B------:R2:W5:Y:S05]  /*4fc0*/  @P0 LDG.E R207, desc[UR34][R226.64+-0x60] ;  /* 0xffffa022e2cf0981 */ /* 0x00056a000c1e1900 */
[C---:B------:R-:W-:Y:S08]  /*4fd0*/  HMMA.16816.F32 R16, R28.reuse, R18, RZ ;  /* 0x000000121c10723c */ /* 0x040ff000000018ff */
[C---:B----4-:R-:W-:Y:S08]  /*4fe0*/  HMMA.16816.F32 R20, R28.reuse, R24, RZ ;  /* 0x000000181c14723c */ /* 0x050ff000000018ff */
[----:B------:R-:W-:Y:S01]  /*4ff0*/  HMMA.16816.F32 R24, R28, R26, RZ ;  /* 0x0000001a1c18723c */ /* 0x000fe200000018ff */
[----:B------:R-:W3:Y:S07]  /*5000*/  LDSM.16.MT88.4 R28, [R183+0xb800] ;  /* 0x00b80000b71c783b */ /* 0x000eee0000004200 */
[C---:B-1----:R-:W-:Y:S08]  /*5010*/  HMMA.16816.F32 R4, R32.reuse, R132, R4 ;  /* 0x000000842004723c */ /* 0x042ff00000001804 */
[C---:B------:R-:W-:Y:S01]  /*5020*/  HMMA.16816.F32 R8, R32.reuse, R134, R8 ;  /* 0x000000862008723c */ /* 0x040fe20000001808 */
[----:B------:R-:W1:Y:S07]  /*5030*/  LDSM.16.MT88.4 R132, [R183+0xd800] ;  /* 0x00d80000b784783b */ /* 0x000e6e0000004200 */
[C---:B------:R-:W-:Y:S08]  /*5040*/  HMMA.16816.F32 R12, R32.reuse, R136, R12 ;  /* 0x00000088200c723c */ /* 0x040ff0000000180c */
[C---:B------:R-:W-:Y:S01]  /*5050*/  HMMA.16816.F32 R16, R32.reuse, R138, R16 ;  /* 0x0000008a2010723c */ /* 0x040fe20000001810 */
[----:B------:R-:W4:Y:S07]  /*5060*/  LDSM.16.M88.4 R136, [R0] ;  /* 0x000000000088783b */ /* 0x000f2e0000000200 */
[C---:B------:R-:W-:Y:S08]  /*5070*/  HMMA.16816.F32 R20, R32.reuse, R140, R20 ;  /* 0x0000008c2014723c */ /* 0x040ff00000001814 */
[----:B------:R-:W-:Y:S01]  /*5080*/  HMMA.16816.F32 R24, R32, R142, R24 ;  /* 0x0000008e2018723c */ /* 0x000fe20000001818 */
[----:B------:R-:W2:Y:S04]  /*5090*/  LDSM.16.MT88.4 R32, [R183+0xbc00] ;  /* 0x00bc0000b720783b */ /* 0x000ea80000004200 */
[----:B------:R-:W2:Y:S03]  /*50a0*/  LDSM.16.MT88.4 R140, [R183+0xdc00] ;  /* 0x00dc0000b78c783b */ /* 0x000ea60000004200 */
[C---:B------:R-:W-:Y:S08]  /*50b0*/  HMMA.16816.F32 R4, R144.reuse, R148, R4 ;  /* 0x000000949004723c */ /* 0x040ff00000001804 */
[C---:B------:R-:W-:Y:S01]  /*50c0*/  HMMA.16816.F32 R8, R144.reuse, R150, R8 ;  /* 0x000000969008723c */ /* 0x040fe20000001808 */
[----:B------:R-:W2:Y:S07]  /*50d0*/  LDSM.16.M88.4 R148, [R182+0x17000] ;  /* 0x01700000b694783b */ /* 0x000eae0000000200 */
[C---:B---3--:R-:W-:Y:S08]  /*50e0*/  HMMA.16816.F32 R12, R144.reuse, R28, R12 ;  /* 0x0000001c900c723c */ /* 0x048ff0000000180c */
[C---:B------:R-:W-:Y:S01]  /*50f0*/  HMMA.16816.F32 R16, R144.reuse, R30, R16 ;  /* 0x0000001e9010723c */ /* 0x040fe20000001810 */
[----:B------:R-:W3:Y:S07]  /*5100*/  LDSM.16.MT88.4 R28, [R183+0xc000] ;  /* 0x00c00000b71c783b */ /* 0x000eee0000004200 */
[C---:B-1----:R-:W-:Y:S08]  /*5110*/  HMMA.16816.F32 R20, R144.reuse, R132, R20 ;  /* 0x000000849014723c */ /* 0x042ff00000001814 */
[----:B------:R-:W-:Y:S01]  /*5120*/  HMMA.16816.F32 R24, R144, R134, R24 ;  /* 0x000000869018723c */ /* 0x000fe20000001818 */
[----:B------:R-:W1:Y:S01]  /*5130*/  LDSM.16.MT88.4 R132, [R183+0xe000] ;  /* 0x00e00000b784783b */ /* 0x000e620000004200 */
[----:B------:R-:W-:Y:S05]  /*5140*/  IMAD.U32 R145, RZ, RZ, UR7 ;  /* 0x00000007ff917e24 */ /* 0x000fea000f8e00ff */
[----:B------:R-:W-:Y:S01]  /*5150*/  LEA R144, P1, R145, R218, 0x2 ;  /* 0x000000da91907211 */ /* 0x000fe200078210ff */
[C---:B----4-:R-:W-:Y:S08]  /*5160*/  HMMA.16816.F32 R4, R136.reuse, R152, R4 ;  /* 0x000000988804723c */ /* 0x050ff00000001804 */
[C---:B------:R-:W-:Y:S08]  /*5170*/  HMMA.16816.F32 R8, R136.reuse, R154, R8 ;  /* 0x0000009a8808723c */ /* 0x040ff00000001808 */
[C---:B--2---:R-:W-:Y:S08]  /*5180*/  HMMA.16816.F32 R12, R136.reuse, R32, R12 ;  /* 0x00000020880c723c */ /* 0x044ff0000000180c */
[C---:B------:R-:W-:Y:S01]  /*5190*/  HMMA.16816.F32 R16, R136.reuse, R34, R16 ;  /* 0x000000228810723c */ /* 0x040fe20000001810 */
[----:B------:R-:W-:Y:S07]  /*51a0*/  LDSM.16.M88.4 R32, [R2+0x17000] ;  /* 0x017000000220783b */ /* 0x000fee0000000200 */
[C---:B------:R-:W-:Y:S01]  /*51b0*/  HMMA.16816.F32 R20, R136.reuse, R140, R20 ;  /* 0x0000008c8814723c */ /* 0x040fe20000001814 */
[----:B------:R-:W-:Y:S05]  /*51c0*/  IMAD.U32 R141, RZ, RZ, UR7 ;  /* 0x00000007ff8d7e24 */ /* 0x000fea000f8e00ff */
[----:B------:R-:W-:Y:S02]  /*51d0*/  LEA.HI.X.SX32 R145, R141, R219, 0x2, P1 ;  /* 0x000000db8d917211 */ /* 0x000fe400008f16ff */
[----:B------:R-:W-:Y:S01]  /*51e0*/  HMMA.16816.F32 R24, R136, R142, R24 ;  /* 0x0000008e8818723c */ /* 0x000fe20000001818 */
[----:B------:R-:W2:Y:S02]  /*51f0*/  LDSM.16.MT88.4 R136, [R183+0xa400] ;  /* 0x00a40000b788783b */ /* 0x000ea40000004200 */
[C---:B------:R-:W-:Y:S02]  /*5200*/  LEA R146, P1, R160.reuse, R144, 0x5 ;  /* 0x00000090a0927211 */ /* 0x040fe400078228ff */
[----:B------:R-:W-:Y:S02]  /*5210*/  LDSM.16.MT88.4 R140, [R183+0xa800] ;  /* 0x00a80000b78c783b */ /* 0x000fe40000004200 */
[C---:B------:R-:W-:Y:S01]  /*5220*/  LEA.HI.X.SX32 R147, R160.reuse, R145, 0x5, P1 ;  /* 0x00000091a0937211 */ /* 0x040fe200008f2eff */
[C---:B------:R-:W-:Y:S08]  /*5230*/  HMMA.16816.F32 R4, R148.reuse, R156, R4 ;  /* 0x0000009c9404723c */ /* 0x040ff00000001804 */
[C---:B------:R-:W-:Y:S08]  /*5240*/  HMMA.16816.F32 R8, R148.reuse, R158, R8 ;  /* 0x0000009e9408723c */ /* 0x040ff00000001808 */
[C---:B---3--:R-:W-:Y:S08]  /*5250*/  HMMA.16816.F32 R12, R148.reuse, R28, R12 ;  /* 0x0000001c940c723c */ /* 0x048ff0000000180c */
[C---:B------:R-:W-:Y:S01]  /*5260*/  HMMA.16816.F32 R16, R148.reuse, R30, R16 ;  /* 0x0000001e9410723c */ /* 0x040fe20000001810 */
[----:B------:R-:W3:Y:S07]  /*5270*/  LDSM.16.MT88.4 R28, [R183+0xc400] ;  /* 0x00c40000b71c783b */ /* 0x000eee0000004200 */
[C---:B-1----:R-:W-:Y:S08]  /*5280*/  HMMA.16816.F32 R20, R148.reuse, R132, R20 ;  /* 0x000000849414723c */ /* 0x042ff00000001814 */
        /* <DEDUP_REMOVED lines=8> */
[C---:B------:R-:W-:Y:S02]  /*5310*/  LEA.HI.X.SX32 R151, R160.reuse, R149, 0x5, P1 ;  /* 0x00000095a0977211 */ /* 0x040fe400008f2eff */
[C---:B------:R-:W-:Y:S03]  /*5320*/  LEA R152, P1, R160.reuse, R150, 0x5 ;  /* 0x00000096a0987211 */ /* 0x040fe600078228ff */
[C---:B---3--:R-:W-:Y:S03]  /*5330*/  HMMA.16816.F32 R12, R32.reuse, R28, R12 ;  /* 0x0000001c200c723c */ /* 0x048fe6000000180c */
[C---:B------:R-:W-:Y:S02]  /*5340*/  LEA.HI.X.SX32 R153, R160.reuse, R151, 0x5, P1 ;  /* 0x00000097a0997211 */ /* 0x040fe400008f2eff */
[C---:B------:R-:W-:Y:S03]  /*5350*/  LEA R154, P1, R160.reuse, R152, 0x5 ;  /* 0x00000098a09a7211 */ /* 0x040fe600078228ff */
[C---:B------:R-:W-:Y:S01]  /*5360*/  HMMA.16816.F32 R16, R32.reuse, R30, R16 ;  /* 0x0000001e2010723c */ /* 0x040fe20000001810 */
[----:B------:R-:W3:Y:S02]  /*5370*/  LDSM.16.MT88.4 R28, [R183+0xc800] ;  /* 0x00c80000b71c783b */ /* 0x000ee40000004200 */
[C---:B------:R-:W-:Y:S02]  /*5380*/  LEA.HI.X.SX32 R155, R160.reuse, R153, 0x5, P1 ;  /* 0x00000099a09b7211 */ /* 0x040fe400008f2eff */
[C---:B------:R-:W-:Y:S03]  /*5390*/  LEA R156, P1, R160.reuse, R154, 0x5 ;  /* 0x0000009aa09c7211 */ /* 0x040fe600078228ff */
[C---:B-1----:R-:W-:Y:S03]  /*53a0*/  HMMA.16816.F32 R20, R32.reuse, R132, R20 ;  /* 0x000000842014723c */ /* 0x042fe60000001814 */
[C---:B------:R-:W-:Y:S05]  /*53b0*/  LEA.HI.X.SX32 R157, R160.reuse, R155, 0x5, P1 ;  /* 0x0000009ba09d7211 */ /* 0x040fea00008f2eff */
[----:B------:R-:W-:Y:S01]  /*53c0*/  HMMA.16816.F32 R24, R32, R134, R24 ;  /* 0x000000862018723c */ /* 0x000fe20000001818 */
[----:B------:R-:W1:Y:S02]  /*53d0*/  LDSM.16.MT88.4 R32, [R183+0xe800] ;  /* 0x00e80000b720783b */ /* 0x000e640000004200 */
[C---:B------:R-:W-:Y:S02]  /*53e0*/  IMAD.WIDE R158, R160.reuse, -0xc0, R156 ;  /* 0xffffff40a09e7825 */ /* 0x040fe400078e029c */
[----:B------:R-:W-:Y:S03]  /*53f0*/  LDSM.16.M88.4 R132, [R0+0x2000] ;  /* 0x002000000084783b */ /* 0x000fe60000000200 */
[C---:B--2---:R-:W-:Y:S05]  /*5400*/  HMMA.16816.F32 R4, R136.reuse, R140, R4 ;  /* 0x0000008c8804723c */ /* 0x044fea0000001804 */
[C---:B------:R-:W-:Y:S03]  /*5410*/  LEA R162, P1, R160.reuse, R158, 0x5 ;  /* 0x0000009ea0a27211 */ /* 0x040fe600078228ff */
[C---:B------:R-:W-:Y:S01]  /*5420*/  HMMA.16816.F32 R8, R136.reuse, R142, R8 ;  /* 0x0000008e8808723c */ /* 0x040fe20000001808 */
[----:B------:R-:W2:Y:S02]  /*5430*/  LDSM.16.MT88.4 R140, [R183+0xac00] ;  /* 0x00ac0000b78c783b */ /* 0x000ea40000004200 */
        /* <DEDUP_REMOVED lines=17> */
[C---:B------:R-:W-:Y:S03]  /*5550*/  LEA.HI.X.SX32 R173, R160.reuse, R171, 0x5, P1 ;  /* 0x000000aba0ad7211 */ /* 0x040fe600008f2eff */
[C---:B------:R-:W-:Y:S03]  /*5560*/  HMMA.16816.F32 R8, R132.reuse, R142, R8 ;  /* 0x0000008e8408723c */ /* 0x040fe60000001808 */
[C---:B------:R-:W-:Y:S03]  /*5570*/  IMAD.WIDE R136, R160.reuse, -0xc0, R172 ;  /* 0xffffff40a0887825 */ /* 0x040fe600078e02ac */
[C---:B------:R-:W-:Y:S02]  /*5580*/  LEA R138, P1, R160.reuse, R136, 0x5 ;  /* 0x00000088a08a7211 */ /* 0x040fe400078228ff */
[C---:B---3--:R-:W-:Y:S03]  /*5590*/  HMMA.16816.F32 R12, R132.reuse, R28, R12 ;  /* 0x0000001c840c723c */ /* 0x048fe6000000180c */
[----:B------:R-:W-:Y:S01]  /*55a0*/  REDG.E.ADD.F32.FTZ.RN.STRONG.GPU desc[UR34][R218.64], R4 ;  /* 0x00000004da0079a6 */ /* 0x000fe2000c12f322 */
[C---:B------:R-:W-:Y:S02]  /*55b0*/  LEA.HI.X.SX32 R139, R160.reuse, R137, 0x5, P1 ;  /* 0x00000089a08b7211 */ /* 0x040fe400008f2eff */
[C---:B------:R-:W-:Y:S01]  /*55c0*/  LEA R140, P1, R160.reuse, R138, 0x5 ;  /* 0x0000008aa08c7211 */ /* 0x040fe200078228ff */
[----:B------:R2:W-:Y:S01]  /*55d0*/  REDG.E.ADD.F32.FTZ.RN.STRONG.GPU desc[UR34][R144.64], R5 ;  /* 0x00000005900079a6 */ /* 0x0005e2000c12f322 */
[C---:B------:R-:W-:Y:S03]  /*55e0*/  HMMA.16816.F32 R16, R132.reuse, R30, R16 ;  /* 0x0000001e8410723c */ /* 0x040fe60000001810 */
[----:B------:R-:W-:Y:S01]  /*55f0*/  REDG.E.ADD.F32.FTZ.RN.STRONG.GPU desc[UR34][R146.64], R6 ;  /* 0x00000006920079a6 */ /* 0x000fe2000c12f322 */
[C---:B------:R-:W-:Y:S02]  /*5600*/  LEA.HI.X.SX32 R141, R160.reuse, R139, 0x5, P1 ;  /* 0x0000008ba08d7211 */ /* 0x040fe400008f2eff */
[C---:B------:R-:W-:Y:S01]  /*5610*/  LEA R142, P1, R160.reuse, R140, 0x5 ;  /* 0x0000008ca08e7211 */ /* 0x040fe200078228ff */
[----:B------:R-:W-:Y:S01]  /*5620*/  REDG.E.ADD.F32.FTZ.RN.STRONG.GPU desc[UR34][R148.64], R7 ;  /* 0x00000007940079a6 */ /* 0x000fe2000c12f322 */
[C---:B-1----:R-:W-:Y:S03]  /*5630*/  HMMA.16816.F32 R20, R132.reuse, R32, R20 ;  /* 0x000000208414723c */ /* 0x042fe60000001814 */
[----:B------:R-:W-:Y:S01]  /*5640*/  REDG.E.ADD.F32.FTZ.RN.STRONG.GPU desc[UR34][R150.64], R8 ;  /* 0x00000008960079a6 */ /* 0x000fe2000c12f322 */
[C---:B------:R-:W-:Y:S02]  /*5650*/  LEA.HI.X.SX32 R143, R160.reuse, R141, 0x5, P1 ;  /* 0x0000008da08f7211 */ /* 0x040fe400008f2eff */
[C---:B------:R-:W-:Y:S01]  /*5660*/  LEA R174, P1, R160.reuse, R142, 0x5 ;  /* 0x0000008ea0ae7211 */ /* 0x040fe200078228ff */
[----:B------:R-:W-:Y:S01]  /*5670*/  REDG.E.ADD.F32.FTZ.RN.STRONG.GPU desc[UR34][R152.64], R9 ;  /* 0x00000009980079a6 */ /* 0x000fe2000c12f322 */
[----:B------:R-:W-:Y:S03]  /*5680*/  HMMA.16816.F32 R24, R132, R34, R24 ;  /* 0x000000228418723c */ /* 0x000fe60000001818 */
[----:B------:R-:W-:Y:S01]  /*5690*/  REDG.E.ADD.F32.FTZ.RN.STRONG.GPU desc[UR34][R154.64], R10 ;  /* 0x0000000a9a0079a6 */ /* 0x000fe2000c12f322 */
[C---:B------:R-:W-:Y:S02]  /*56a0*/  LEA.HI.X.SX32 R175, R160.reuse, R143, 0x5, P1 ;  /* 0x0000008fa0af7211 */ /* 0x040fe400008f2eff */
[C---:B------:R-:W-:Y:S01]  /*56b0*/  LEA R228, P1, R160.reuse, R174, 0x5 ;  /* 0x000000aea0e47211 */ /* 0x040fe200078228ff */
[----:B------:R-:W-:Y:S03]  /*56c0*/  REDG.E.ADD.F32.FTZ.RN.STRONG.GPU desc[UR34][R156.64], R11 ;  /* 0x0000000b9c0079a6 */ /* 0x000fe6000c12f322 */
[C---:B------:R-:W-:Y:S01]  /*56d0*/  LEA.HI.X.SX32 R229, R160.reuse, R175, 0x5, P1 ;  /* 0x000000afa0e57211 */ /* 0x040fe200008f2eff */
[----:B------:R-:W-:Y:S01]  /*56e0*/  REDG.E.ADD.F32.FTZ.RN.STRONG.GPU desc[UR34][R218.64+0x80], R12 ;  /* 0x0000800cda0079a6 */ /* 0x000fe2000c12f322 */
[C---:B--2---:R-:W-:Y:S03]  /*56f0*/  LEA R144, P1, R160.reuse, R228, 0x5 ;  /* 0x000000e4a0907211 */ /* 0x044fe600078228ff */
[----:B------:R-:W-:Y:S01]  /*5700*/  REDG.E.ADD.F32.FTZ.RN.STRONG.GPU desc[UR34][R158.64+0x80], R13 ;  /* 0x0000800d9e0079a6 */ /* 0x000fe2000c12f322 */
[----:B------:R-:W-:Y:S02]  /*5710*/  LEA.HI.X.SX32 R145, R160, R229, 0x5, P1 ;  /* 0x000000e5a0917211 */ /* 0x000fe400008f2eff */
[----:B------:R-:W-:Y:S01]  /*5720*/  PLOP3.LUT P1, PT, PT, PT, UP0, 0x80, 0x8 ;  /* 0x000000000008781c */ /* 0x000fe20003f2f008 */
[----:B------:R-:W-:Y:S04]  /*5730*/  LDSM.16.MT88.4 R4, [R180+UR5+0x15000] ;  /* 0x01500005b404783b */ /* 0x000fe80008004200 */
[----:B------:R-:W1:Y:S04]  /*5740*/  LDSM.16.MT88.4 R8, [R177] ;  /* 0x00000000b108783b */ /* 0x000e680000004200 */
[----:B------:R-:W-:Y:S04]  /*5750*/  REDG.E.ADD.F32.FTZ.RN.STRONG.GPU desc[UR34][R162.64+0x80], R14 ;  /* 0x0000800ea20079a6 */ /* 0x000fe8000c12f322 */
[----:B------:R-:W-:Y:S04]  /*5760*/  REDG.E.ADD.F32.FTZ.RN.STRONG.GPU desc[UR34][R164.64+0x80], R15 ;  /* 0x0000800fa40079a6 */ /* 0x000fe8000c12f322 */
[----:B------:R-:W2:Y:S04]  /*5770*/  LDSM.16.MT88.4 R12, [R180+UR5+0x17000] ;  /* 0x01700005b40c783b */ /* 0x000ea80008004200 */
[----:B------:R-:W-:Y:S04]  /*5780*/  REDG.E.ADD.F32.FTZ.RN.STRONG.GPU desc[UR34][R166.64+0x80], R16 ;  /* 0x00008010a60079a6 */ /* 0x000fe8000c12f322 */
[----:B------:R-:W-:Y:S04]  /*5790*/  REDG.E.ADD.F32.FTZ.RN.STRONG.GPU desc[UR34][R168.64+0x80], R17 ;  /* 0x00008011a80079a6 */ /* 0x000fe8000c12f322 */
[----:B------:R-:W-:Y:S04]  /*57a0*/  REDG.E.ADD.F32.FTZ.RN.STRONG.GPU desc[UR34][R170.64+0x80], R18 ;  /* 0x00008012aa0079a6 */ /* 0x000fe8000c12f322 */
[----:B------:R-:W-:Y:S04]  /*57b0*/  REDG.E.ADD.F32.FTZ.RN.STRONG.GPU desc[UR34][R172.64+0x80], R19 ;  /* 0x00008013ac0079a6 */ /* 0x000fe8000c12f322 */
[----:B------:R-:W3:Y:S04]  /*57c0*/  LDSM.16.MT88.4 R16, [R177+0x1000] ;  /* 0x00100000b110783b */ /* 0x000ee80000004200 */
[----:B------:R-:W4:Y:S01]  /*57d0*/  LDSM.16.MT88.4 R28, [R177+0x2000] ;  /* 0x00200000b11c783b */ /* 0x000f220000004200 */
[-C--:B-1----:R-:W-:Y:S03]  /*57e0*/  HMMA.16816.F32 R84, R4, R8.reuse, R84 ;  /* 0x000000080454723c */ /* 0x082fe60000001854 */
[----:B------:R-:W-:Y:S04]  /*57f0*/  LDSM.16.MT88.4 R32, [R180+UR5+0x15800] ;  /* 0x01580005b420783b */ /* 0x000fe80008004200 */
[----:B------:R-:W-:Y:S04]  /*5800*/  LDSM.16.MT88.4 R132, [R180+UR5+0x17800] ;  /* 0x01780005b484783b */ /* 0x000fe80008004200 */
[----:B------:R-:W-:Y:S01]  /*5810*/  LDSM.16.MT88.4 R148, [R177+0x2c00] ;  /* 0x002c0000b194783b */ /* 0x000fe20000004200 */
[C---:B--2---:R-:W-:Y:S03]  /*5820*/  HMMA.16816.F32 R88, R12.reuse, R8, R88 ;  /* 0x000000080c58723c */ /* 0x044fe60000001858 */
[----:B------:R-:W-:Y:S04]  /*5830*/  REDG.E.ADD.F32.FTZ.RN.STRONG.GPU desc[UR34][R218.64+0x100], R20 ;  /* 0x00010014da0079a6 */ /* 0x000fe8000c12f322 */
[----:B------:R-:W-:Y:S01]  /*5840*/  REDG.E.ADD.F32.FTZ.RN.STRONG.GPU desc[UR34][R136.64+0x100], R21 ;  /* 0x00010015880079a6 */ /* 0x000fe2000c12f322 */
[-C--:B------:R-:W-:Y:S03]  /*5850*/  HMMA.16816.F32 R92, R12, R10.reuse, R92 ;  /* 0x0000000a0c5c723c */ /* 0x080fe6000000185c */
[----:B------:R-:W-:Y:S04]  /*5860*/  REDG.E.ADD.F32.FTZ.RN.STRONG.GPU desc[UR34][R138.64+0x100], R22 ;  /* 0x000100168a0079a6 */ /* 0x000fe8000c12f322 */
[----:B------:R-:W-:Y:S01]  /*5870*/  LDSM.16.MT88.4 R136, [R177+0xc00] ;  /* 0x000c0000b188783b */ /* 0x000fe20000004200 */
[C---:B------:R-:W-:Y:S03]  /*5880*/  HMMA.16816.F32 R96, R4.reuse, R10, R96 ;  /* 0x0000000a0460723c */ /* 0x040fe60000001860 */
[----:B------:R-:W-:Y:S04]  /*5890*/  LDSM.16.MT88.4 R8, [R177+0x1400] ;  /* 0x00140000b108783b */ /* 0x000fe80000004200 */
[----:B------:R-:W-:Y:S01]  /*58a0*/  REDG.E.ADD.F32.FTZ.RN.STRONG.GPU desc[UR34][R140.64+0x100], R23 ;  /* 0x000100178c0079a6 */ /* 0x000fe2000c12f322 */
[-C--:B---3--:R-:W-:Y:S03]  /*58b0*/  HMMA.16816.F32 R100, R4, R16.reuse, R100 ;  /* 0x000000100464723c */ /* 0x088fe60000001864 */
[----:B------:R-:W1:Y:S04]  /*58c0*/  LDSM.16.MT88.4 R20, [R177+0x400] ;  /* 0x00040000b114783b */ /* 0x000e680000004200 */
[----:B------:R-:W-:Y:S01]  /*58d0*/  REDG.E.ADD.F32.FTZ.RN.STRONG.GPU desc[UR34][R142.64+0x100], R24 ;  /* 0x000100188e0079a6 */ /* 0x000fe2000c12f322 */
[C---:B------:R-:W-:Y:S03]  /*58e0*/  HMMA.16816.F32 R104, R12.reuse, R16, R104 ;  /* 0x000000100c68723c */ /* 0x040fe60000001868 */
[----:B------:R-:W-:Y:S04]  /*58f0*/  LDSM.16.MT88.4 R140, [R180+UR5+0x18800] ;  /* 0x01880005b48c783b */ /* 0x000fe80008004200 */
[----:B------:R-:W-:Y:S01]  /*5900*/  REDG.E.ADD.F32.FTZ.RN.STRONG.GPU desc[UR34][R174.64+0x100], R25 ;  /* 0x00010019ae0079a6 */ /* 0x000fe2000c12f322 */
[-C--:B------:R-:W-:Y:S03]  /*5910*/  HMMA.16816.F32 R108, R12, R18.reuse, R108 ;  /* 0x000000120c6c723c */ /* 0x080fe6000000186c */
[----:B------:R-:W-:Y:S04]  /*5920*/  REDG.E.ADD.F32.FTZ.RN.STRONG.GPU desc[UR34][R228.64+0x100], R26 ;  /* 0x0001001ae40079a6 */ /* 0x000fe8000c12f322 */
[----:B------:R-:W-:Y:S01]  /*5930*/  REDG.E.ADD.F32.FTZ.RN.STRONG.GPU desc[UR34][R144.64+0x100], R27 ;  /* 0x0001001b900079a6 */ /* 0x000fe2000c12f322 */
[C---:B------:R-:W-:Y:S03]  /*5940*/  HMMA.16816.F32 R112, R4.reuse, R18, R112 ;  /* 0x000000120470723c */ /* 0x040fe60000001870 */
[----:B------:R-:W-:Y:S04]  /*5950*/  LDSM.16.MT88.4 R16, [R177+0x800] ;  /* 0x00080000b110783b */ /* 0x000fe80000004200 */
[----:B------:R-:W-:Y:S01]  /*5960*/  LDSM.16.MT88.4 R24, [R180+UR5+0x18000] ;  /* 0x01800005b418783b */ /* 0x000fe20008004200 */
[-C--:B----4-:R-:W-:Y:S03]  /*5970*/  HMMA.16816.F32 R116, R4, R28.reuse, R116 ;  /* 0x0000001c0474723c */ /* 0x090fe60000001874 */
[----:B------:R-:W-:Y:S05]  /*5980*/  LDSM.16.MT88.4 R144, [R177+0x1c00] ;  /* 0x001c0000b190783b */ /* 0x000fea0000004200 */
[C---:B------:R-:W-:Y:S08]  /*5990*/  HMMA.16816.F32 R120, R12.reuse, R28, R120 ;  /* 0x0000001c0c78723c */ /* 0x040ff00000001878 */
[-C--:B------:R-:W-:Y:S01]  /*59a0*/  HMMA.16816.F32 R124, R12, R30.reuse, R124 ;  /* 0x0000001e0c7c723c */ /* 0x080fe2000000187c */
[----:B------:R-:W2:Y:S07]  /*59b0*/  LDSM.16.MT88.4 R12, [R177+0x2400] ;  /* 0x00240000b10c783b */ /* 0x000eae0000004200 */
[----:B------:R-:W-:Y:S01]  /*59c0*/  HMMA.16816.F32 R128, R4, R30, R128 ;  /* 0x0000001e0480723c */ /* 0x000fe20000001880 */
[----:B------:R-:W3:Y:S04]  /*59d0*/  LDSM.16.MT88.4 R4, [R180+UR5+0x16000] ;  /* 0x01600005b404783b */ /* 0x000ee80008004200 */
[----:B------:R-:W4:Y:S03]  /*59e0*/  LDSM.16.MT88.4 R28, [R177+0x1800] ;  /* 0x00180000b11c783b */ /* 0x000f260000004200 */
        /* <DEDUP_REMOVED lines=9> */
[----:B------:R-:W1:Y:S07]  /*5a80*/  LDSM.16.MT88.4 R8, [R180+UR5+0x16800] ;  /* 0x01680005b408783b */ /* 0x000e6e0008004200 */
[-C--:B--2---:R-:W-:Y:S08]  /*5a90*/  HMMA.16816.F32 R116, R32, R12.reuse, R116 ;  /* 0x0000000c2074723c */ /* 0x084ff00000001874 */
        /* <DEDUP_REMOVED lines=11> */
[-C--:B-1----:R-:W-:Y:S08]  /*5b50*/  HMMA.16816.F32 R116, R4, R20.reuse, R116 ;  /* 0x000000140474723c */ /* 0x082ff00000001874 */
[C---:B------:R-:W-:Y:S08]  /*5b60*/  HMMA.16816.F32 R120, R24.reuse, R20, R120 ;  /* 0x000000141878723c */ /* 0x040ff00000001878 */
[-C--:B------:R-:W-:Y:S08]  /*5b70*/  HMMA.16816.F32 R124, R24, R22.reuse, R124 ;  /* 0x00000016187c723c */ /* 0x080ff0000000187c */
[----:B------:R-:W-:Y:S04]  /*5b80*/  HMMA.16816.F32 R128, R4, R22, R128 ;  /* 0x000000160480723c */ /* 0x000fe80000001880 */
[C---:B------:R-:W-:Y:S01]  /*5b90*/  VIADD R6, R177.reuse, 0xffffd000 ;  /* 0xffffd000b1067836 */ /* 0x040fe20000000000 */
[----:B------:R-:W-:Y:S01]  /*5ba0*/  @P0 IADD3 R5, P3, PT, R224, -0x100, RZ ;  /* 0xffffff00e0050810 */ /* 0x000fe20007f7e0ff */
[----:B------:R-:W-:Y:S02]  /*5bb0*/  @P1 VIADD R6, R177, 0x3000 ;  /* 0x00003000b1061836 */ /* 0x000fe40000000000 */
[-C--:B------:R-:W-:Y:S05]  /*5bc0*/  HMMA.16816.F32 R84, R8, R136.reuse, R84 ;  /* 0x000000880854723c */ /* 0x080fea0000001854 */
[----:B------:R-:W-:Y:S01]  /*5bd0*/  @P0 IADD3.X R4, PT, PT, R225, -0x1, RZ, P3, !PT ;  /* 0xffffffffe1040810 */ /* 0x000fe20001ffe4ff */
[----:B------:R-:W-:Y:S02]  /*5be0*/  IMAD.MOV.U32 R177, RZ, RZ, R6 ;  /* 0x000000ffffb17224 */ /* 0x000fe400078e0006 */
[C---:B------:R-:W-:Y:S04]  /*5bf0*/  HMMA.16816.F32 R88, R140.reuse, R136, R88 ;  /* 0x000000888c58723c */ /* 0x040fe80000001858 */
[----:B------:R-:W-:Y:S02]  /*5c00*/  @P0 IMAD.MOV.U32 R224, RZ, RZ, R5 ;  /* 0x000000ffffe00224 */ /* 0x000fe400078e0005 */
[----:B------:R-:W-:Y:S02]  /*5c10*/  @P0 IMAD.MOV.U32 R225, RZ, RZ, R4 ;  /* 0x000000ffffe10224 */ /* 0x000fe400078e0004 */
        /* <DEDUP_REMOVED lines=12> */
.L_x_649:
[----:B------:R-:W1:Y:S01]  /*5ce0*/  LDCU UR4, c[0x0][0x500] ;  /* 0x0000a000ff0477ac */ /* 0x000e620008000800 */
[----:B------:R-:W-:Y:S01]  /*5cf0*/  SHF.L.U32 R3, R197, 0x2, RZ ;  /* 0x00000002c5037819 */ /* 0x000fe200000006ff */
[----:B------:R-:W2:Y:S01]  /*5d00*/  LDC.64 R10, c[0x0][0x5a8] ;  /* 0x00016a00ff0a7b82 */ /* 0x000ea20000000a00 */
[----:B------:R-:W-:Y:S01]  /*5d10*/  SHF.L.U32 R4, R190, 0x7, RZ ;  /* 0x00000007be047819 */ /* 0x000fe200000006ff */
[----:B------:R-:W3:Y:S01]  /*5d20*/  LDCU UR6, c[0x0][0x4fc] ;  /* 0x00009f80ff0677ac */ /* 0x000ee20008000800 */
[----:B------:R-:W-:Y:S02]  /*5d30*/  LOP3.LUT R13, R3, 0x40, RZ, 0xc0, !PT ;  /* 0x00000040030d7812 */ /* 0x000fe400078ec0ff */
[----:B------:R-:W-:Y:S01]  /*5d40*/  SHF.R.S32.HI R6, RZ, 0x1f, R4 ;  /* 0x0000001fff067819 */ /* 0x000fe20000011404 */
[----:B------:R-:W4:Y:S01]  /*5d50*/  LDCU.64 UR8, c[0x0][0x5d8] ;  /* 0x0000bb00ff0877ac */ /* 0x000f220008000a00 */
[----:B------:R-:W-:Y:S02]  /*5d60*/  IADD3 R3, P0, PT, R215, R4, RZ ;  /* 0x00000004d7037210 */ /* 0x000fe40007f1e0ff */
[----:B------:R-:W4:Y:S01]  /*5d70*/  LDC.64 R4, c[0x0][0x5c0] ;  /* 0x00017000ff047b82 */ /* 0x000f220000000a00 */
[----:B------:R-:W-:-:S02]  /*5d80*/  IADD3 R13, PT, PT, R194, -R13, RZ ;  /* 0x8000000dc20d7210 */ /* 0x000fc40007ffe0ff */
[----:B------:R-:W-:Y:S02]  /*5d90*/  LEA.HI.X.SX32 R215, R215, R6, 0x1, P0 ;  /* 0x00000006d7d77211 */ /* 0x000fe400000f0eff */
[----:B------:R-:W-:Y:S01]  /*5da0*/  SHF.L.U32 R8, R197, 0x3, RZ ;  /* 0x00000003c5087819 */ /* 0x000fe200000006ff */
        /* <DEDUP_REMOVED lines=56> */
[----:B------:R-:W-:Y:S01]  /*6130*/  STS [R194], R85 ;  /* 0x00000055c2007388 */ /* 0x000fe20000000800 */
        /* <DEDUP_REMOVED lines=9> */
[----:B---3--:R-:W-:Y:S01]  /*61d0*/  FMUL.FTZ R36, R36, UR6 ;  /* 0x0000000624247c20 */ /* 0x008fe20008410000 */
        /* <DEDUP_REMOVED lines=47> */
[----:B------:R-:W1:Y:S01]  /*64d0*/  LDC.64 R6, c[0x0][0x5c8] ;  /* 0x00017200ff067b82 */ /* 0x000e620000000a00 */
[----:B------:R-:W-:Y:S01]  /*64e0*/  FMUL.FTZ R56, R56, UR6 ;  /* 0x0000000638387c20 */ /* 0x000fe20008410000 */
[----:B------:R-:W-:Y:S01]  /*64f0*/  STS [R13+0x3220], R110 ;  /* 0x0032206e0d007388 */ /* 0x000fe20000000800 */
        /* <DEDUP_REMOVED lines=23> */
[----:B------:R-:W-:Y:S01]  /*6670*/  LOP3.LUT R14, R8, 0x18, RZ, 0xc0, !PT ;  /* 0x00000018080e7812 */ /* 0x000fe200078ec0ff */
[----:B------:R-:W-:Y:S01]  /*6680*/  STS [R194+0x5200], R123 ;  /* 0x0052007bc2007388 */ /* 0x000fe20000000800 */
[----:B------:R-:W-:Y:S01]  /*6690*/  MOV R15, RZ ;  /* 0x000000ff000f7202 */ /* 0x000fe20000000f00 */
[----:B------:R-:W-:Y:S01]  /*66a0*/  FMUL.FTZ R81, R81, UR6 ;  /* 0x0000000651517c20 */ /* 0x000fe20008410000 */
[----:B------:R-:W-:Y:S01]  /*66b0*/  FMUL.FTZ R82, R82, UR6 ;  /* 0x0000000652527c20 */ /* 0x000fe20008410000 */
[----:B------:R-:W-:Y:S01]  /*66c0*/  FMUL.FTZ R83, R83, UR6 ;  /* 0x0000000653537c20 */ /* 0x000fe20008410000 */
[----:B------:R-:W-:Y:S01]  /*66d0*/  F2FP.F16.F32.PACK_AB R53, R53, R52 ;  /* 0x000000343535723e */ /* 0x000fe200000000ff */
[----:B------:R-:W-:Y:S01]  /*66e0*/  STS [R13+0x5020], R124 ;  /* 0x0050207c0d007388 */ /* 0x000fe20000000800 */
[----:B------:R-:W-:Y:S01]  /*66f0*/  F2FP.F16.F32.PACK_AB R55, R55, R54 ;  /* 0x000000363737723e */ /* 0x000fe200000000ff */
[----:B----4-:R-:W-:-:S02]  /*6700*/  IMAD R8, R215, R4, RZ ;  /* 0x00000004d7087224 */ /* 0x010fc400078e02ff */
        /* <DEDUP_REMOVED lines=16> */
[----:B------:R-:W-:Y:S01]  /*6810*/  IMAD.WIDE.U32 R16, R3, R4, R14 ;  /* 0x0000000403107225 */ /* 0x000fe200078e000e */
[----:B------:R-:W-:Y:S01]  /*6820*/  F2FP.F16.F32.PACK_AB R60, R61, R60 ;  /* 0x0000003c3d3c723e */ /* 0x000fe200000000ff */
[----:B------:R-:W-:Y:S01]  /*6830*/  STS [R13+0x6220], R50 ;  /* 0x006220320d007388 */ /* 0x000fe20000000800 */
[----:B------:R-:W-:Y:S01]  /*6840*/  F2FP.F16.F32.PACK_AB R62, R63, R62 ;  /* 0x0000003e3f3e723e */ /* 0x000fe200000000ff */
[----:B------:R-:W-:Y:S01]  /*6850*/  IMAD R9, R3, R5, R8 ;  /* 0x0000000503097224 */ /* 0x000fe200078e0208 */
[----:B------:R-:W-:Y:S01]  /*6860*/  F2FP.F16.F32.PACK_AB R69, R69, R68 ;  /* 0x000000444545723e */ /* 0x000fe200000000ff */
[----:B------:R-:W-:Y:S01]  /*6870*/  STS [R194+0x7000], R41 ;  /* 0x00700029c2007388 */ /* 0x000fe20000000800 */
[----:B------:R-:W-:Y:S01]  /*6880*/  F2FP.F16.F32.PACK_AB R71, R71, R70 ;  /* 0x000000464747723e */ /* 0x000fe200000000ff */
[----:B-1----:R-:W-:Y:S01]  /*6890*/  IMAD R12, R215, R6, RZ ;  /* 0x00000006d70c7224 */ /* 0x002fe200078e02ff */
        /* <DEDUP_REMOVED lines=11> */
[----:B------:R-:W1:Y:S01]  /*6950*/  LDCU.64 UR6, c[0x0][0x5e0] ;  /* 0x0000bc00ff0677ac */ /* 0x000e620008000a00 */
[----:B------:R-:W-:Y:S01]  /*6960*/  IADD3 R17, PT, PT, R17, R9, RZ ;  /* 0x0000000911117210 */ /* 0x000fe20007ffe0ff */
[----:B------:R-:W-:Y:S01]  /*6970*/  STS [R194+0x8000], R53 ;  /* 0x00800035c2007388 */ /* 0x000fe20000000800 */
[----:B------:R-:W3:Y:S01]  /*6980*/  LDC.64 R8, c[0x0][0x5b0] ;  /* 0x00016c00ff087b82 */ /* 0x000ee20000000a00 */
[----:B------:R-:W-:-:S02]  /*6990*/  IADD3 R15, PT, PT, R15, R12, RZ ;  /* 0x0000000c0f0f7210 */ /* 0x000fc40007ffe0ff */
[----:B------:R-:W-:Y:S01]  /*69a0*/  STS [R194+0x8200], R55 ;  /* 0x00820037c2007388 */ /* 0x000fe20000000800 */
[----:B--2---:R-:W-:Y:S01]  /*69b0*/  IMAD.WIDE.U32 R16, R10, UR26, R16 ;  /* 0x0000001a0a107c25 */ /* 0x004fe2000f8e0010 */
[----:B------:R-:W-:Y:S02]  /*69c0*/  SHF.R.U32.HI R197, RZ, 0x2, R197 ;  /* 0x00000002ffc57819 */ /* 0x000fe400000116c5 */
[----:B------:R-:W-:Y:S01]  /*69d0*/  STS [R13+0x8020], R64 ;  /* 0x008020400d007388 */ /* 0x000fe20000000800 */
[----:B------:R-:W-:-:S03]  /*69e0*/  IMAD R17, R11, UR26, R17 ;  /* 0x0000001a0b117c24 */ /* 0x000fc6000f8e0211 */
[----:B------:R-:W-:Y:S04]  /*69f0*/  STS [R13+0x8220], R66 ;  /* 0x008220420d007388 */ /* 0x000fe80000000800 */
[----:B------:R3:W-:Y:S04]  /*6a00*/  STS [R194+0x9000], R57 ;  /* 0x00900039c2007388 */ /* 0x0007e80000000800 */
[----:B------:R-:W-:Y:S04]  /*6a10*/  STS [R194+0x9200], R59 ;  /* 0x0092003bc2007388 */ /* 0x000fe80000000800 */
[----:B------:R2:W-:Y:S04]  /*6a20*/  STS [R13+0x9020], R60 ;  /* 0x0090203c0d007388 */ /* 0x0005e80000000800 */
[----:B------:R-:W-:Y:S04]  /*6a30*/  STS [R13+0x9220], R62 ;  /* 0x0092203e0d007388 */ /* 0x000fe80000000800 */
[----:B------:R-:W-:Y:S04]  /*6a40*/  STS [R194+0xa000], R69 ;  /* 0x00a00045c2007388 */ /* 0x000fe80000000800 */
[----:B------:R-:W-:Y:S04]  /*6a50*/  STS [R194+0xa200], R71 ;  /* 0x00a20047c2007388 */ /* 0x000fe80000000800 */
[----:B------:R-:W-:Y:S01]  /*6a60*/  STS [R13+0xa020], R80 ;  /* 0x00a020500d007388 */ /* 0x000fe20000000800 */
[----:B---3--:R-:W-:-:S03]  /*6a70*/  IMAD.WIDE.U32 R56, R8, UR26, R14 ;  /* 0x0000001a08387c25 */ /* 0x008fc6000f8e000e */
[----:B------:R-:W-:Y:S01]  /*6a80*/  STS [R13+0xa220], R82 ;  /* 0x00a220520d007388 */ /* 0x000fe20000000800 */
[----:B------:R-:W-:-:S03]  /*6a90*/  IMAD R57, R9, UR26, R57 ;  /* 0x0000001a09397c24 */ /* 0x000fc6000f8e0239 */
[----:B------:R-:W-:Y:S01]  /*6aa0*/  STS [R194+0xb000], R73 ;  /* 0x00b00049c2007388 */ /* 0x000fe20000000800 */
[----:B--2---:R-:W-:-:S03]  /*6ab0*/  IMAD.WIDE.U32 R60, R188, UR8, R16 ;  /* 0x00000008bc3c7c25 */ /* 0x004fc6000f8e0010 */
[----:B------:R-:W-:Y:S01]  /*6ac0*/  STS [R194+0xb200], R75 ;  /* 0x00b2004bc2007388 */ /* 0x000fe20000000800 */
[C---:B------:R-:W-:Y:S01]  /*6ad0*/  IMAD R61, R188.reuse, UR9, R61 ;  /* 0x00000009bc3d7c24 */ /* 0x040fe2000f8e023d */
[----:B------:R-:W2:Y:S01]  /*6ae0*/  LDCU.128 UR8, c[0x0][0x560] ;  /* 0x0000ac00ff0877ac */ /* 0x000ea20008000c00 */
[C---:B-1----:R-:W-:Y:S01]  /*6af0*/  IMAD.WIDE.U32 R58, R188.reuse, UR6, R56 ;  /* 0x00000006bc3a7c25 */ /* 0x042fe2000f8e0038 */
[----:B------:R-:W-:Y:S03]  /*6b00*/  STS [R13+0xb020], R76 ;  /* 0x00b0204c0d007388 */ /* 0x000fe60000000800 */
[C---:B------:R-:W-:Y:S01]  /*6b10*/  IMAD.WIDE.U32 R60, R197.reuse, R4, R60 ;  /* 0x00000004c53c7225 */ /* 0x040fe200078e003c */
[----:B------:R-:W-:Y:S03]  /*6b20*/  STS [R13+0xb220], R78 ;  /* 0x00b2204e0d007388 */ /* 0x000fe60000000800 */
[----:B------:R-:W-:Y:S01]  /*6b30*/  IMAD R3, R197, R5, R61 ;  /* 0x00000005c5037224 */ /* 0x000fe200078e023d */
[----:B------:R-:W-:Y:S01]  /*6b40*/  BAR.SYNC.DEFER_BLOCKING 0x0 ;  /* 0x0000000000007b1d */ /* 0x000fe20000010000 */
[----:B------:R-:W-:-:S02]  /*6b50*/  IMAD R59, R188, UR7, R59 ;  /* 0x00000007bc3b7c24 */ /* 0x000fc4000f8e023b */
[----:B------:R-:W-:Y:S01]  /*6b60*/  IMAD.WIDE.U32 R58, R197, R6, R58 ;  /* 0x00000006c53a7225 */ /* 0x000fe200078e003a */
[----:B--2---:R-:W-:-:S03]  /*6b70*/  LEA R56, P0, R60, UR8, 0x1 ;  /* 0x000000083c387c11 */ /* 0x004fc6000f8008ff */
[----:B------:R-:W-:Y:S01]  /*6b80*/  IMAD R197, R197, R7, R59 ;  /* 0x00000007c5c57224 */ /* 0x000fe200078e023b */
[----:B------:R-:W-:Y:S02]  /*6b90*/  LEA.HI.X R57, R60, UR9, R3, 0x1, P0 ;  /* 0x000000093c397c11 */ /* 0x000fe400080f0c03 */
[----:B------:R-:W-:-:S04]  /*6ba0*/  LEA R60, P0, R4, R56, 0x7 ;  /* 0x00000038043c7211 */ /* 0x000fc800078038ff */
[----:B------:R-:W-:Y:S02]  /*6bb0*/  LEA.HI.X R61, R4, R57, R5, 0x7, P0 ;  /* 0x00000039043d7211 */ /* 0x000fe400000f3c05 */
[C---:B------:R-:W-:Y:S01]  /*6bc0*/  LEA R4, P0, R58.reuse, UR10, 0x1 ;  /* 0x0000000a3a047c11 */ /* 0x040fe2000f8008ff */
[----:B------:R-:W1:Y:S03]  /*6bd0*/  LDS.128 R40, [R192+0x9000] ;  /* 0x00900000c0287984 */ /* 0x000e660000000c00 */
[----:B------:R-:W-:Y:S02]  /*6be0*/  LEA.HI.X R5, R58, UR11, R197, 0x1, P0 ;  /* 0x0000000b3a057c11 */ /* 0x000fe400080f0cc5 */
[C---:B------:R-:W-:Y:S01]  /*6bf0*/  LEA R58, P0, R6.reuse, R4, 0x7 ;  /* 0x00000004063a7211 */ /* 0x040fe200078038ff */
[----:B------:R-:W2:Y:S03]  /*6c00*/  LDS.128 R32, [R192+0xb000] ;  /* 0x00b00000c0207984 */ /* 0x000ea60000000c00 */
[----:B------:R-:W-:Y:S01]  /*6c10*/  LEA.HI.X R59, R6, R5, R7, 0x7, P0 ;  /* 0x00000005063b7211 */ /* 0x000fe200000f3c07 */
        /* <DEDUP_REMOVED lines=10> */
[----:B-1----:R1:W-:Y:S04]  /*6cc0*/  STG.E.128 desc[UR34][R56.64], R40 ;  /* 0x0000002838007986 */ /* 0x0023e8000c101d22 */
[----:B--2---:R1:W-:Y:S04]  /*6cd0*/  STG.E.128 desc[UR34][R56.64+0x40], R32 ;  /* 0x0000402038007986 */ /* 0x0043e8000c101d22 */
[----:B---3--:R1:W-:Y:S04]  /*6ce0*/  STG.E.128 desc[UR34][R56.64+0x80], R24 ;  /* 0x0000801838007986 */ /* 0x0083e8000c101d22 */
[----:B----4-:R1:W-:Y:S04]  /*6cf0*/  STG.E.128 desc[UR34][R60.64], R36 ;  /* 0x000000243c007986 */ /* 0x0103e8000c101d22 */
[----:B------:R1:W-:Y:S04]  /*6d00*/  STG.E.128 desc[UR34][R60.64+0x40], R28 ;  /* 0x0000401c3c007986 */ /* 0x0003e8000c101d22 */
[----:B------:R1:W-:Y:S04]  /*6d10*/  STG.E.128 desc[UR34][R60.64+0x80], R20 ;  /* 0x000080143c007986 */ /* 0x0003e8000c101d22 */
[----:B------:R1:W-:Y:S04]  /*6d20*/  STG.E.128 desc[UR34][R4.64], R16 ;  /* 0x0000001004007986 */ /* 0x0003e8000c101d22 */
[----:B------:R1:W-:Y:S04]  /*6d30*/  STG.E.128 desc[UR34][R4.64+0x40], R12 ;  /* 0x0000400c04007986 */ /* 0x0003e8000c101d22 */
[----:B------:R1:W-:Y:S04]  /*6d40*/  STG.E.128 desc[UR34][R4.64+0x80], R8 ;  /* 0x0000800804007986 */ /* 0x0003e8000c101d22 */
[----:B------:R1:W-:Y:S04]  /*6d50*/  STG.E.128 desc[UR34][R58.64], R52 ;  /* 0x000000343a007986 */ /* 0x0003e8000c101d22 */
[----:B------:R1:W-:Y:S04]  /*6d60*/  STG.E.128 desc[UR34][R58.64+0x40], R48 ;  /* 0x000040303a007986 */ /* 0x0003e8000c101d22 */
[----:B------:R1:W-:Y:S02]  /*6d70*/  STG.E.128 desc[UR34][R58.64+0x80], R44 ;  /* 0x0000802c3a007986 */ /* 0x0003e4000c101d22 */
.L_x_646:
[----:B------:R-:W2:Y:S01]  /*6d80*/  LDCU UR6, c[0x0][0x438] ;  /* 0x00008700ff0677ac */ /* 0x000ea20008000800 */
[----:B------:R-:W3:Y:S01]  /*6d90*/  LDC R3, c[0x0][0x370] ;  /* 0x0000dc00ff037b82 */ /* 0x000ee20000000800 */
[----:B--2---:R-:W-:-:S04]  /*6da0*/  UIADD3 UR6, UPT, UPT, UR6, 0x7f, URZ ;  /* 0x0000007f06067890 */ /* 0x004fc8000fffe0ff */
[----:B------:R-:W-:Y:S01]  /*6db0*/  USHF.R.S32.HI UR4, URZ, 0x1f, UR6 ;  /* 0x0000001fff047899 */ /* 0x000fe20008011406 */
[----:B---3--:R-:W-:-:S03]  /*6dc0*/  IADD3 R190, PT, PT, R3, R190, RZ ;  /* 0x000000be03be7210 */ /* 0x008fc60007ffe0ff */
[----:B------:R-:W-:-:S04]  /*6dd0*/  ULEA.HI UR4, UR4, UR6, URZ, 0x7 ;  /* 0x0000000604047291 */ /* 0x000fc8000f8f38ff */
[----:B------:R-:W-:-:S06]  /*6de0*/  USHF.R.S32.HI UR4, URZ, 0x7, UR4 ;  /* 0x00000007ff047899 */ /* 0x000fcc0008011404 */
[----:B------:R-:W-:-:S13]  /*6df0*/  ISETP.GE.AND P0, PT, R190, UR4, PT ;  /* 0x00000004be007c0c */ /* 0x000fda000bf06270 */
[----:B------:R-:W-:Y:S05]  /*6e00*/  @!P0 BRA `(.L_x_653) ;  /* 0xffffff9800008947 */ /* 0x000fea000383ffff */
[----:B------:R-:W-:Y:S05]  /*6e10*/  EXIT ;  /* 0x000000000000794d */ /* 0x000fea0003800000 */
.L_x_654:
        /* <DEDUP_REMOVED lines=14> */
.L_x_893:


//--------------------- .text._ZN5flash44flash_bwd_dq_dk_dv_loop_seqk_parallel_kernelI23Flash_bwd_kernel_traitsILi96ELi64ELi128ELi8ELi2ELi4ELi4ELb0ELb0EN7cutlass6half_tE19Flash_kernel_traitsILi96ELi64ELi128ELi8ES3_EELb0ELb1ELb0ELb0ELb1ELb1ELb1EEEvNS_16Flash_bwd_paramsE --------------------------
	.section	.text._ZN5flash44flash_bwd_dq_dk_dv_loop_seqk_parallel_kernelI23Flash_bwd_kernel_traitsILi96ELi64ELi128ELi8ELi2ELi4ELi4ELb0ELb0EN7cutlass6half_tE19Flash_kernel_traitsILi96ELi64ELi128ELi8ES3_EELb0ELb1ELb0ELb0ELb1ELb1ELb1EEEvNS_16Flash_bwd_paramsE,"ax",@progbits
	.align	128
        .global         _ZN5flash44flash_bwd_dq_dk_dv_loop_seqk_parallel_kernelI23Flash_bwd_kernel_traitsILi96ELi64ELi128ELi8ELi2ELi4ELi4ELb0ELb0EN7cutlass6half_tE19Flash_kernel_traitsILi96ELi64ELi128ELi8ES3_EELb0ELb1ELb0ELb0ELb1ELb1ELb1EEEvNS_16Flash_bwd_paramsE
        .type           _ZN5flash44flash_bwd_dq_dk_dv_loop_seqk_parallel_kernelI23Flash_bwd_kernel_traitsILi96ELi64ELi128ELi8ELi2ELi4ELi4ELb0ELb0EN7cutlass6half_tE19Flash_kernel_traitsILi96ELi64ELi128ELi8ES3_EELb0ELb1ELb0ELb0ELb1ELb1ELb1EEEvNS_16Flash_bwd_paramsE,@function
        .size           _ZN5flash44flash_bwd_dq_dk_dv_loop_seqk_parallel_kernelI23Flash_bwd_kernel_traitsILi96ELi64ELi128ELi8ELi2ELi4ELi4ELb0ELb0EN7cutlass6half_tE19Flash_kernel_traitsILi96ELi64ELi128ELi8ES3_EELb0ELb1ELb0ELb0ELb1ELb1ELb1EEEvNS_16Flash_bwd_paramsE,(.L_x_894 - _ZN5flash44flash_bwd_dq_dk_dv_loop_seqk_parallel_kernelI23Flash_bwd_kernel_traitsILi96ELi64ELi128ELi8ELi2ELi4ELi4ELb0ELb0EN7cutlass6half_tE19Flash_kernel_traitsILi96ELi64ELi128ELi8ES3_EELb0ELb1ELb0ELb0ELb1ELb1ELb1EEEvNS_16Flash_bwd_paramsE)
        .other          _ZN5flash44flash_bwd_dq_dk_dv_loop_seqk_parallel_kernelI23Flash_bwd_kernel_traitsILi96ELi64ELi128ELi8ELi2ELi4ELi4ELb0ELb0EN7cutlass6half_tE19Flash_kernel_traitsILi96ELi64ELi128ELi8ES3_EELb0ELb1ELb0ELb0ELb1ELb1ELb1EEEvNS_16Flash_bwd_paramsE,@"STO_CUDA_ENTRY STV_DEFAULT"
_ZN5flash44flash_bwd_dq_dk_dv_loop_seqk_parallel_kernelI23Flash_bwd_kernel_traitsILi96ELi64ELi128ELi8ELi2ELi4ELi4ELb0ELb0EN7cutlass6half_tE19Flash_kernel_traitsILi96ELi64ELi128ELi8ES3_EELb0ELb1ELb0ELb0ELb1ELb1ELb1EEEvNS_16Flash_bwd_paramsE:
.text._ZN5flash44flash_bwd_dq_dk_dv_loop_seqk_parallel_kernelI23Flash_bwd_kernel_traitsILi96ELi64ELi128ELi8ELi2ELi4ELi4ELb0ELb0EN7cutlass6half_tE19Flash_kernel_traitsILi96ELi64ELi128ELi8ES3_EELb0ELb1ELb0ELb0ELb1ELb1ELb1EEEvNS_16Flash_bwd_paramsE:
        /* <DEDUP_REMOVED lines=34> */
.L_x_662:
[----:B------:R-:W-:Y:S01]  /*0220*/  @UP4 ULEA UR6, UP1, UR35, UR14, 0x2 ;  /* 0x0000000e23064291 */ /* 0x000fe2000f8210ff */
[----:B------:R-:W-:Y:S01]  /*0230*/  PLOP3.LUT P1, PT, PT, PT, UP4, 0x80, 0x8 ;  /* 0x000000000008781c */ /* 0x000fe20003f2f048 */
[----:B------:R-:W-:Y:S01]  /*0240*/  @UP3 ULEA UR4, UP0, UR35, UR12, 0x2 ;  /* 0x0000000c23043291 */ /* 0x000fe2000f8010ff */
[----:B------:R-:W-:Y:S01]  /*0250*/  PLOP3.LUT P0, PT, PT, PT, UP3, 0x80, 0x8 ;  /* 0x000000000008781c */ /* 0x000fe20003f0f038 */
[----:B------:R-:W-:Y:S02]  /*0260*/  @UP4 ULEA.HI.X UR7, UR35, UR15, URZ, 0x2, UP1 ;  /* 0x0000000f23074291 */ /* 0x000fe400088f14ff */
[----:B------:R-:W-:Y:S01]  /*0270*/  @UP3 ULEA.HI.X UR5, UR35, UR13, URZ, 0x2, UP0 ;  /* 0x0000000d23053291 */ /* 0x000fe200080f14ff */
[----:B----4-:R-:W-:Y:S02]  /*0280*/  IMAD.U32 R2, RZ, RZ, UR6 ;  /* 0x00000006ff027e24 */ /* 0x010fe4000f8e00ff */
        /* <DEDUP_REMOVED lines=12> */
[----:B-----5:R-:W-:Y:S05]  /*0350*/  BRA.U UP0, `(.L_x_655) ;  /* 0x00000069002c7547 */ /* 0x020fea000b800000 */
        /* <DEDUP_REMOVED lines=8> */
[----:B-----5:R-:W-:-:S03]  /*03e0*/  UIADD3 UR5, UPT, UPT, UR46, 0x3f, URZ ;  /* 0x0000003f2e057890 */ /* 0x020fc6000fffe0ff */
[----:B------:R-:W2:Y:S01]  /*03f0*/  I2F.RP R6, R4 ;  /* 0x0000000400067306 */ /* 0x000ea20000209400 */
[----:B------:R-:W-:-:S05]  /*0400*/  USHF.R.S32.HI UR53, URZ, 0x1f, UR5 ;  /* 0x0000001fff357899 */ /* 0x000fca0008011405 */
[----:B------:R-:W1:Y:S01]  /*0410*/  @UP0 LDCU UR52, c[0x0][0x454] ;  /* 0x00008a80ff3407ac */ /* 0x000e620008000800 */
[----:B---3--:R-:W-:Y:S01]  /*0420*/  IABS R2, R2 ;  /* 0x0000000200027213 */ /* 0x008fe20000000000 */
[----:B------:R-:W3:Y:S01]  /*0430*/  @!UP0 LDCU UR4, c[0x0][0x3e0] ;  /* 0x00007c00ff0487ac */ /* 0x000ee20008000800 */
[----:B------:R-:W-:Y:S01]  /*0440*/  ULEA.HI UR53, UR53, UR5, URZ, 0x6 ;  /* 0x0000000535357291 */ /* 0x000fe2000f8f30ff */
[----:B--2---:R-:W2:Y:S03]  /*0450*/  MUFU.RCP R6, R6 ;  /* 0x0000000600067308 */ /* 0x004ea60000001000 */
[----:B------:R-:W-:Y:S02]  /*0460*/  USHF.R.S32.HI UR53, URZ, 0x6, UR53 ;  /* 0x00000006ff357899 */ /* 0x000fe40008011435 */
[----:B-1----:R-:W-:Y:S02]  /*0470*/  @UP0 UIMAD UR52, UR34, UR52, URZ ;  /* 0x00000034223402a4 */ /* 0x002fe4000f8e02ff */
[----:B---3--:R-:W-:-:S02]  /*0480*/  @!UP0 UIMAD UR4, UR35, UR4, UR34 ;  /* 0x00000004230482a4 */ /* 0x008fc4000f8e0222 */
[----:B------:R-:W-:Y:S02]  /*0490*/  @UP0 UIMAD UR52, UR35, UR46, UR52 ;  /* 0x0000002e233402a4 */ /* 0x000fe4000f8e0234 */
[----:B------:R-:W-:Y:S01]  /*04a0*/  @!UP0 UIMAD UR52, UR4, UR46, URZ ;  /* 0x0000002e043482a4 */ /* 0x000fe2000f8e02ff */
[----:B--2---:R-:W-:-:S04]  /*04b0*/  VIADD R6, R6, 0xffffffe ;  /* 0x0ffffffe06067836 */ /* 0x004fc80000000000 */
        /* <DEDUP_REMOVED lines=28> */
.L_x_656:
[----:B------:R-:W1:Y:S01]  /*0680*/  LDCU UR50, c[0x0][0x3e0] ;  /* 0x00007c00ff3277ac */ /* 0x000e620008000800 */
[----:B------:R-:W2:Y:S01]  /*0690*/  LDCU UR57, c[0x0][0x444] ;  /* 0x00008880ff3977ac */ /* 0x000ea20008000800 */
[----:B-1----:R-:W-:-:S04]  /*06a0*/  UIMAD UR50, UR35, UR50, UR34 ;  /* 0x00000032233272a4 */ /* 0x002fc8000f8e0222 */
[----:B--2---:R-:W-:-:S12]  /*06b0*/  UIMAD UR50, UR50, UR57, URZ ;  /* 0x00000039323272a4 */ /* 0x004fd8000f8e02ff */
.L_x_657:
[----:B------:R-:W1:Y:S01]  /*06c0*/  S2R R174, SR_TID.X ;  /* 0x0000000000ae7919 */ /* 0x000e620000002100 */
[----:B------:R-:W2:Y:S01]  /*06d0*/  LDCU.64 UR20, c[0x0][0x588] ;  /* 0x0000b100ff1477ac */ /* 0x000ea20008000a00 */
[----:B------:R-:W-:Y:S01]  /*06e0*/  IMAD.MOV.U32 R3, RZ, RZ, RZ ;  /* 0x000000ffff037224 */ /* 0x000fe200078e00ff */
[----:B------:R-:W-:Y:S02]  /*06f0*/  ISETP.NE.AND P2, PT, RZ, UR45, PT ;  /* 0x0000002dff007c0c */ /* 0x000fe4000bf45270 */
[----:B------:R-:W-:Y:S01]  /*0700*/  CS2R R126, SRZ ;  /* 0x00000000007e7805 */ /* 0x000fe2000001ff00 */
[----:B------:R-:W3:Y:S01]  /*0710*/  LDCU.64 UR18, c[0x0][0x3b8] ;  /* 0x00007700ff1277ac */ /* 0x000ee20008000a00 */
[----:B------:R-:W-:Y:S02]  /*0720*/  CS2R R124, SRZ ;  /* 0x00000000007c7805 */ /* 0x000fe4000001ff00 */
[----:B------:R-:W-:Y:S02]  /*0730*/  CS2R R130, SRZ ;  /* 0x0000000000827805 */ /* 0x000fe4000001ff00 */
[----:B------:R-:W-:Y:S01]  /*0740*/  CS2R R128, SRZ ;  /* 0x0000000000807805 */ /* 0x000fe2000001ff00 */
[----:B------:R-:W4:Y:S01]  /*0750*/  LDCU.64 UR16, c[0x0][0x3c0] ;  /* 0x00007800ff1077ac */ /* 0x000f220008000a00 */
[----:B------:R-:W-:-:S02]  /*0760*/  CS2R R122, SRZ ;  /* 0x00000000007a7805 */ /* 0x000fc4000001ff00 */
[----:B------:R-:W-:Y:S02]  /*0770*/  CS2R R120, SRZ ;  /* 0x0000000000787805 */ /* 0x000fe4000001ff00 */
[----:B------:R-:W-:Y:S01]  /*0780*/  CS2R R118, SRZ ;  /* 0x0000000000767805 */ /* 0x000fe2000001ff00 */
[----:B------:R-:W5:Y:S01]  /*0790*/  LDCU.64 UR6, c[0x0][0x3b0] ;  /* 0x00007600ff0677ac */ /* 0x000f620008000a00 */
[----:B------:R-:W-:Y:S02]  /*07a0*/  CS2R R116, SRZ ;  /* 0x0000000000747805 */ /* 0x000fe4000001ff00 */
[----:B------:R-:W-:Y:S02]  /*07b0*/  CS2R R110, SRZ ;  /* 0x00000000006e7805 */ /* 0x000fe4000001ff00 */
[----:B------:R-:W-:Y:S01]  /*07c0*/  CS2R R108, SRZ ;  /* 0x00000000006c7805 */ /* 0x000fe2000001ff00 */
[----:B------:R-:W-:Y:S01]  /*07d0*/  USHF.R.S32.HI UR22, URZ, 0x1f, UR55 ;  /* 0x0000001fff167899 */ /* 0x000fe20008011437 */
[----:B------:R-:W-:Y:S01]  /*07e0*/  CS2R R114, SRZ ;  /* 0x0000000000727805 */ /* 0x000fe2000001ff00 */
[----:B------:R-:W-:Y:S01]  /*07f0*/  UIADD3 UR23, UP0, UPT, UR43, UR55, URZ ;  /* 0x000000372b177290 */ /* 0x000fe2000ff1e0ff */
[----:B--2---:R-:W-:Y:S01]  /*0800*/  IMAD.U32 R6, RZ, RZ, UR20 ;  /* 0x00000014ff067e24 */ /* 0x004fe2000f8e00ff */
[----:B------:R-:W-:Y:S01]  /*0810*/  UIADD3 UR49, UPT, UPT, UR53, -0x1, URZ ;  /* 0xffffffff35317890 */ /* 0x000fe2000fffe0ff */
[----:B------:R-:W-:Y:S01]  /*0820*/  IMAD.U32 R14, RZ, RZ, UR21 ;  /* 0x00000015ff0e7e24 */ /* 0x000fe2000f8e00ff */
[----:B------:R-:W-:Y:S01]  /*0830*/  ULEA.HI.X.SX32 UR22, UR43, UR22, 0x1, UP0 ;  /* 0x000000162b167291 */ /* 0x000fe200080f0eff */
[----:B---3--:R-:W-:Y:S01]  /*0840*/  IMAD.U32 R12, RZ, RZ, UR18 ;  /* 0x00000012ff0c7e24 */ /* 0x008fe2000f8e00ff */
[----:B------:R-:W2:Y:S01]  /*0850*/  LDCU.64 UR4, c[0x0][0x3a0] ;  /* 0x00007400ff0477ac */ /* 0x000ea20008000a00 */
[----:B------:R-:W-:Y:S01]  /*0860*/  CS2R R112, SRZ ;  /* 0x0000000000707805 */ /* 0x000fe2000001ff00 */
[----:B----4-:R-:W-:Y:S01]  /*0870*/  IMAD.U32 R0, RZ, RZ, UR16 ;  /* 0x00000010ff007e24 */ /* 0x010fe2000f8e00ff */
[----:B------:R-:W-:Y:S01]  /*0880*/  CS2R R106, SRZ ;  /* 0x00000000006a7805 */ /* 0x000fe2000001ff00 */
[----:B------:R-:W3:Y:S01]  /*0890*/  LDCU.128 UR8, c[0x0][0x590] ;  /* 0x0000b200ff0877ac */ /* 0x000ee20008000c00 */
[----:B------:R-:W-:-:S02]  /*08a0*/  CS2R R104, SRZ ;  /* 0x0000000000687805 */ /* 0x000fc4000001ff00 */
[----:B------:R-:W-:Y:S01]  /*08b0*/  CS2R R102, SRZ ;  /* 0x0000000000667805 */ /* 0x000fe2000001ff00 */
[C---:B-1----:R-:W-:Y:S01]  /*08c0*/  IMAD.SHL.U32 R161, R174.reuse, 0x8, RZ ;  /* 0x00000008aea17824 */ /* 0x042fe200078e00ff */
[----:B------:R-:W-:Y:S01]  /*08d0*/  USHF.L.U32 UR48, UR49, 0x6, URZ ;  /* 0x0000000631307899 */ /* 0x000fe200080006ff */
[----:B------:R-:W-:Y:S01]  /*08e0*/  SHF.R.U32.HI R5, RZ, 0x5, R174 ;  /* 0x00000005ff057819 */ /* 0x000fe200000116ae */
[----:B------:R-:W-:Y:S01]  /*08f0*/  UIMAD UR20, UR22, UR18, URZ ;  /* 0x00000012161472a4 */ /* 0x000fe2000f8e02ff */
[----:B------:R-:W-:Y:S01]  /*0900*/  LOP3.LUT R4, R174, 0x1f, RZ, 0xc0, !PT ;  /* 0x0000001fae047812 */ /* 0x000fe200078ec0ff */
[----:B------:R-:W-:Y:S01]  /*0910*/  UIMAD UR22, UR22, UR16, URZ ;  /* 0x00000010161672a4 */ /* 0x000fe2000f8e02ff */
[----:B------:R-:W-:Y:S01]  /*0920*/  LOP3.LUT R2, R161, 0x18, RZ, 0xc0, !PT ;  /* 0x00000018a1027812 */ /* 0x000fe200078ec0ff */
[----:B------:R-:W1:Y:S01]  /*0930*/  LDCU.64 UR24, c[0x0][0x3a8] ;  /* 0x00007500ff1877ac */ /* 0x000e620008000a00 */
[----:B------:R-:W-:Y:S02]  /*0940*/  CS2R R100, SRZ ;  /* 0x0000000000647805 */ /* 0x000fe4000001ff00 */
[----:B------:R-:W-:-:S02]  /*0950*/  CS2R R94, SRZ ;  /* 0x00000000005e7805 */ /* 0x000fc4000001ff00 */
[----:B------:R-:W-:Y:S01]  /*0960*/  CS2R R92, SRZ ;  /* 0x00000000005c7805 */ /* 0x000fe2000001ff00 */
[----:B------:R-:W-:Y:S01]  /*0970*/  USHF.R.S32.HI UR56, URZ, 0x1f, UR48 ;  /* 0x0000001fff387899 */ /* 0x000fe20008011430 */
[--C-:B------:R-:W-:Y:S01]  /*0980*/  IMAD.WIDE.U32 R12, R12, UR23, R2.reuse ;  /* 0x000000170c0c7c25 */ /* 0x100fe2000f8e0002 */
[----:B------:R-:W-:Y:S01]  /*0990*/  UIMAD UR22, UR23, UR17, UR22 ;  /* 0x00000011171672a4 */ /* 0x000fe2000f8e0216 */
[----:B------:R-:W-:Y:S01]  /*09a0*/  CS2R R98, SRZ ;  /* 0x0000000000627805 */ /* 0x000fe2000001ff00 */
[----:B------:R-:W-:Y:S01]  /*09b0*/  UIMAD UR20, UR23, UR19, UR20 ;  /* 0x00000013171472a4 */ /* 0x000fe2000f8e0214 */
[--C-:B------:R-:W-:Y:S01]  /*09c0*/  IMAD.WIDE.U32 R10, R0, UR23, R2.reuse ;  /* 0x00000017000a7c25 */ /* 0x100fe2000f8e0002 */
[----:B-----5:R-:W-:Y:S01]  /*09d0*/  UIMAD UR23, UR56, UR6, URZ ;  /* 0x00000006381772a4 */ /* 0x020fe2000f8e02ff */
[----:B------:R-:W-:Y:S01]  /*09e0*/  CS2R R96, SRZ ;  /* 0x0000000000607805 */ /* 0x000fe2000001ff00 */
[----:B------:R-:W-:Y:S01]  /*09f0*/  UIMAD.WIDE.U32 UR58, UR48, UR6, URZ ;  /* 0x00000006303a72a5 */ /* 0x000fe2000f8e00ff */
[----:B------:R-:W-:Y:S01]  /*0a00*/  IMAD.WIDE.U32 R6, R6, UR35, R2 ;  /* 0x0000002306067c25 */ /* 0x000fe2000f8e0002 */
[----:B---3--:R-:W-:Y:S01]  /*0a10*/  UIMAD UR26, UR56, UR8, URZ ;  /* 0x00000008381a72a4 */ /* 0x008fe2000f8e02ff */
[----:B------:R-:W-:Y:S01]  /*0a20*/  CS2R R90, SRZ ;  /* 0x00000000005a7805 */ /* 0x000fe2000001ff00 */
[----:B------:R-:W3:Y:S01]  /*0a30*/  LDCU UR42, c[0x0][0x3e0] ;  /* 0x00007c00ff2a77ac */ /* 0x000ee20008000800 */
[----:B------:R-:W-:Y:S01]  /*0a40*/  VIADD R11, R11, UR22 ;  /* 0x000000160b0b7c36 */ /* 0x000fe20008000000 */
[----:B------:R-:W-:Y:S01]  /*0a50*/  LOP3.LUT R2, R2, UR58, RZ, 0xfc, !PT ;  /* 0x0000003a02027c12 */ /* 0x000fe2000f8efcff */
[----:B------:R-:W-:Y:S01]  /*0a60*/  IMAD R15, R14, UR35, R7 ;  /* 0x000000230e0f7c24 */ /* 0x000fe2000f8e0207 */
[----:B------:R-:W-:Y:S01]  /*0a70*/  UIMAD UR22, UR48, UR7, UR23 ;  /* 0x00000007301672a4 */ /* 0x000fe2000f8e0217 */
[----:B------:R-:W-:Y:S01]  /*0a80*/  IMAD.MOV.U32 R14, RZ, RZ, R6 ;  /* 0x000000ffff0e7224 */ /* 0x000fe200078e0006 */
[----:B------:R-:W3:Y:S01]  /*0a90*/  LDCU UR44, c[0x0][0x44c] ;  /* 0x00008980ff2c77ac */ /* 0x000ee20008000800 */
[----:B--2---:R-:W-:Y:S01]  /*0aa0*/  IMAD.U32 R16, RZ, RZ, UR4 ;  /* 0x00000004ff107e24 */ /* 0x004fe2000f8e00ff */
[----:B------:R-:W-:Y:S01]  /*0ab0*/  CS2R R88, SRZ ;  /* 0x0000000000587805 */ /* 0x000fe2000001ff00 */
[----:B------:R-:W-:Y:S01]  /*0ac0*/  IMAD.U32 R6, RZ, RZ, UR8 ;  /* 0x00000008ff067e24 */ /* 0x000fe2000f8e00ff */
[----:B------:R-:W-:Y:S01]  /*0ad0*/  UIADD3 UR4, UPT, UPT, UR59, UR22, URZ ;  /* 0x000000163b047290 */ /* 0x000fe2000fffe0ff */
[----:B------:R-:W-:Y:S01]  /*0ae0*/  VIADD R13, R13, UR20 ;  /* 0x000000140d0d7c36 */ /* 0x000fe20008000000 */
[----:B------:R-:W2:Y:S01]  /*0af0*/  LDCU.64 UR20, c[0x0][0x398] ;  /* 0x00007300ff1477ac */ /* 0x000ea20008000a00 */
[----:B------:R-:W-:Y:S01]  /*0b00*/  IMAD.WIDE.U32 R6, R6, UR48, R14 ;  /* 0x0000003006067c25 */ /* 0x000fe2000f8e000e */
[----:B------:R-:W-:-:S02]  /*0b10*/  CS2R R86, SRZ ;  /* 0x0000000000567805 */ /* 0x000fc4000001ff00 */
[----:B------:R-:W-:Y:S01]  /*0b20*/  CS2R R84, SRZ ;  /* 0x0000000000547805 */ /* 0x000fe2000001ff00 */
[----:B------:R-:W4:Y:S01]  /*0b30*/  LDCU.64 UR22, c[0x0][0x3d0] ;  /* 0x00007a00ff1677ac */ /* 0x000f220008000a00 */
[----:B-1----:R-:W-:Y:S01]  /*0b40*/  IMAD.U32 R14, RZ, RZ, UR24 ;  /* 0x00000018ff0e7e24 */ /* 0x002fe2000f8e00ff */
[----:B------:R-:W-:Y:S01]  /*0b50*/  CS2R R78, SRZ ;  /* 0x00000000004e7805 */ /* 0x000fe2000001ff00 */
[----:B------:R-:W-:Y:S01]  /*0b60*/  IMAD.U32 R3, RZ, RZ, UR4 ;  /* 0x00000004ff037e24 */ /* 0x000fe2000f8e00ff */
[----:B------:R-:W-:Y:S01]  /*0b70*/  UIMAD UR24, UR48, UR9, UR26 ;  /* 0x00000009301872a4 */ /* 0x000fe2000f8e021a */
[----:B------:R-:W-:Y:S01]  /*0b80*/  IMAD.WIDE.U32 R14, R14, UR35, R10 ;  /* 0x000000230e0e7c25 */ /* 0x000fe2000f8e000a */
[----:B------:R-:W1:Y:S01]  /*0b90*/  LDCU.64 UR26, c[0x0][0x3c8] ;  /* 0x00007900ff1a77ac */ /* 0x000e620008000a00 */
[----:B------:R-:W-:Y:S02]  /*0ba0*/  CS2R R76, SRZ ;  /* 0x00000000004c7805 */ /* 0x000fe4000001ff00 */
[----:B------:R-:W-:Y:S01]  /*0bb0*/  CS2R R82, SRZ ;  /* 0x0000000000527805 */ /* 0x000fe2000001ff00 */
[----:B------:R-:W-:Y:S01]  /*0bc0*/  IMAD.U32 R10, RZ, RZ, UR5 ;  /* 0x00000005ff0a7e24 */ /* 0x000fe2000f8e00ff */
[----:B------:R-:W5:Y:S01]  /*0bd0*/  LDCU.64 UR4, c[0x0][0x3d8] ;  /* 0x00007b00ff0477ac */ /* 0x000f620008000a00 */
[----:B------:R-:W-:Y:S01]  /*0be0*/  IMAD.WIDE.U32 R16, R16, UR35, R12 ;  /* 0x0000002310107c25 */ /* 0x000fe2000f8e000c */
[----:B------:R-:W-:-:S02]  /*0bf0*/  CS2R R80, SRZ ;  /* 0x0000000000507805 */ /* 0x000fc4000001ff00 */
[----:B------:R-:W-:Y:S01]  /*0c00*/  CS2R R74, SRZ ;  /* 0x00000000004a7805 */ /* 0x000fe2000001ff00 */
[----:B---3--:R-:W-:Y:S01]  /*0c10*/  UIMAD UR47, UR42, UR44, URZ ;  /* 0x0000002c2a2f72a4 */ /* 0x008fe2000f8e02ff */
[----:B--2---:R-:W-:Y:S01]  /*0c20*/  IMAD.U32 R12, RZ, RZ, UR20 ;  /* 0x00000014ff0c7e24 */ /* 0x004fe2000f8e00ff */
[----:B------:R-:W-:Y:S01]  /*0c30*/  ULOP3.LUT UR49, UR49, 0x80000001, URZ, 0xc0, !UPT ;  /* 0x8000000131317892 */ /* 0x000fe2000f8ec0ff */
[----:B------:R-:W-:Y:S01]  /*0c40*/  IMAD R11, R10, UR35, R17 ;  /* 0x000000230a0b7c24 */ /* 0x000fe2000f8e0211 */
[----:B------:R-:W-:Y:S01]  /*0c50*/  UIADD3 UR52, UPT, UPT, UR48, UR52, URZ ;  /* 0x0000003430347290 */ /* 0x000fe2000fffe0ff */
[----:B------:R-:W-:Y:S01]  /*0c60*/  IMAD.MOV.U32 R10, RZ, RZ, R16 ;  /* 0x000000ffff0a7224 */ /* 0x000fe200078e0010 */
[----:B------:R-:W-:Y:S01]  /*0c70*/  UISETP.NE.AND UP0, UPT, UR49, 0x1, UPT ;  /* 0x000000013100788c */ /* 0x000fe2000bf05270 */
[----:B------:R-:W-:Y:S01]  /*0c80*/  IMAD.WIDE.U32 R12, R12, UR35, R2 ;  /* 0x000000230c0c7c25 */ /* 0x000fe2000f8e0002 */
[----:B------:R-:W-:Y:S01]  /*0c90*/  UIADD3 UR50, UPT, UPT, UR48, UR50, URZ ;  /* 0x0000003230327290 */ /* 0x000fe2000fffe0ff */
[----:B------:R-:W-:-:S02]  /*0ca0*/  CS2R R72, SRZ ;  /* 0x0000000000487805 */ /* 0x000fc4000001ff00 */
[----:B------:R-:W-:Y:S01]  /*0cb0*/  CS2R R70, SRZ ;  /* 0x0000000000467805 */ /* 0x000fe2000001ff00 */
[----:B------:R-:W-:Y:S01]  /*0cc0*/  IMAD.U32 R2, RZ, RZ, UR25 ;  /* 0x00000019ff027e24 */ /* 0x000fe2000f8e00ff */
[----:B------:R-:W-:Y:S01]  /*0cd0*/  CS2R R68, SRZ ;  /* 0x0000000000447805 */ /* 0x000fe2000001ff00 */
[----:B----4-:R-:W-:Y:S01]  /*0ce0*/  IMAD R0, R18, UR22, RZ ;  /* 0x0000001612007c24 */ /* 0x010fe2000f8e02ff */
[----:B------:R-:W-:Y:S01]  /*0cf0*/  CS2R R62, SRZ ;  /* 0x00000000003e7805 */ /* 0x000fe2000001ff00 */
[----:B------:R-:W-:Y:S01]  /*0d00*/  IMAD.WIDE.U32 R10, R8, UR22, R10 ;  /* 0x00000016080a7c25 */ /* 0x000fe2000f8e000a */
[----:B------:R-:W-:Y:S01]  /*0d10*/  USHF.L.U32 UR22, UR18, 0x6, URZ ;  /* 0x0000000612167899 */ /* 0x000fe200080006ff */
[----:B------:R-:W-:Y:S02]  /*0d20*/  CS2R R60, SRZ ;  /* 0x00000000003c7805 */ /* 0x000fe4000001ff00 */
[----:B------:R-:W-:Y:S01]  /*0d30*/  CS2R R66, SRZ ;  /* 0x0000000000427805 */ /* 0x000fe2000001ff00 */
[----:B------:R-:W-:Y:S01]  /*0d40*/  IMAD R3, R2, UR35, R15 ;  /* 0x0000002302037c24 */ /* 0x000fe2000f8e020f */
[----:B------:R-:W-:Y:S01]  /*0d50*/  CS2R R64, SRZ ;  /* 0x0000000000407805 */ /* 0x000fe2000001ff00 */
[----:B------:R-:W-:Y:S01]  /*0d60*/  IMAD.U32 R24, RZ, RZ, UR10 ;  /* 0x0000000aff187e24 */ /* 0x000fe2000f8e00ff */
[----:B------:R-:W-:Y:S01]  /*0d70*/  USHF.L.U64.HI UR10, UR18, 0x6, UR19 ;  /* 0x00000006120a7899 */ /* 0x000fe20008010213 */
[----:B-----5:R-:W-:Y:S01]  /*0d80*/  IMAD R18, R18, UR4, RZ ;  /* 0x0000000412127c24 */ /* 0x020fe2000f8e02ff */
[----:B------:R-:W-:Y:S01]  /*0d90*/  CS2R R58, SRZ ;  /* 0x00000000003a7805 */ /* 0x000fe2000001ff00 */
[----:B------:R-:W-:Y:S01]  /*0da0*/  VIADD R7, R7, UR24 ;  /* 0x0000001807077c36 */ /* 0x000fe20008000000 */
[----:B------:R-:W2:Y:S01]  /*0db0*/  LDCU.64 UR24, c[0x0][0x460] ;  /* 0x00008c00ff1877ac */ /* 0x000ea20008000a00 */
[----:B------:R-:W-:Y:S01]  /*0dc0*/  IMAD.MOV.U32 R2, RZ, RZ, R14 ;  /* 0x000000ffff027224 */ /* 0x000fe200078e000e */
[----:B------:R-:W-:Y:S01]  /*0dd0*/  CS2R R56, SRZ ;  /* 0x0000000000387805 */ /* 0x000fe2000001ff00 */
[----:B------:R-:W-:Y:S01]  /*0de0*/  IMAD.U32 R22, RZ, RZ, UR21 ;  /* 0x00000015ff167e24 */ /* 0x000fe2000f8e00ff */
[----:B------:R-:W3:Y:S01]  /*0df0*/  LDCU.64 UR20, c[0x0][0x388] ;  /* 0x00007100ff1477ac */ /* 0x000ee20008000a00 */
[C---:B------:R-:W-:Y:S01]  /*0e00*/  IMAD R0, R8.reuse, UR23, R0 ;  /* 0x0000001708007c24 */ /* 0x040fe2000f8e0200 */
[----:B------:R-:W-:Y:S01]  /*0e10*/  CS2R R54, SRZ ;  /* 0x0000000000367805 */ /* 0x000fe2000001ff00 */
[----:B------:R-:W-:Y:S01]  /*0e20*/  IMAD R18, R8, UR5, R18 ;  /* 0x0000000508127c24 */ /* 0x000fe2000f8e0212 */
[----:B------:R-:W-:Y:S01]  /*0e30*/  USHF.L.U32 UR5, UR16, 0x6, URZ ;  /* 0x0000000610057899 */ /* 0x000fe200080006ff */
[----:B------:R-:W-:Y:S01]  /*0e40*/  IMAD.WIDE.U32 R24, R24, UR34, R6 ;  /* 0x0000002218187c25 */ /* 0x000fe2000f8e0006 */
[----:B------:R-:W-:-:S02]  /*0e50*/  SHF.R.U32.HI R6, RZ, 0x2, R174 ;  /* 0x00000002ff067819 */ /* 0x000fc400000116ae */
[----:B------:R-:W-:Y:S02]  /*0e60*/  CS2R R52, SRZ ;  /* 0x0000000000347805 */ /* 0x000fe4000001ff00 */
[----:B------:R-:W-:Y:S01]  /*0e70*/  CS2R R46, SRZ ;  /* 0x00000000002e7805 */ /* 0x000fe2000001ff00 */
[----:B------:R-:W-:Y:S01]  /*0e80*/  IMAD.WIDE.U32 R8, R8, UR4, R2 ;  /* 0x0000000408087c25 */ /* 0x000fe2000f8e0002 */
[----:B------:R-:W-:Y:S01]  /*0e90*/  USHF.L.U64.HI UR4, UR16, 0x6, UR17 ;  /* 0x0000000610047899 */ /* 0x000fe20008010211 */
[----:B------:R-:W-:Y:S02]  /*0ea0*/  CS2R R44, SRZ ;  /* 0x00000000002c7805 */ /* 0x000fe4000001ff00 */
[----:B------:R-:W-:Y:S01]  /*0eb0*/  CS2R R50, SRZ ;  /* 0x0000000000327805 */ /* 0x000fe2000001ff00 */
[----:B------:R-:W-:Y:S01]  /*0ec0*/  IMAD.U32 R17, RZ, RZ, UR10 ;  /* 0x0000000aff117e24 */ /* 0x000fe2000f8e00ff */
[----:B--2---:R-:W-:Y:S01]  /*0ed0*/  UISETP.NE.U32.AND UP1, UPT, UR24, URZ, UPT ;  /* 0x000000ff1800728c */ /* 0x004fe2000bf25070 */
[----:B------:R-:W-:Y:S01]  /*0ee0*/  IMAD.U32 R16, RZ, RZ, UR22 ;  /* 0x00000016ff107e24 */ /* 0x000fe2000f8e00ff */
[----:B------:R-:W2:Y:S01]  /*0ef0*/  LDCU.64 UR22, c[0x0][0x550] ;  /* 0x0000aa00ff1677ac */ /* 0x000ea20008000a00 */
[----:B------:R-:W-:Y:S01]  /*0f00*/  IMAD R23, R22, UR35, R13 ;  /* 0x0000002316177c24 */ /* 0x000fe2000f8e020d */
[----:B------:R-:W-:Y:S01]  /*0f10*/  CS2R R48, SRZ ;  /* 0x0000000000307805 */ /* 0x000fe2000001ff00 */
[----:B------:R-:W-:Y:S01]  /*0f20*/  IMAD.MOV.U32 R22, RZ, RZ, R12 ;  /* 0x000000ffff167224 */ /* 0x000fe200078e000c */
[----:B------:R-:W-:Y:S01]  /*0f30*/  UISETP.NE.AND.EX UP1, UPT, UR25, URZ, UPT, UP1 ;  /* 0x000000ff1900728c */ /* 0x000fe2000bf25310 */
[----:B------:R-:W-:Y:S01]  /*0f40*/  IMAD.WIDE.U32 R16, R6, UR18, R16 ;  /* 0x0000001206107c25 */ /* 0x000fe2000f8e0010 */
[----:B------:R-:W4:Y:S01]  /*0f50*/  LDCU.64 UR24, c[0x0][0x380] ;  /* 0x00007000ff1877ac */ /* 0x000f220008000a00 */
[----:B------:R-:W-:-:S02]  /*0f60*/  CS2R R42, SRZ ;  /* 0x00000000002a7805 */ /* 0x000fc4000001ff00 */
[----:B------:R-:W-:Y:S01]  /*0f70*/  CS2R R40, SRZ ;  /* 0x0000000000287805 */ /* 0x000fe2000001ff00 */
[----:B------:R-:W-:Y:S01]  /*0f80*/  IMAD.U32 R14, RZ, RZ, UR11 ;  /* 0x0000000bff0e7e24 */ /* 0x000fe2000f8e00ff */
[----:B------:R-:W5:Y:S01]  /*0f90*/  LDCU.64 UR10, c[0x0][0x390] ;  /* 0x00007200ff0a77ac */ /* 0x000f620008000a00 */
[----:B------:R-:W-:Y:S01]  /*0fa0*/  IMAD.U32 R13, RZ, RZ, UR4 ;  /* 0x00000004ff0d7e24 */ /* 0x000fe2000f8e00ff */
[----:B------:R-:W-:Y:S01]  /*0fb0*/  IADD3 R3, P0, PT, R10, R16, RZ ;  /* 0x000000100a037210 */ /* 0x000fe20007f1e0ff */
[----:B------:R-:W-:Y:S01]  /*0fc0*/  IMAD.U32 R12, RZ, RZ, UR5 ;  /* 0x00000005ff0c7e24 */ /* 0x000fe2000f8e00ff */
[----:B------:R-:W-:Y:S01]  /*0fd0*/  USHF.R.S32.HI UR5, URZ, 0x1f, UR57 ;  /* 0x0000001fff057899 */ /* 0x000fe20008011439 */
[----:B-1----:R-:W-:Y:S01]  /*0fe0*/  IMAD.U32 R20, RZ, RZ, UR26 ;  /* 0x0000001aff147e24 */ /* 0x002fe2000f8e00ff */
[----:B------:R-:W-:Y:S01]  /*0ff0*/  USEL UR51, UR51, URZ, UP1 ;  /* 0x000000ff33337287 */ /* 0x000fe20008800000 */
[C---:B------:R-:W-:Y:S01]  /*1000*/  IMAD R2, R6.reuse, UR19, RZ ;  /* 0x0000001306027c24 */ /* 0x040fe2000f8e02ff */
[----:B------:R-:W-:Y:S01]  /*1010*/  UIMAD UR5, UR5, UR35, URZ ;  /* 0x00000023050572a4 */ /* 0x000fe2000f8e02ff */
[----:B------:R-:W-:Y:S01]  /*1020*/  IMAD.IADD R11, R11, 0x1, R0 ;  /* 0x000000010b0b7824 */ /* 0x000fe200078e0200 */
[----:B------:R-:W-:Y:S01]  /*1030*/  UMOV UR4, UR32 ;  /* 0x0000002000047c82 */ /* 0x000fe20008000000 */
[----:B------:R-:W-:Y:S01]  /*1040*/  IMAD.WIDE.U32 R12, R6, UR16, R12 ;  /* 0x00000010060c7c25 */ /* 0x000fe2000f8e000c */
[----:B------:R-:W-:-:S02]  /*1050*/  CS2R R38, SRZ ;  /* 0x0000000000267805 */ /* 0x000fc4000001ff00 */
[----:B------:R-:W-:Y:S02]  /*1060*/  CS2R R36, SRZ ;  /* 0x0000000000247805 */ /* 0x000fe4000001ff00 */
[----:B------:R-:W-:Y:S01]  /*1070*/  IADD3.X R0, PT, PT, R11, R2, R17, P0, !PT ;  /* 0x000000020b007210 */ /* 0x000fe200007fe411 */
[----:B------:R-:W-:-:S04]  /*1080*/  IMAD.WIDE.U32 R20, R20, UR34, R22 ;  /* 0x0000002214147c25 */ /* 0x000fc8000f8e0016 */
[----:B------:R-:W-:Y:S01]  /*1090*/  IMAD.U32 R16, RZ, RZ, UR27 ;  /* 0x0000001bff107e24 */ /* 0x000fe2000f8e00ff */
[----:B------:R-:W-:Y:S01]  /*10a0*/  UIMAD.WIDE.U32 UR26, UR35, UR57, URZ ;  /* 0x00000039231a72a5 */ /* 0x000fe2000f8e00ff */
[----:B------:R-:W-:Y:S02]  /*10b0*/  IMAD R15, R14, UR34, R25 ;  /* 0x000000220e0f7c24 */ /* 0x000fe4000f8e0219 */
[----:B------:R-:W-:Y:S01]  /*10c0*/  IMAD.MOV.U32 R14, RZ, RZ, R24 ;  /* 0x000000ffff0e7224 */ /* 0x000fe200078e0018 */
[----:B------:R-:W-:Y:S01]  /*10d0*/  UIADD3 UR5, UPT, UPT, UR27, UR5, URZ ;  /* 0x000000051b057290 */ /* 0x000fe2000fffe0ff */
[----:B------:R-:W-:Y:S02]  /*10e0*/  IMAD R7, R6, UR17, RZ ;  /* 0x0000001106077c24 */ /* 0x000fe4000f8e02ff */
[----:B------:R-:W-:Y:S01]  /*10f0*/  IMAD.IADD R19, R9, 0x1, R18 ;  /* 0x0000000109137824 */ /* 0x000fe200078e0212 */
[----:B------:R-:W-:Y:S01]  /*1100*/  @P2 BAR.SYNC.DEFER_BLOCKING 0x0 ;  /* 0x0000000000002b1d */ /* 0x000fe20000010000 */
[----:B------:R-:W-:Y:S01]  /*1110*/  IADD3 R9, P0, PT, R8, R12, RZ ;  /* 0x0000000c08097210 */ /* 0x000fe20007f1e0ff */
[----:B------:R-:W-:Y:S01]  /*1120*/  IMAD R17, R16, UR34, R21 ;  /* 0x0000002210117c24 */ /* 0x000fe2000f8e0215 */
[----:B---3--:R-:W-:Y:S01]  /*1130*/  LEA R12, P1, R3, UR20, 0x1 ;  /* 0x00000014030c7c11 */ /* 0x008fe2000f8208ff */
[----:B------:R-:W-:Y:S01]  /*1140*/  IMAD.MOV.U32 R16, RZ, RZ, R20 ;  /* 0x000000ffff107224 */ /* 0x000fe200078e0014 */
[----:B------:R-:W-:Y:S01]  /*1150*/  UIMAD UR5, UR5, UR42, URZ ;  /* 0x0000002a050572a4 */ /* 0x000fe2000f8e02ff */
[----:B------:R-:W-:Y:S01]  /*1160*/  IMAD.WIDE.U32 R20, R6, UR8, R14 ;  /* 0x0000000806147c25 */ /* 0x000fe2000f8e000e */
[----:B------:R-:W-:-:S03]  /*1170*/  USHF.R.S32.HI UR8, URZ, 0x1f, UR42 ;  /* 0x0000001fff087899 */ /* 0x000fc6000801142a */
[----:B------:R-:W-:Y:S01]  /*1180*/  IMAD R4, R5, UR47, R4 ;  /* 0x0000002f05047c24 */ /* 0x000fe2000f8e0204 */
[----:B------:R-:W-:Y:S01]  /*1190*/  IADD3.X R5, PT, PT, R19, R7, R13, P0, !PT ;  /* 0x0000000713057210 */ /* 0x000fe200007fe40d */
[----:B------:R-:W-:Y:S01]  /*11a0*/  IMAD.MOV.U32 R18, RZ, RZ, R8 ;  /* 0x000000ffff127224 */ /* 0x000fe200078e0008 */
[----:B------:R-:W-:Y:S01]  /*11b0*/  LEA.HI.X R13, R3, UR21, R0, 0x1, P1 ;  /* 0x00000015030d7c11 */ /* 0x000fe200088f0c00 */
[----:B------:R-:W-:Y:S01]  /*11c0*/  IMAD R0, R6, UR9, R21 ;  /* 0x0000000906007c24 */ /* 0x000fe2000f8e0215 */
[----:B--2---:R-:W-:Y:S01]  /*11d0*/  LEA R190, P1, R20, UR22, 0x1 ;  /* 0x0000001614be7c11 */ /* 0x004fe2000f8208ff */
[----:B------:R-:W-:Y:S01]  /*11e0*/  IMAD.WIDE.U32 R10, R6, UR18, R10 ;  /* 0x00000012060a7c25 */ /* 0x000fe2000f8e000a */
[----:B-----5:R-:W-:Y:S01]  /*11f0*/  LEA R8, P0, R9, UR10, 0x1 ;  /* 0x0000000a09087c11 */ /* 0x020fe2000f8008ff */
[----:B------:R-:W-:Y:S01]  /*1200*/  UIMAD.WIDE.U32 UR18, UR26, UR42, URZ ;  /* 0x0000002a1a1272a5 */ /* 0x000fe2000f8e00ff */
[----:B------:R-:W-:Y:S01]  /*1210*/  LEA.HI.X R191, R20, UR23, R0, 0x1, P1 ;  /* 0x0000001714bf7c11 */ /* 0x000fe200088f0c00 */
[----:B------:R-:W-:Y:S01]  /*1220*/  IMAD.IADD R2, R11, 0x1, R2 ;  /* 0x000000010b027824 */ /* 0x000fe200078e0202 */
[----:B------:R-:W1:Y:S01]  /*1230*/  S2R R0, SR_CTAID.X ;  /* 0x0000000000007919 */ /* 0x000e620000002500 */
[----:B------:R-:W-:Y:S01]  /*1240*/  LEA.HI.X R9, R9, UR11, R5, 0x1, P0 ;  /* 0x0000000b09097c11 */ /* 0x000fe200080f0c05 */
[----:B------:R-:W-:Y:S01]  /*1250*/  UIMAD UR5, UR8, UR26, UR5 ;  /* 0x0000001a080572a4 */ /* 0x000fe2000f8e0205 */
[----:B------:R-:W-:Y:S01]  /*1260*/  LEA R14, P0, R10, UR20, 0x1 ;  /* 0x000000140a0e7c11 */ /* 0x000fe2000f8008ff */
[----:B------:R-:W-:Y:S01]  /*1270*/  IMAD.WIDE.U32 R16, R6, UR6, R16 ;  /* 0x0000000606107c25 */ /* 0x000fe2000f8e0010 */
[----:B------:R-:W-:Y:S01]  /*1280*/  UIMAD UR20, UR34, UR44, URZ ;  /* 0x0000002c221472a4 */ /* 0x000fe2000f8e02ff */
[----:B------:R-:W-:Y:S01]  /*1290*/  SHF.R.U32.HI R5, RZ, 0x1, R174 ;  /* 0x00000001ff057819 */ /* 0x000fe200000116ae */
[----:B------:R-:W-:Y:S01]  /*12a0*/  UIADD3 UR6, UPT, UPT, UR19, UR5, URZ ;  /* 0x0000000513067290 */ /* 0x000fe2000fffe0ff */
[----:B------:R-:W-:Y:S01]  /*12b0*/  LEA.HI.X R15, R10, UR21, R2, 0x1, P0 ;  /* 0x000000150a0f7c11 */ /* 0x000fe200080f0c02 */
[----:B------:R-:W-:Y:S01]  /*12c0*/  IMAD.WIDE.U32 R18, R6, UR16, R18 ;  /* 0x0000001006127c25 */ /* 0x000fe2000f8e0012 */
[----:B------:R-:W1:Y:S01]  /*12d0*/  LDC.64 R2, c[0x0][0x5f8] ;  /* 0x00017e00ff027b82 */ /* 0x000e620000000a00 */
[----:B------:R-:W-:Y:S01]  /*12e0*/  USHF.R.S32.HI UR9, URZ, 0x1f, UR44 ;  /* 0x0000001fff097899 */ /* 0x000fe2000801142c */
[----:B------:R-:W-:Y:S01]  /*12f0*/  LOP3.LUT R186, R5, 0x10, RZ, 0xc0, !PT ;  /* 0x0000001005ba7812 */ /* 0x000fe200078ec0ff */
[----:B------:R-:W-:Y:S01]  /*1300*/  USHF.R.S32.HI UR21, URZ, 0x1f, UR20 ;  /* 0x0000001fff157899 */ /* 0x000fe20008011414 */
[----:B------:R-:W-:Y:S01]  /*1310*/  IMAD.IADD R7, R19, 0x1, R7 ;  /* 0x0000000113077824 */ /* 0x000fe200078e0207 */
[----:B------:R-:W-:Y:S01]  /*1320*/  UIMAD UR6, UR6, UR44, URZ ;  /* 0x0000002c060672a4 */ /* 0x000fe2000f8e02ff */
[----:B------:R-:W-:Y:S01]  /*1330*/  LEA R10, P0, R18, UR10, 0x1 ;  /* 0x0000000a120a7c11 */ /* 0x000fe2000f8008ff */
[----:B------:R-:W-:Y:S01]  /*1340*/  USEL UR5, URZ, 0x3000, UP0 ;  /* 0x00003000ff057887 */ /* 0x000fe20008000000 */
[----:B------:R-:W-:Y:S01]  /*1350*/  LOP3.LUT R186, R186, 0x7, R6, 0xf8, !PT ;  /* 0x00000007baba7812 */ /* 0x000fe200078ef806 */
[----:B------:R-:W-:Y:S01]  /*1360*/  UIMAD.WIDE.U32 UR20, UR18, UR44, UR20 ;  /* 0x0000002c121472a5 */ /* 0x000fe2000f8e0014 */
[----:B------:R-:W-:Y:S01]  /*1370*/  LEA.HI.X R11, R18, UR11, R7, 0x1, P0 ;  /* 0x0000000b120b7c11 */ /* 0x000fe200080f0c07 */
[----:B------:R-:W-:Y:S01]  /*1380*/  UIMAD UR6, UR9, UR18, UR6 ;  /* 0x00000012090672a4 */ /* 0x000fe2000f8e0206 */
[----:B------:R-:W-:Y:S01]  /*1390*/  IMAD R6, R6, UR7, R17 ;  /* 0x0000000706067c24 */ /* 0x000fe2000f8e0211 */
[----:B------:R-:W-:Y:S01]  /*13a0*/  UIMAD.WIDE UR16, UR42, UR44, URZ ;  /* 0x0000002c2a1072a5 */ /* 0x000fe2000f8e02ff */
[C---:B----4-:R-:W-:Y:S01]  /*13b0*/  LEA R192, P0, R16.reuse, UR24, 0x1 ;  /* 0x0000001810c07c11 */ /* 0x050fe2000f8008ff */
[----:B------:R-:W-:Y:S01]  /*13c0*/  UIADD3 UR51, UP0, UPT, UR48, UR51, URZ ;  /* 0x0000003330337290 */ /* 0x000fe2000ff1e0ff */
[----:B------:R-:W-:Y:S01]  /*13d0*/  LOP3.LUT R7, R161, 0xd8, RZ, 0xc0, !PT ;  /* 0x000000d8a1077812 */ /* 0x000fe200078ec0ff */
[----:B------:R-:W-:Y:S01]  /*13e0*/  UIADD3 UR7, UPT, UPT, UR21, UR6, URZ ;  /* 0x0000000615077290 */ /* 0x000fe2000fffe0ff */
[----:B------:R-:W-:Y:S01]  /*13f0*/  LEA.HI.X R193, R16, UR25, R6, 0x1, P0 ;  /* 0x0000001910c17c11 */ /* 0x000fe200080f0c06 */
[----:B------:R-:W-:Y:S01]  /*1400*/  UIADD3.X UR56, UPT, UPT, URZ, UR56, URZ, UP0, !UPT ;  /* 0x00000038ff387290 */ /* 0x000fe200087fe4ff */
[----:B------:R-:W-:Y:S01]  /*1410*/  LOP3.LUT R7, R7, 0x18, R174, 0x78, !PT ;  /* 0x0000001807077812 */ /* 0x000fe200078e78ae */
[----:B------:R-:W-:Y:S01]  /*1420*/  UIMAD UR8, UR17, UR51, URZ ;  /* 0x00000033110872a4 */ /* 0x000fe2000f8e02ff */
[----:B------:R-:W-:Y:S01]  /*1430*/  UMOV UR6, UR20 ;  /* 0x0000001400067c82 */ /* 0x000fe20008000000 */
[C---:B-1----:R-:W-:Y:S01]  /*1440*/  IMAD.WIDE.U32 R16, R0.reuse, R2, RZ ;  /* 0x0000000200107225 */ /* 0x042fe200078e00ff */
[----:B------:R-:W-:Y:S01]  /*1450*/  UIMAD.WIDE.U32 UR10, UR16, UR51, UR6 ;  /* 0x00000033100a72a5 */ /* 0x000fe2000f8e0006 */
[----:B------:R-:W-:Y:S01]  /*1460*/  LOP3.LUT R7, R7, 0x1f20, R161, 0xf8, !PT ;  /* 0x00001f2007077812 */ /* 0x000fe200078ef8a1 */
[----:B------:R-:W-:Y:S01]  /*1470*/  UIMAD UR8, UR16, UR56, UR8 ;  /* 0x00000038100872a4 */ /* 0x000fe2000f8e0208 */
[----:B------:R-:W-:Y:S01]  /*1480*/  IMAD R3, R0, R3, R17 ;  /* 0x0000000300037224 */ /* 0x000fe200078e0211 */
[----:B------:R-:W-:Y:S01]  /*1490*/  SEL R2, R16, RZ, P2 ;  /* 0x000000ff10027207 */ /* 0x000fe20001000000 */
[----:B------:R-:W1:Y:S01]  /*14a0*/  LDCU.64 UR6, c[0x0][0x570] ;  /* 0x0000ae00ff0677ac */ /* 0x000e620008000a00 */
[----:B------:R-:W-:-:S02]  /*14b0*/  LEA R7, R7, UR4, 0x1 ;  /* 0x0000000407077c11 */ /* 0x000fc4000f8e08ff */
[----:B------:R-:W-:Y:S01]  /*14c0*/  IADD3 R2, P1, P0, R4, UR10, R2 ;  /* 0x0000000a04027c10 */ /* 0x000fe2000f83e002 */
[----:B------:R-:W-:Y:S01]  /*14d0*/  UIADD3 UR8, UPT, UPT, UR11, UR8, URZ ;  /* 0x000000080b087290 */ /* 0x000fe2000fffe0ff */
[----:B------:R-:W-:Y:S01]  /*14e0*/  SHF.R.S32.HI R4, RZ, 0x1f, R4 ;  /* 0x0000001fff047819 */ /* 0x000fe20000011404 */
[----:B------:R-:W-:Y:S01]  /*14f0*/  USHF.L.U32 UR9, UR47, 0x6, URZ ;  /* 0x000000062f097899 */ /* 0x000fe200080006ff */
[----:B------:R-:W-:Y:S01]  /*1500*/  SEL R3, R3, RZ, P2 ;  /* 0x000000ff03037207 */ /* 0x000fe20001000000 */
[----:B------:R-:W-:Y:S01]  /*1510*/  VIADD R200, R7, UR5 ;  /* 0x0000000507c87c36 */ /* 0x000fe20008000000 */
[----:B------:R-:W-:Y:S01]  /*1520*/  @!PT LDS RZ, [RZ] ;  /* 0x00000000fffff984 */ /* 0x000fe20000000800 */
[----:B------:R-:W-:Y:S01]  /*1530*/  @!PT LDS RZ, [RZ] ;  /* 0x00000000fffff984 */ /* 0x000fe20000000800 */
[----:B------:R-:W-:Y:S01]  /*1540*/  @!PT LDS RZ, [RZ] ;  /* 0x00000000fffff984 */ /* 0x000fe20000000800 */
[----:B------:R2:W-:Y:S01]  /*1550*/  LDGSTS.E.BYPASS.LTC128B.128 [R7+0x6000], desc[UR38][R190.64] ;  /* 0x06000000be077fae */ /* 0x0005e2000b981a26 */
[----:B------:R-:W3:Y:S01]  /*1560*/  LDCU.64 UR10, c[0x0][0x420] ;  /* 0x00008400ff0a77ac */ /* 0x000ee20008000a00 */
[----:B------:R-:W-:Y:S01]  /*1570*/  IADD3.X R3, PT, PT, R4, UR8, R3, P1, P0 ;  /* 0x0000000804037c10 */ /* 0x000fe20008fe0403 */
[----:B------:R-:W-:Y:S01]  /*1580*/  IMAD.U32 R0, RZ, RZ, UR9 ;  /* 0x00000009ff007e24 */ /* 0x000fe2000f8e00ff */
[----:B------:R2:W-:Y:S01]  /*1590*/  LDGSTS.E.BYPASS.LTC128B.128 [R7+0x7000], desc[UR38][R190.64+0x40] ;  /* 0x07000040be077fae */ /* 0x0005e2000b981a26 */
[----:B------:R-:W-:Y:S01]  /*15a0*/  IADD3 R2, P0, PT, R2, UR9, RZ ;  /* 0x0000000902027c10 */ /* 0x000fe2000ff1e0ff */
[----:B------:R-:W4:Y:S02]  /*15b0*/  LDCU UR8, c[0x0][0x508] ;  /* 0x0000a100ff0877ac */ /* 0x000f240008000800 */
[----:B------:R2:W-:Y:S01]  /*15c0*/  LDGSTS.E.BYPASS.LTC128B.128 [R7+0x8000], desc[UR38][R190.64+0x80] ;  /* 0x08000080be077fae */ /* 0x0005e2000b981a26 */
[----:B------:R-:W-:Y:S01]  /*15d0*/  LEA.HI.X.SX32 R0, R0, R3, 0x1, P0 ;  /* 0x0000000300007211 */ /* 0x000fe200000f0eff */
[----:B------:R-:W5:Y:S01]  /*15e0*/  LDCU.64 UR20, c[0x0][0x5e8] ;  /* 0x0000bd00ff1477ac */ /* 0x000f620008000a00 */
[C---:B-1----:R-:W-:Y:S01]  /*15f0*/  LEA R202, P0, R2.reuse, UR6, 0x2 ;  /* 0x0000000602ca7c11 */ /* 0x042fe2000f8010ff */
[----:B------:R2:W-:Y:S03]  /*1600*/  LDGSTS.E.BYPASS.LTC128B.128 [R200], desc[UR38][R192.64] ;  /* 0x00000000c0c87fae */ /* 0x0005e6000b981a26 */
[----:B------:R-:W-:Y:S01]  /*1610*/  LEA.HI.X R203, R2, UR7, R0, 0x2, P0 ;  /* 0x0000000702cb7c11 */ /* 0x000fe200080f1400 */
[----:B------:R2:W-:Y:S01]  /*1620*/  LDGSTS.E.BYPASS.LTC128B.128 [R200+0x1000], desc[UR38][R192.64+0x40] ;  /* 0x01000040c0c87fae */ /* 0x0005e2000b981a26 */
[----:B---3--:R-:W-:-:S03]  /*1630*/  UIMAD.WIDE UR18, UR52, 0x4, UR10 ;  /* 0x00000004341278a5 */ /* 0x008fc6000f8e020a */
[----:B------:R2:W-:Y:S01]  /*1640*/  LDGSTS.E.BYPASS.LTC128B.128 [R200+0x2000], desc[UR38][R192.64+0x80] ;  /* 0x02000080c0c87fae */ /* 0x0005e2000b981a26 */
[----:B----4-:R-:W-:-:S03]  /*1650*/  UIADD3 UR8, UPT, UPT, UR54, UR8, URZ ;  /* 0x0000000836087290 */ /* 0x010fc6000fffe0ff */
[----:B------:R2:W-:Y:S01]  /*1660*/  LDGSTS.E.BYPASS.LTC128B.128 [R7+0x9000], desc[UR38][R14.64] ;  /* 0x090000000e077fae */ /* 0x0005e2000b981a26 */
[----:B------:R-:W-:-:S03]  /*1670*/  UIADD3 UR43, UPT, UPT, -UR8, UR46, UR43 ;  /* 0x0000002e082b7290 */ /* 0x000fc6000fffe12b */
[----:B------:R2:W-:Y:S01]  /*1680*/  LDGSTS.E.BYPASS.LTC128B.128 [R7+0xb000], desc[UR38][R14.64+0x40] ;  /* 0x0b0000400e077fae */ /* 0x0005e2000b981a26 */
[----:B-----5:R-:W-:Y:S02]  /*1690*/  UIMAD.WIDE UR20, UR50, 0x4, UR20 ;  /* 0x00000004321478a5 */ /* 0x020fe4000f8e0214 */
[----:B------:R-:W-:Y:S01]  /*16a0*/  USHF.R.S32.HI UR6, URZ, 0x1f, UR43 ;  /* 0x0000001fff067899 */ /* 0x000fe2000801142b */
[----:B------:R2:W-:Y:S03]  /*16b0*/  LDGSTS.E.BYPASS.LTC128B.128 [R7+0xd000], desc[UR38][R14.64+0x80] ;  /* 0x0d0000800e077fae */ /* 0x0005e6000b981a26 */
[----:B------:R-:W-:Y:S01]  /*16c0*/  ULEA.HI UR6, UR6, UR43, URZ, 0x6 ;  /* 0x0000002b06067291 */ /* 0x000fe2000f8f30ff */
[----:B------:R2:W-:Y:S03]  /*16d0*/  LDGSTS.E.BYPASS.LTC128B.128 [R7+0xa000], desc[UR38][R12.64] ;  /* 0x0a0000000c077fae */ /* 0x0005e6000b981a26 */
[----:B------:R-:W-:Y:S01]  /*16e0*/  USHF.R.S32.HI UR6, URZ, 0x6, UR6 ;  /* 0x00000006ff067899 */ /* 0x000fe20008011406 */
[----:B------:R2:W-:Y:S03]  /*16f0*/  LDGSTS.E.BYPASS.LTC128B.128 [R7+0xc000], desc[UR38][R12.64+0x40] ;  /* 0x0c0000400c077fae */ /* 0x0005e6000b981a26 */
[----:B------:R-:W-:Y:S01]  /*1700*/  UISETP.LT.AND UP0, UPT, URZ, UR6, UPT ;  /* 0x00000006ff00728c */ /* 0x000fe2000bf01270 */
[----:B------:R2:W-:Y:S03]  /*1710*/  LDGSTS.E.BYPASS.LTC128B.128 [R7+0xe000], desc[UR38][R12.64+0x80] ;  /* 0x0e0000800c077fae */ /* 0x0005e6000b981a26 */
[----:B------:R-:W-:Y:S01]  /*1720*/  USEL UR6, URZ, UR6, !UP0 ;  /* 0x00000006ff067287 */ /* 0x000fe2000c000000 */
[----:B------:R2:W-:Y:S03]  /*1730*/  LDGSTS.E.BYPASS.LTC128B.128 [R7+0xf000], desc[UR38][R10.64] ;  /* 0x0f0000000a077fae */ /* 0x0005e6000b981a26 */
[----:B------:R-:W-:Y:S01]  /*1740*/  UISETP.GT.AND UP0, UPT, UR53, UR6, UPT ;  /* 0x000000063500728c */ /* 0x000fe2000bf04270 */
[----:B------:R2:W-:Y:S04]  /*1750*/  LDGSTS.E.BYPASS.LTC128B.128 [R7+0x11000], desc[UR38][R10.64+0x40] ;  /* 0x110000400a077fae */ /* 0x0005e8000b981a26 */
[----:B------:R2:W-:Y:S04]  /*1760*/  LDGSTS.E.BYPASS.LTC128B.128 [R7+0x13000], desc[UR38][R10.64+0x80] ;  /* 0x130000800a077fae */ /* 0x0005e8000b981a26 */
[----:B------:R2:W-:Y:S04]  /*1770*/  LDGSTS.E.BYPASS.LTC128B.128 [R7+0x10000], desc[UR38][R8.64] ;  /* 0x1000000008077fae */ /* 0x0005e8000b981a26 */
[----:B------:R2:W-:Y:S04]  /*1780*/  LDGSTS.E.BYPASS.LTC128B.128 [R7+0x12000], desc[UR38][R8.64+0x40] ;  /* 0x1200004008077fae */ /* 0x0005e8000b981a26 */
[----:B------:R2:W-:Y:S04]  /*1790*/  LDGSTS.E.BYPASS.LTC128B.128 [R7+0x14000], desc[UR38][R8.64+0x80] ;  /* 0x1400008008077fae */ /* 0x0005e8000b981a26 */
[----:B------:R-:W0:Y:S01]  /*17a0*/  LDGDEPBAR ;  /* 0x00000000000079af */ /* 0x000e220000000000 */
[----:B------:R-:W-:Y:S05]  /*17b0*/  BRA.U !UP0, `(.L_x_658) ;  /* 0x0000004508647547 */ /* 0x000fea000b800000 */
[----:B------:R-:W-:Y:S02]  /*17c0*/  IMAD.MOV.U32 R0, RZ, RZ, 0x4 ;  /* 0x00000004ff007424 */ /* 0x000fe400078e00ff */
[----:B------:R-:W-:Y:S01]  /*17d0*/  IMAD.SHL.U32 R4, R174, 0x4, RZ ;  /* 0x00000004ae047824 */ /* 0x000fe200078e00ff */
[----:B------:R-:W-:Y:S01]  /*17e0*/  SHF.R.U32.HI R176, RZ, 0x4, R174 ;  /* 0x00000004ffb07819 */ /* 0x000fe200000116ae */
[----:B--2---:R-:W-:-:S04]  /*17f0*/  IMAD.WIDE.U32 R8, R186, R0, UR18 ;  /* 0x00000012ba087e25 */ /* 0x004fc8000f8e0000 */
[C---:B------:R-:W-:Y:S01]  /*1800*/  IMAD.SHL.U32 R3, R174.reuse, 0x20, RZ ;  /* 0x00000020ae037824 */ /* 0x040fe200078e00ff */
[----:B------:R1:W5:Y:S01]  /*1810*/  LDG.E R185, desc[UR38][R8.64] ;  /* 0x0000002608b97981 */ /* 0x000362000c1e1900 */
[C---:B------:R-:W-:Y:S01]  /*1820*/  LOP3.LUT P0, RZ, R174.reuse, 0x4, RZ, 0xc0, !PT ;  /* 0x00000004aeff7812 */ /* 0x040fe2000780c0ff */
[----:B------:R-:W-:Y:S01]  /*1830*/  IMAD.SHL.U32 R7, R174, 0x10, RZ ;  /* 0x00000010ae077824 */ /* 0x000fe200078e00ff */
[----:B------:R-:W-:Y:S01]  /*1840*/  USHF.L.U32 UR7, UR53, 0x6, URZ ;  /* 0x0000000635077899 */ /* 0x000fe200080006ff */
[----:B------:R1:W5:Y:S01]  /*1850*/  LDG.E R184, desc[UR38][R8.64+0x20] ;  /* 0x0000202608b87981 */ /* 0x000362000c1e1900 */
[----:B------:R-:W2:Y:S01]  /*1860*/  LDC R197, c[0x0][0x44c] ;  /* 0x00011300ffc57b82 */ /* 0x000ea20000000800 */
[----:B------:R-:W-:Y:S01]  /*1870*/  IMAD.U32 R181, RZ, RZ, UR46 ;  /* 0x0000002effb57e24 */ /* 0x000fe2000f8e00ff */
[----:B------:R-:W3:Y:S01]  /*1880*/  LDCU UR9, c[0x0][0x3b0] ;  /* 0x00007600ff0977ac */ /* 0x000ee20008000800 */
[----:B------:R1:W5:Y:S01]  /*1890*/  LDG.E R183, desc[UR38][R8.64+0x80] ;  /* 0x0000802608b77981 */ /* 0x000362000c1e1900 */
[----:B------:R-:W4:Y:S03]  /*18a0*/  LDCU UR8, c[0x0][0x590] ;  /* 0x0000b200ff0877ac */ /* 0x000f260008000800 */
[----:B------:R1:W5:Y:S01]  /*18b0*/  LDG.E R182, desc[UR38][R8.64+0xa0] ;  /* 0x0000a02608b67981 */ /* 0x000362000c1e1900 */
[----:B------:R-:W-:Y:S01]  /*18c0*/  LOP3.LUT R4, R4, 0x18, RZ, 0xc0, !PT ;  /* 0x0000001804047812 */ /* 0x000fe200078ec0ff */
[----:B------:R-:W-:Y:S01]  /*18d0*/  IMAD.U32 R6, RZ, RZ, UR7 ;  /* 0x00000007ff067e24 */ /* 0x000fe2000f8e00ff */
[----:B------:R-:W-:Y:S01]  /*18e0*/  LOP3.LUT R176, R176, 0x8, RZ, 0xc0, !PT ;  /* 0x00000008b0b07812 */ /* 0x000fe200078ec0ff */
[----:B------:R-:W-:Y:S01]  /*18f0*/  IMAD.MOV.U32 R160, RZ, RZ, 0x20 ;  /* 0x00000020ffa07424 */ /* 0x000fe200078e00ff */
[----:B------:R-:W-:Y:S01]  /*1900*/  LOP3.LUT R0, R4, 0xc0, R3, 0xf8, !PT ;  /* 0x000000c004007812 */ /* 0x000fe200078ef803 */
[----:B------:R-:W-:Y:S01]  /*1910*/  ULEA UR46, UR41, UR46, 0x7 ;  /* 0x0000002e292e7291 */ /* 0x000fe2000f8e38ff */
[--C-:B------:R-:W-:Y:S01]  /*1920*/  LOP3.LUT R176, R176, 0x10, R174.reuse, 0xf8, !PT ;  /* 0x00000010b0b07812 */ /* 0x100fe200078ef8ae */
[----:B------:R-:W-:Y:S01]  /*1930*/  IMAD.MOV.U32 R199, RZ, RZ, 0x10 ;  /* 0x00000010ffc77424 */ /* 0x000fe200078e00ff */
[C---:B------:R-:W-:Y:S01]  /*1940*/  LOP3.LUT R179, R0.reuse, 0x8, R174, 0x78, !PT ;  /* 0x0000000800b37812 */ /* 0x040fe200078e78ae */
[----:B------:R-:W-:Y:S01]  /*1950*/  IMAD.MOV.U32 R175, RZ, RZ, 0x20 ;  /* 0x00000020ffaf7424 */ /* 0x000fe200078e00ff */
[----:B------:R-:W1:Y:S01]  /*1960*/  S2R R174, SR_TID.X ;  /* 0x0000000000ae7919 */ /* 0x000e620000002100 */
[----:B------:R-:W-:Y:S01]  /*1970*/  LOP3.LUT R5, R0, 0x8, R5, 0x78, !PT ;  /* 0x0000000800057812 */ /* 0x000fe200078e7805 */
[----:B------:R-:W-:Y:S01]  /*1980*/  IMAD.MOV.U32 R196, RZ, RZ, 0x20 ;  /* 0x00000020ffc47424 */ /* 0x000fe200078e00ff */
[C---:B------:R-:W-:Y:S01]  /*1990*/  LOP3.LUT R0, R3.reuse, 0x20, RZ, 0xc0, !PT ;  /* 0x0000002003007812 */ /* 0x040fe200078ec0ff */
[----:B------:R-:W-:Y:S01]  /*19a0*/  IMAD.MOV.U32 R195, RZ, RZ, 0x18 ;  /* 0x00000018ffc37424 */ /* 0x000fe200078e00ff */
[----:B------:R-:W-:Y:S01]  /*19b0*/  LOP3.LUT R2, R3, 0x120, RZ, 0xc0, !PT ;  /* 0x0000012003027812 */ /* 0x000fe200078ec0ff */
[----:B------:R-:W-:Y:S01]  /*19c0*/  IMAD.MOV.U32 R194, RZ, RZ, 0x8 ;  /* 0x00000008ffc27424 */ /* 0x000fe200078e00ff */
[--C-:B------:R-:W-:Y:S01]  /*19d0*/  LOP3.LUT R0, R0, 0x3c00, R7.reuse, 0xf8, !PT ;  /* 0x00003c0000007812 */ /* 0x100fe200078ef807 */
[----:B------:R-:W-:Y:S01]  /*19e0*/  IMAD.MOV.U32 R198, RZ, RZ, 0x20 ;  /* 0x00000020ffc67424 */ /* 0x000fe200078e00ff */
[----:B------:R-:W-:Y:S01]  /*19f0*/  IADD3 R6, PT, PT, R6, UR54, R186 ;  /* 0x0000003606067c10 */ /* 0x000fe2000fffe0ba */
[----:B------:R-:W-:Y:S01]  /*1a00*/  IMAD.MOV.U32 R189, RZ, RZ, 0x4 ;  /* 0x00000004ffbd7424 */ /* 0x000fe200078e00ff */
[--C-:B------:R-:W-:Y:S01]  /*1a10*/  LOP3.LUT R0, R0, 0x100, R7.reuse, 0xf8, !PT ;  /* 0x0000010000007812 */ /* 0x100fe200078ef807 */
[----:B------:R-:W-:Y:S01]  /*1a20*/  IMAD.MOV.U32 R127, RZ, RZ, RZ ;  /* 0x000000ffff7f7224 */ /* 0x000fe200078e00ff */
[----:B------:R-:W-:Y:S01]  /*1a30*/  LOP3.LUT R2, R2, 0x200, R7, 0xf8, !PT ;  /* 0x0000020002027812 */ /* 0x000fe200078ef807 */
[----:B------:R-:W-:Y:S01]  /*1a40*/  USHF.L.U32 UR47, UR47, 0x3, URZ ;  /* 0x000000032f2f7899 */ /* 0x000fe200080006ff */
[----:B------:R-:W-:Y:S01]  /*1a50*/  LOP3.LUT R179, R0, R179, RZ, 0xfc, !PT ;  /* 0x000000b300b37212 */ /* 0x000fe200078efcff */
[----:B------:R-:W2:Y:S01]  /*1a60*/  LDCU UR10, c[0x0][0x3e0] ;  /* 0x00007c00ff0a77ac */ /* 0x000ea20008000800 */
[----:B------:R-:W-:-:S02]  /*1a70*/  LOP3.LUT R176, R176, 0xc0, R3, 0xf8, !PT ;  /* 0x000000c0b0b07812 */ /* 0x000fc400078ef803 */
[----:B------:R-:W-:Y:S01]  /*1a80*/  IADD3 R181, PT, PT, R6, -0x1f, -R181 ;  /* 0xffffffe106b57810 */ /* 0x000fe20007ffe8b5 */
[----:B------:R-:W2:Y:S01]  /*1a90*/  LDCU UR16, c[0x0][0x50c] ;  /* 0x0000a180ff1077ac */ /* 0x000ea20008000800 */
[----:B------:R-:W-:Y:S02]  /*1aa0*/  LOP3.LUT R5, R2, R5, RZ, 0xfc, !PT ;  /* 0x0000000502057212 */ /* 0x000fe400078efcff */
[----:B------:R-:W-:Y:S01]  /*1ab0*/  LOP3.LUT R176, R176, R4, RZ, 0x3c, !PT ;  /* 0x00000004b0b07212 */ /* 0x000fe200078e3cff */
[----:B------:R-:W2:Y:S01]  /*1ac0*/  LDCU UR11, c[0x0][0x45c] ;  /* 0x00008b80ff0b77ac */ /* 0x000ea20008000800 */
[----:B------:R-:W-:Y:S02]  /*1ad0*/  SEL R160, R160, 0xffffffe0, !P0 ;  /* 0xffffffe0a0a07807 */ /* 0x000fe40004000000 */
[----:B------:R-:W-:Y:S01]  /*1ae0*/  LOP3.LUT R176, R176, 0x120, R3, 0xf8, !PT ;  /* 0x00000120b0b07812 */ /* 0x000fe200078ef803 */
[----:B---3--:R-:W-:Y:S02]  /*1af0*/  USHF.L.U32 UR9, UR9, 0x6, URZ ;  /* 0x0000000609097899 */ /* 0x008fe400080006ff */
[----:B----4-:R-:W-:Y:S01]  /*1b00*/  USHF.L.U32 UR8, UR8, 0x6, URZ ;  /* 0x0000000608087899 */ /* 0x010fe200080006ff */
[C---:B-1----:R-:W-:Y:S01]  /*1b10*/  IMAD.SHL.U32 R173, R174.reuse, 0x20, RZ ;  /* 0x00000020aead7824 */ /* 0x042fe200078e00ff */
[C---:B------:R-:W-:Y:S01]  /*1b20*/  LOP3.LUT R3, R174.reuse, 0x8, RZ, 0xc0, !PT ;  /* 0x00000008ae037812 */ /* 0x040fe200078ec0ff */
[C---:B------:R-:W-:Y:S01]  /*1b30*/  IMAD.SHL.U32 R0, R174.reuse, 0x10, RZ ;  /* 0x00000010ae007824 */ /* 0x040fe200078e00ff */
[----:B------:R-:W-:Y:S01]  /*1b40*/  UIADD3 UR46, UPT, UPT, UR46, 0x80, -UR54 ;  /* 0x000000802e2e7890 */ /* 0x000fe2000fffe836 */
[C---:B------:R-:W-:Y:S01]  /*1b50*/  IMAD.SHL.U32 R172, R174.reuse, 0x4, RZ ;  /* 0x00000004aeac7824 */ /* 0x040fe200078e00ff */
[----:B------:R-:W-:Y:S01]  /*1b60*/  LOP3.LUT R188, R173, 0x7400, RZ, 0xc0, !PT ;  /* 0x00007400adbc7812 */ /* 0x000fe200078ec0ff */
[----:B------:R-:W-:Y:S01]  /*1b70*/  IMAD.SHL.U32 R7, R174, 0x2, RZ ;  /* 0x00000002ae077824 */ /* 0x000fe200078e00ff */
[----:B------:R-:W-:-:S02]  /*1b80*/  LOP3.LUT R2, R0, 0x1c0, RZ, 0xc0, !PT ;  /* 0x000001c000027812 */ /* 0x000fc400078ec0ff */
[C---:B------:R-:W-:Y:S02]  /*1b90*/  LOP3.LUT R6, R173.reuse, 0x20, RZ, 0xc0, !PT ;  /* 0x00000020ad067812 */ /* 0x040fe400078ec0ff */
[----:B------:R-:W-:Y:S02]  /*1ba0*/  LOP3.LUT R172, R172, 0x18, RZ, 0xc0, !PT ;  /* 0x00000018acac7812 */ /* 0x000fe400078ec0ff */
[--C-:B------:R-:W-:Y:S02]  /*1bb0*/  LOP3.LUT R188, R188, 0x6, R7.reuse, 0xf8, !PT ;  /* 0x00000006bcbc7812 */ /* 0x100fe400078ef807 */
[----:B------:R-:W-:Y:S02]  /*1bc0*/  LOP3.LUT R7, R2, 0x38, R7, 0xf8, !PT ;  /* 0x0000003802077812 */ /* 0x000fe400078ef807 */
[----:B------:R-:W-:Y:S02]  /*1bd0*/  LOP3.LUT R4, R173, 0x120, RZ, 0xc0, !PT ;  /* 0x00000120ad047812 */ /* 0x000fe400078ec0ff */
[----:B------:R-:W-:-:S02]  /*1be0*/  LOP3.LUT R6, R6, 0x3c00, R0, 0xf8, !PT ;  /* 0x00003c0006067812 */ /* 0x000fc400078ef800 */
[----:B------:R-:W-:Y:S02]  /*1bf0*/  SHF.R.U32.HI R2, RZ, 0x1, R174 ;  /* 0x00000001ff027819 */ /* 0x000fe400000116ae */
[----:B------:R-:W-:Y:S02]  /*1c00*/  LOP3.LUT R187, R172, 0xc0, R173, 0xf8, !PT ;  /* 0x000000c0acbb7812 */ /* 0x000fe400078ef8ad */
[--C-:B------:R-:W-:Y:S02]  /*1c10*/  LOP3.LUT R4, R4, 0x200, R0.reuse, 0xf8, !PT ;  /* 0x0000020004047812 */ /* 0x100fe400078ef800 */
[----:B------:R-:W-:Y:S02]  /*1c20*/  LOP3.LUT R6, R6, 0x100, R0, 0xf8, !PT ;  /* 0x0000010006067812 */ /* 0x000fe400078ef800 */
[--C-:B------:R-:W-:Y:S02]  /*1c30*/  LOP3.LUT R7, R7, 0x20, R2.reuse, 0x78, !PT ;  /* 0x0000002007077812 */ /* 0x100fe400078e7802 */
[----:B------:R-:W-:-:S02]  /*1c40*/  LOP3.LUT R0, R187, 0x8, R2, 0x78, !PT ;  /* 0x00000008bb007812 */ /* 0x000fc400078e7802 */
[----:B------:R-:W-:Y:S02]  /*1c50*/  LOP3.LUT R188, R188, R7, RZ, 0xfc, !PT ;  /* 0x00000007bcbc7212 */ /* 0x000fe400078efcff */
[----:B------:R-:W-:Y:S02]  /*1c60*/  LOP3.LUT R187, R6, R187, R3, 0xf6, !PT ;  /* 0x000000bb06bb7212 */ /* 0x000fe400078ef603 */
[----:B------:R-:W-:Y:S02]  /*1c70*/  LOP3.LUT R0, R4, R0, RZ, 0xfc, !PT ;  /* 0x0000000004007212 */ /* 0x000fe400078efcff */
[----:B------:R-:W-:Y:S02]  /*1c80*/  LEA R5, R5, UR4, 0x1 ;  /* 0x0000000405057c11 */ /* 0x000fe4000f8e08ff */
[----:B------:R-:W-:Y:S02]  /*1c90*/  LEA R179, R179, UR4, 0x1 ;  /* 0x00000004b3b37c11 */ /* 0x000fe4000f8e08ff */
[----:B------:R-:W-:Y:S01]  /*1ca0*/  LEA R176, R176, UR4, 0x1 ;  /* 0x00000004b0b07c11 */ /* 0x000fe2000f8e08ff */
[----:B------:R-:W-:Y:S01]  /*1cb0*/  VIADD R177, R5, UR5 ;  /* 0x0000000505b17c36 */ /* 0x000fe20008000000 */
[----:B------:R-:W-:Y:S01]  /*1cc0*/  LOP3.LUT P1, RZ, R174, 0x4, RZ, 0xc0, !PT ;  /* 0x00000004aeff7812 */ /* 0x000fe2000782c0ff */
[----:B------:R-:W-:Y:S01]  /*1cd0*/  IMAD.IADD R178, R160, 0x1, R179 ;  /* 0x00000001a0b27824 */ /* 0x000fe200078e02b3 */
[----:B------:R-:W-:Y:S01]  /*1ce0*/  LOP3.LUT P0, RZ, R174, 0x2, RZ, 0xc0, !PT ;  /* 0x00000002aeff7812 */ /* 0x000fe2000780c0ff */
[----:B------:R-:W-:Y:S01]  /*1cf0*/  VIADD R176, R176, UR5 ;  /* 0x00000005b0b07c36 */ /* 0x000fe20008000000 */
[----:B------:R-:W-:-:S02]  /*1d00*/  LOP3.LUT P2, RZ, R174, 0x8, RZ, 0xc0, !PT ;  /* 0x00000008aeff7812 */ /* 0x000fc4000784c0ff */
[----:B------:R-:W-:Y:S02]  /*1d10*/  SEL R199, R199, 0xfffffff0, !P1 ;  /* 0xfffffff0c7c77807 */ /* 0x000fe40004800000 */
[----:B--2---:R-:W-:-:S09]  /*1d20*/  SEL R175, R175, 0xffffffe0, !P0 ;  /* 0xffffffe0afaf7807 */ /* 0x004fd20004000000 */
.L_x_661:
[----:B------:R-:W0:Y:S01]  /*1d30*/  LDGDEPBAR ;  /* 0x00000000000079af */ /* 0x000e220000000000 */
[----:B------:R-:W-:Y:S01]  /*1d40*/  IADD3 R180, PT, PT, R177, R160, RZ ;  /* 0x000000a0b1b47210 */ /* 0x000fe20007ffe0ff */
[----:B------:R-:W-:Y:S01]  /*1d50*/  UIADD3 UR7, UPT, UPT, UR7, -0x40, URZ ;  /* 0xffffffc007077890 */ /* 0x000fe2000fffe0ff */
[----:B-----5:R-:W-:Y:S01]  /*1d60*/  FSETP.NEU.FTZ.AND P3, PT, R184, -INF , PT ;  /* 0xff800000b800780b */ /* 0x020fe20003f7d000 */
[----:B------:R-:W-:Y:S01]  /*1d70*/  UMOV UR4, UR31 ;  /* 0x0000001f00047c82 */ /* 0x000fe20008000000 */
[----:B------:R-:W-:Y:S01]  /*1d80*/  FSETP.NEU.FTZ.AND P4, PT, R185, -INF , PT ;  /* 0xff800000b900780b */ /* 0x000fe20003f9d000 */
[----:B------:R-:W-:Y:S01]  /*1d90*/  UISETP.GE.AND UP0, UPT, UR7, UR46, UPT ;  /* 0x0000002e0700728c */ /* 0x000fe2000bf06270 */
[----:B------:R-:W-:Y:S01]  /*1da0*/  LEA R210, R188, UR4, 0x1 ;  /* 0x00000004bcd27c11 */ /* 0x000fe2000f8e08ff */
[----:B------:R-:W-:Y:S01]  /*1db0*/  UIADD3 UR53, UPT, UPT, UR53, -0x1, URZ ;  /* 0xffffffff35357890 */ /* 0x000fe2000fffe0ff */
[----:B------:R-:W-:Y:S02]  /*1dc0*/  MOV R250, UR20 ;  /* 0x0000001400fa7c02 */ /* 0x000fe40008000f00 */
[----:B------:R-:W-:Y:S02]  /*1dd0*/  IADD3 R209, PT, PT, R210, 0x19020, RZ ;  /* 0x00019020d2d17810 */ /* 0x000fe40007ffe0ff */
[----:B------:R-:W-:Y:S01]  /*1de0*/  PLOP3.LUT P0, PT, PT, PT, UP0, 0x80, 0x8 ;  /* 0x000000000008781c */ /* 0x000fe20003f0f008 */
[----:B------:R-:W-:Y:S01]  /*1df0*/  UISETP.GT.AND UP0, UPT, UR53, UR6, UPT ;  /* 0x000000063500728c */ /* 0x000fe2000bf04270 */
[----:B------:R-:W-:Y:S01]  /*1e00*/  MOV R251, UR21 ;  /* 0x0000001500fb7c02 */ /* 0x000fe20008000f00 */
[----:B------:R-:W-:Y:S04]  /*1e10*/  DEPBAR.LE SB0, 0x0 ;  /* 0x000080000000791a */ /* 0x000fe80000000000 */
[----:B------:R-:W-:Y:S06]  /*1e20*/  BAR.SYNC.DEFER_BLOCKING 0x0 ;  /* 0x0000000000007b1d */ /* 0x000fec0000010000 */
        /* <DEDUP_REMOVED lines=30> */
[----:B------:R-:W-:Y:S07]  /*2010*/  LDSM.16.M88.4 R144, [R178+0xb400] ;  /* 0x00b40000b290783b */ /* 0x000fee0000000200 */
[----:B------:R-:W-:Y:S01]  /*2020*/  HMMA.16816.F32 R32, R136, R150, R32 ;  /* 0x000000968820723c */ /* 0x000fe20000001820 */
[----:B------:R-:W2:Y:S07]  /*2030*/  LDSM.16.M88.4 R136, [R180+0x1800] ;  /* 0x00180000b488783b */ /* 0x000eae0000000200 */
[-C--:B------:R-:W-:Y:S01]  /*2040*/  HMMA.16816.F32 R4, R152, R156.reuse, R4 ;  /* 0x0000009c9804723c */ /* 0x080fe20000001804 */
[----:B------:R-:W4:Y:S07]  /*2050*/  LDSM.16.M88.4 R148, [R177+0x2000] ;  /* 0x00200000b194783b */ /* 0x000f2e0000000200 */
[C---:B---3--:R-:W-:Y:S08]  /*2060*/  HMMA.16816.F32 R8, R160.reuse, R156, R8 ;  /* 0x0000009ca008723c */ /* 0x048ff00000001808 */
        /* <DEDUP_REMOVED lines=10> */
[----:B------:R1:W3:Y:S07]  /*2110*/  LDSM.16.M88.4 R152, [R179+0xd400] ;  /* 0x00d40000b398783b */ /* 0x0002ee0000000200 */
        /* <DEDUP_REMOVED lines=9> */
[-C--:B----4-:R-:W-:Y:S08]  /*21b0*/  HMMA.16816.F32 R4, R148, R168.reuse, R4 ;  /* 0x000000a89404723c */ /* 0x090ff00000001804 */
[C---:B---3--:R-:W-:Y:S08]  /*21c0*/  HMMA.16816.F32 R8, R132.reuse, R168, R8 ;  /* 0x000000a88408723c */ /* 0x048ff00000001808 */
        /* <DEDUP_REMOVED lines=22> */
[----:B------:R-:W-:Y:S01]  /*2330*/  IADD3 R148, PT, PT, R149, R160, RZ ;  /* 0x000000a095947210 */ /* 0x000fe20007ffe0ff */
[----:B------:R-:W-:Y:S01]  /*2340*/  FMUL.FTZ R12, R12, UR16 ;  /* 0x000000100c0c7c20 */ /* 0x000fe20008410000 */
[----:B------:R-:W-:Y:S01]  /*2350*/  FMUL.FTZ R15, R15, UR16 ;  /* 0x000000100f0f7c20 */ /* 0x000fe20008410000 */
[----:B------:R-:W-:Y:S01]  /*2360*/  FMUL.FTZ R14, R14, UR16 ;  /* 0x000000100e0e7c20 */ /* 0x000fe20008410000 */
[----:B------:R-:W-:Y:S04]  /*2370*/  FMUL.FTZ R13, R13, UR16 ;  /* 0x000000100d0d7c20 */ /* 0x000fe80008410000 */
[----:B------:R-:W-:Y:S01]  /*2380*/  MUFU.TANH R150, R6 ;  /* 0x0000000600967308 */ /* 0x000fe20000002400 */
[----:B------:R-:W-:Y:S01]  /*2390*/  FMUL.FTZ R16, R16, UR16 ;  /* 0x0000001010107c20 */ /* 0x000fe20008410000 */
[----:B------:R-:W-:Y:S01]  /*23a0*/  FMUL.FTZ R19, R19, UR16 ;  /* 0x0000001013137c20 */ /* 0x000fe20008410000 */
[----:B------:R-:W-:Y:S01]  /*23b0*/  FMUL.FTZ R17, R17, UR16 ;  /* 0x0000001011117c20 */ /* 0x000fe20008410000 */
[----:B------:R-:W-:Y:S06]  /*23c0*/  FMUL.FTZ R18, R18, UR16 ;  /* 0x0000001012127c20 */ /* 0x000fec0008410000 */
[----:B------:R1:W2:Y:S10]  /*23d0*/  MUFU.TANH R151, R7 ;  /* 0x0000000700977308 */ /* 0x0002b40000002400 */
[----:B------:R3:W-:Y:S10]  /*23e0*/  MUFU.TANH R153, R9 ;  /* 0x0000000900997308 */ /* 0x0007f40000002400 */
[----:B------:R4:W2:Y:S01]  /*23f0*/  MUFU.TANH R152, R8 ;  /* 0x0000000800987308 */ /* 0x0008a20000002400 */
[----:B-1----:R1:W2:Y:S09]  /*2400*/  LDSM.16.M88.4 R4, [R178+0xd400] ;  /* 0x00d40000b204783b */ /* 0x0022b20000000200 */
[----:B------:R1:W-:Y:S01]  /*2410*/  MUFU.TANH R165, R12 ;  /* 0x0000000c00a57308 */ /* 0x0003e20000002400 */
[----:B---3--:R-:W-:Y:S05]  /*2420*/  @!P0 IMAD.SHL.U32 R9, R174, 0x2, RZ ;  /* 0x00000002ae098824 */ /* 0x008fea00078e00ff */
[----:B------:R-:W-:Y:S04]  /*2430*/  @!P0 LOP3.LUT R9, R9, 0x6, RZ, 0xc0, !PT ;  /* 0x0000000609098812 */ /* 0x000fe800078ec0ff */
[----:B------:R3:W3:Y:S01]  /*2440*/  MUFU.TANH R154, R10 ;  /* 0x0000000a009a7308 */ /* 0x0006e20000002400 */
[----:B----4-:R-:W-:Y:S04]  /*2450*/  @!P0 SHF.R.U32.HI R8, RZ, 0x1, R174 ;  /* 0x00000001ff088819 */ /* 0x010fe800000116ae */
[----:B------:R-:W-:Y:S05]  /*2460*/  @!P0 LOP3.LUT R8, R9, 0x1e0, R8, 0xf8, !PT ;  /* 0x000001e009088812 */ /* 0x000fea00078ef808 */
[----:B------:R4:W-:Y:S01]  /*2470*/  MUFU.TANH R164, R11 ;  /* 0x0000000b00a47308 */ /* 0x0009e20000002400 */
[----:B-1----:R-:W-:Y:S01]  /*2480*/  IMAD.IADD R178, R160, 0x1, R179 ;  /* 0x00000001a0b27824 */ /* 0x002fe200078e02b3 */
[----:B------:R-:W-:Y:S02]  /*2490*/  @!P0 VIADDMNMX R12, R181, -R196, UR54, PT ;  /* 0x00000036b50c8e46 */ /* 0x000fe4000b8009c4 */
[----:B------:R-:W-:Y:S06]  /*24a0*/  MOV R9, UR41 ;  /* 0x0000002900097c02 */ /* 0x000fec0008000f00 */
[----:B------:R1:W-:Y:S01]  /*24b0*/  MUFU.TANH R167, R15 ;  /* 0x0000000f00a77308 */ /* 0x0003e20000002400 */
[----:B------:R-:W-:Y:S01]  /*24c0*/  @!P0 IMAD R8, R9, 0x80, R8 ;  /* 0x0000008009088824 */ /* 0x000fe200078e0208 */
[----:B--2---:R-:W-:Y:S04]  /*24d0*/  MOV R9, R151 ;  /* 0x0000009700097202 */ /* 0x004fe80000000f00 */
[----:B---3--:R-:W-:Y:S04]  /*24e0*/  @!P0 IADD3 R10, PT, PT, R8, 0x1, RZ ;  /* 0x00000001080a8810 */ /* 0x008fe80007ffe0ff */
[----:B------:R-:W-:Y:S01]  /*24f0*/  MUFU.TANH R166, R14 ;  /* 0x0000000e00a67308 */ /* 0x000fe20000002400 */
[-C--:B------:R-:W-:Y:S03]  /*2500*/  HMMA.16816.F32 R20, R156, R4.reuse, R20 ;  /* 0x000000049c14723c */ /* 0x080fe60000001814 */
[----:B----4-:R-:W-:Y:S02]  /*2510*/  @!P0 VIADDMNMX R11, R181, -R195, UR54, PT ;  /* 0x00000036b50b8e46 */ /* 0x010fe4000b8009c3 */
[-C--:B------:R-:W-:Y:S04]  /*2520*/  @!P0 ISETP.GE.AND P5, PT, R10, R12.reuse, PT ;  /* 0x0000000c0a00820c */ /* 0x080fe80003fa6270 */
[----:B------:R2:W3:Y:S01]  /*2530*/  MUFU.TANH R162, R13 ;  /* 0x0000000d00a27308 */ /* 0x0004e20000002400 */
[C---:B------:R-:W-:Y:S04]  /*2540*/  HMMA.16816.F32 R24, R136.reuse, R4, R24 ;  /* 0x000000048818723c */ /* 0x040fe80000001818 */
[----:B------:R-:W-:Y:S01]  /*2550*/  FMUL.FTZ R4, R184, 1.4426950216293334961 ;  /* 0x3fb8aa3bb8047820 */ /* 0x000fe20000410000 */
[----:B------:R-:W-:Y:S01]  /*2560*/  FMUL.FTZ R5, R185, 1.4426950216293334961 ;  /* 0x3fb8aa3bb9057820 */ /* 0x000fe20000410000 */
[----:B-1----:R-:W-:Y:S03]  /*2570*/  IMAD.MOV.U32 R15, RZ, RZ, R161 ;  /* 0x000000ffff0f7224 */ /* 0x002fe600078e00a1 */
[----:B------:R1:W4:Y:S01]  /*2580*/  MUFU.TANH R168, R16 ;  /* 0x0000001000a87308 */ /* 0x0003220000002400 */
[-C--:B------:R-:W-:Y:S03]  /*2590*/  HMMA.16816.F32 R28, R136, R6.reuse, R28 ;  /* 0x00000006881c723c */ /* 0x080fe6000000181c */
[----:B------:R-:W-:Y:S01]  /*25a0*/  FSEL R4, R4, RZ, P3 ;  /* 0x000000ff04047208 */ /* 0x000fe20001800000 */
[----:B------:R-:W-:Y:S01]  /*25b0*/  FMUL.FTZ R20, R20, UR16 ;  /* 0x0000001014147c20 */ /* 0x000fe20008410000 */
[C---:B------:R-:W-:Y:S01]  /*25c0*/  @!P0 ISETP.GE.AND P3, PT, R8.reuse, R12, PT ;  /* 0x0000000c0800820c */ /* 0x040fe20003f66270 */
[----:B------:R-:W-:Y:S01]  /*25d0*/  FMUL.FTZ R21, R21, UR16 ;  /* 0x0000001015157c20 */ /* 0x000fe20008410000 */
[----:B------:R-:W-:Y:S01]  /*25e0*/  FSEL R5, R5, RZ, P4 ;  /* 0x000000ff05057208 */ /* 0x000fe20002000000 */
[----:B------:R-:W-:Y:S01]  /*25f0*/  HMMA.16816.F32 R32, R156, R6, R32 ;  /* 0x000000069c20723c */ /* 0x000fe20000001820 */
[----:B------:R3:W-:Y:S03]  /*2600*/  MUFU.TANH R171, R19 ;  /* 0x0000001300ab7308 */ /* 0x0007e60000002400 */
[----:B------:R-:W-:Y:S01]  /*2610*/  @!P0 FSEL R15, R161, -INF , !P3 ;  /* 0xff800000a10f8808 */ /* 0x000fe20005800000 */
[----:B--2---:R-:W-:Y:S01]  /*2620*/  IMAD.MOV.U32 R13, RZ, RZ, R150 ;  /* 0x000000ffff0d7224 */ /* 0x004fe200078e0096 */
[-C--:B------:R-:W-:Y:S01]  /*2630*/  @!P0 ISETP.GE.AND P4, PT, R8, R11.reuse, PT ;  /* 0x0000000b0800820c */ /* 0x080fe20003f86270 */
[----:B------:R-:W-:Y:S01]  /*2640*/  FMUL.FTZ R24, R24, UR16 ;  /* 0x0000001018187c20 */ /* 0x000fe20008410000 */
[----:B------:R-:W-:Y:S01]  /*2650*/  @!P0 ISETP.GE.AND P3, PT, R10, R11, PT ;  /* 0x0000000b0a00820c */ /* 0x000fe20003f66270 */
[--C-:B------:R-:W-:Y:S01]  /*2660*/  FFMA.FTZ R218, R15, UR11, -R5.reuse ;  /* 0x0000000b0fda7c23 */ /* 0x100fe20008010805 */
[----:B------:R-:W-:Y:S01]  /*2670*/  MOV R14, R155 ;  /* 0x0000009b000e7202 */ /* 0x000fe20000000f00 */
[----:B------:R-:W-:Y:S01]  /*2680*/  MUFU.TANH R169, R17 ;  /* 0x0000001100a97308 */ /* 0x000fe20000002400 */
[----:B------:R-:W-:Y:S01]  /*2690*/  @!P0 FSEL R14, R155, -INF , !P5 ;  /* 0xff8000009b0e8808 */ /* 0x000fe20006800000 */
[----:B------:R-:W-:Y:S01]  /*26a0*/  IMAD.MOV.U32 R15, RZ, RZ, R152 ;  /* 0x000000ffff0f7224 */ /* 0x000fe200078e0098 */
[----:B------:R-:W-:Y:S01]  /*26b0*/  @!P0 FSEL R13, R150, -INF , !P4 ;  /* 0xff800000960d8808 */ /* 0x000fe20006000000 */
[----:B-1----:R-:W-:Y:S01]  /*26c0*/  IMAD.MOV.U32 R16, RZ, RZ, R154 ;  /* 0x000000ffff107224 */ /* 0x002fe200078e009a */
[----:B------:R-:W-:Y:S01]  /*26d0*/  @!P0 FSEL R9, R151, -INF , !P3 ;  /* 0xff80000097098808 */ /* 0x000fe20005800000 */
[----:B------:R-:W-:Y:S01]  /*26e0*/  FFMA.FTZ R163, R14, UR11, -R5 ;  /* 0x0000000b0ea37c23 */ /* 0x000fe20008010805 */
[----:B------:R-:W-:Y:S01]  /*26f0*/  @!P0 VIMNMX R14, PT, PT, R181, UR54, PT ;  /* 0x00000036b50e8c48 */ /* 0x000fe2000bfe0100 */
[--C-:B------:R-:W-:Y:S01]  /*2700*/  FFMA.FTZ R207, R13, UR11, -R4.reuse ;  /* 0x0000000b0dcf7c23 */ /* 0x100fe20008010804 */
[----:B------:R-:W-:Y:S01]  /*2710*/  FMUL.FTZ R13, R183, 1.4426950216293334961 ;  /* 0x3fb8aa3bb70d7820 */ /* 0x000fe20000410000 */
[----:B------:R-:W-:Y:S01]  /*2720*/  FFMA.FTZ R206, R9, UR11, -R4 ;  /* 0x0000000b09ce7c23 */ /* 0x000fe20008010804 */
[----:B------:R-:W-:Y:S01]  /*2730*/  @!P0 VIADDMNMX R9, R181, R194, UR54, PT ;  /* 0x00000036b5098e46 */ /* 0x000fe2000b8001c2 */
[----:B------:R1:W-:Y:S01]  /*2740*/  MUFU.TANH R170, R18 ;  /* 0x0000001200aa7308 */ /* 0x0003e20000002400 */
[-C--:B------:R-:W-:Y:S01]  /*2750*/  @!P0 ISETP.GE.AND P6, PT, R8, R14.reuse, PT ;  /* 0x0000000e0800820c */ /* 0x080fe20003fc6270 */
[----:B------:R-:W-:Y:S01]  /*2760*/  FMUL.FTZ R23, R23, UR16 ;  /* 0x0000001017177c20 */ /* 0x000fe20008410000 */
[----:B------:R-:W-:Y:S01]  /*2770*/  FSETP.NEU.FTZ.AND P3, PT, R183, -INF , PT ;  /* 0xff800000b700780b */ /* 0x000fe20003f7d000 */
[----:B------:R-:W-:Y:S01]  /*2780*/  FMUL.FTZ R22, R22, UR16 ;  /* 0x0000001016167c20 */ /* 0x000fe20008410000 */
[----:B------:R-:W-:Y:S01]  /*2790*/  @!P0 ISETP.GE.AND P5, PT, R10, R14, PT ;  /* 0x0000000e0a00820c */ /* 0x000fe20003fa6270 */
[----:B------:R-:W-:Y:S01]  /*27a0*/  FMUL.FTZ R26, R26, UR16 ;  /* 0x000000101a1a7c20 */ /* 0x000fe20008410000 */
[-C--:B------:R-:W-:Y:S01]  /*27b0*/  @!P0 ISETP.GE.AND P4, PT, R10, R9.reuse, PT ;  /* 0x000000090a00820c */ /* 0x080fe20003f86270 */
[----:B------:R-:W-:Y:S01]  /*27c0*/  FMUL.FTZ R10, R182, 1.4426950216293334961 ;  /* 0x3fb8aa3bb60a7820 */ /* 0x000fe20000410000 */
[----:B------:R-:W-:Y:S01]  /*27d0*/  FSEL R13, R13, RZ, P3 ;  /* 0x000000ff0d0d7208 */ /* 0x000fe20001800000 */
[----:B------:R4:W-:Y:S01]  /*27e0*/  MUFU.TANH R208, R24 ;  /* 0x0000001800d07308 */ /* 0x0009e20000002400 */
[----:B------:R-:W-:Y:S01]  /*27f0*/  @!P0 FSEL R15, R152, -INF , !P6 ;  /* 0xff800000980f8808 */ /* 0x000fe20007000000 */
[----:B------:R-:W-:Y:S01]  /*2800*/  FMUL.FTZ R27, R27, UR16 ;  /* 0x000000101b1b7c20 */ /* 0x000fe20008410000 */
[----:B------:R-:W-:Y:S01]  /*2810*/  FSETP.NEU.FTZ.AND P3, PT, R182, -INF , PT ;  /* 0xff800000b600780b */ /* 0x000fe20003f7d000 */
[----:B------:R-:W-:Y:S01]  /*2820*/  FMUL.FTZ R32, R32, UR16 ;  /* 0x0000001020207c20 */ /* 0x000fe20008410000 */
[----:B---3--:R-:W-:Y:S01]  /*2830*/  @!P0 IADD3 R19, PT, PT, R8, 0x9, RZ ;  /* 0x0000000908138810 */ /* 0x008fe20007ffe0ff */
[--C-:B------:R-:W-:Y:S01]  /*2840*/  FFMA.FTZ R217, R15, UR11, -R13.reuse ;  /* 0x0000000b0fd97c23 */ /* 0x100fe2000801080d */
[----:B------:R-:W-:Y:S03]  /*2850*/  FSEL R10, R10, RZ, P3 ;  /* 0x000000ff0a0a7208 */ /* 0x000fe60001800000 */
[----:B------:R-:W-:Y:S01]  /*2860*/  MUFU.TANH R205, R21 ;  /* 0x0000001500cd7308 */ /* 0x000fe20000002400 */
[----:B------:R-:W-:Y:S01]  /*2870*/  @!P0 ISETP.GE.AND P3, PT, R8, R9, PT ;  /* 0x000000090800820c */ /* 0x000fe20003f66270 */
[----:B-1----:R-:W-:Y:S01]  /*2880*/  IMAD.MOV.U32 R18, RZ, RZ, R162 ;  /* 0x000000ffff127224 */ /* 0x002fe200078e00a2 */
[----:B------:R-:W-:Y:S01]  /*2890*/  MOV R15, R164 ;  /* 0x000000a4000f7202 */ /* 0x000fe20000000f00 */
[----:B------:R-:W-:Y:S01]  /*28a0*/  FMUL.FTZ R33, R33, UR16 ;  /* 0x0000001021217c20 */ /* 0x000fe20008410000 */
[----:B------:R-:W-:Y:S01]  /*28b0*/  @!P0 FSEL R15, R164, -INF , !P4 ;  /* 0xff800000a40f8808 */ /* 0x000fe20006000000 */
[----:B------:R-:W-:Y:S01]  /*28c0*/  FMUL.FTZ R25, R25, UR16 ;  /* 0x0000001019197c20 */ /* 0x000fe20008410000 */
[----:B------:R-:W-:Y:S03]  /*28d0*/  @!P0 FSEL R16, R154, -INF , !P3 ;  /* 0xff8000009a108808 */ /* 0x000fe60005800000 */
[----:B------:R-:W-:Y:S01]  /*28e0*/  MUFU.TANH R201, R23 ;  /* 0x0000001700c97308 */ /* 0x000fe20000002400 */
[----:B------:R-:W-:Y:S01]  /*28f0*/  MOV R17, R153 ;  /* 0x0000009900117202 */ /* 0x000fe20000000f00 */
[--C-:B------:R-:W-:Y:S01]  /*2900*/  FFMA.FTZ R214, R15, UR11, -R10.reuse ;  /* 0x0000000b0fd67c23 */ /* 0x100fe2000801080a */
[----:B------:R-:W-:Y:S02]  /*2910*/  @!P0 VIADD R15, R8, 0x8 ;  /* 0x00000008080f8836 */ /* 0x000fe40000000000 */
[----:B------:R-:W-:Y:S01]  /*2920*/  FFMA.FTZ R215, R16, UR11, -R10 ;  /* 0x0000000b10d77c23 */ /* 0x000fe2000801080a */
[----:B------:R-:W-:Y:S01]  /*2930*/  VIADD R16, R210, 0x19000 ;  /* 0x00019000d2107836 */ /* 0x000fe20000000000 */
[----:B------:R-:W-:Y:S01]  /*2940*/  @!P0 FSEL R17, R153, -INF , !P5 ;  /* 0xff80000099118808 */ /* 0x000fe20006800000 */
[----:B----4-:R-:W-:Y:S01]  /*2950*/  IMAD.MOV.U32 R24, RZ, RZ, R168 ;  /* 0x000000ffff187224 */ /* 0x010fe200078e00a8 */
[-C--:B------:R-:W-:Y:S01]  /*2960*/  @!P0 ISETP.GE.AND P5, PT, R15, R14.reuse, PT ;  /* 0x0000000e0f00820c */ /* 0x080fe20003fa6270 */
[----:B------:R-:W1:Y:S01]  /*2970*/  MUFU.TANH R180, R20 ;  /* 0x0000001400b47308 */ /* 0x000e620000002400 */
[----:B------:R-:W-:Y:S01]  /*2980*/  @!P0 ISETP.GE.AND P6, PT, R19, R14, PT ;  /* 0x0000000e1300820c */ /* 0x000fe20003fc6270 */
[----:B------:R-:W-:Y:S01]  /*2990*/  @P2 VIADD R209, R16, 0xffffffe0 ;  /* 0xffffffe010d12836 */ /* 0x000fe20000000000 */
[----:B------:R-:W-:Y:S01]  /*29a0*/  MOV R16, R165 ;  /* 0x000000a500107202 */ /* 0x000fe20000000f00 */
[--C-:B------:R-:W-:Y:S01]  /*29b0*/  FFMA.FTZ R216, R17, UR11, -R13.reuse ;  /* 0x0000000b11d87c23 */ /* 0x100fe2000801080d */
[-C--:B------:R-:W-:Y:S01]  /*29c0*/  @!P0 ISETP.GE.AND P3, PT, R15, R9.reuse, PT ;  /* 0x000000090f00820c */ /* 0x080fe20003f66270 */
[----:B------:R-:W-:Y:S01]  /*29d0*/  FMUL.FTZ R28, R28, UR16 ;  /* 0x000000101c1c7c20 */ /* 0x000fe20008410000 */
[----:B------:R-:W-:Y:S03]  /*29e0*/  @!P0 FSEL R16, R165, -INF , !P5 ;  /* 0xff800000a5108808 */ /* 0x000fe60006800000 */
[----:B------:R2:W-:Y:S01]  /*29f0*/  MUFU.TANH R204, R22 ;  /* 0x0000001600cc7308 */ /* 0x0005e20000002400 */
[----:B------:R-:W-:Y:S01]  /*2a00*/  @!P0 FSEL R18, R162, -INF , !P6 ;  /* 0xff800000a2128808 */ /* 0x000fe20007000000 */
[----:B------:R-:W-:Y:S01]  /*2a10*/  FMUL.FTZ R29, R29, UR16 ;  /* 0x000000101d1d7c20 */ /* 0x000fe20008410000 */
[----:B------:R-:W-:Y:S01]  /*2a20*/  @!P0 ISETP.GE.AND P6, PT, R19, R9, PT ;  /* 0x000000091300820c */ /* 0x000fe20003fc6270 */
[----:B------:R-:W-:Y:S01]  /*2a30*/  FFMA.FTZ R224, R16, UR11, -R13 ;  /* 0x0000000b10e07c23 */ /* 0x000fe2000801080d */
[----:B------:R-:W-:Y:S01]  /*2a40*/  MOV R17, R166 ;  /* 0x000000a600117202 */ /* 0x000fe20000000f00 */
[----:B------:R-:W-:Y:S01]  /*2a50*/  FMUL.FTZ R34, R34, UR16 ;  /* 0x0000001022227c20 */ /* 0x000fe20008410000 */
[CC--:B------:R-:W-:Y:S03]  /*2a60*/  @!P0 ISETP.GE.AND P4, PT, R15.reuse, R12.reuse, PT ;  /* 0x0000000c0f00820c */ /* 0x0c0fe60003f86270 */
[----:B------:R-:W-:Y:S01]  /*2a70*/  MUFU.TANH R213, R26 ;  /* 0x0000001a00d57308 */ /* 0x000fe20000002400 */
[-C--:B------:R-:W-:Y:S01]  /*2a80*/  @!P0 ISETP.GE.AND P5, PT, R15, R11.reuse, PT ;  /* 0x0000000b0f00820c */ /* 0x080fe20003fa6270 */
[----:B------:R-:W-:Y:S01]  /*2a90*/  IMAD.MOV.U32 R15, RZ, RZ, R167 ;  /* 0x000000ffff0f7224 */ /* 0x000fe200078e00a7 */
[----:B------:R-:W-:Y:S01]  /*2aa0*/  @!P0 FSEL R17, R166, -INF , !P3 ;  /* 0xff800000a6118808 */ /* 0x000fe20005800000 */
[----:B-1----:R-:W-:Y:S01]  /*2ab0*/  IMAD.MOV.U32 R21, RZ, RZ, R180 ;  /* 0x000000ffff157224 */ /* 0x002fe200078e00b4 */
[-C--:B------:R-:W-:Y:S01]  /*2ac0*/  @!P0 ISETP.GE.AND P3, PT, R19, R12.reuse, PT ;  /* 0x0000000c1300820c */ /* 0x080fe20003f66270 */
[----:B------:R-:W-:Y:S01]  /*2ad0*/  FMUL.FTZ R35, R35, UR16 ;  /* 0x0000001023237c20 */ /* 0x000fe20008410000 */
[----:B------:R-:W-:Y:S03]  /*2ae0*/  @!P0 FSEL R15, R167, -INF , !P6 ;  /* 0xff800000a70f8808 */ /* 0x000fe60007000000 */
[----:B------:R-:W-:Y:S01]  /*2af0*/  MUFU.TANH R212, R27 ;  /* 0x0000001b00d47308 */ /* 0x000fe20000002400 */
[----:B------:R-:W-:Y:S01]  /*2b00*/  @!P0 IADD3 R16, PT, PT, R8, 0x11, RZ ;  /* 0x0000001108108810 */ /* 0x000fe20007ffe0ff */
[----:B------:R-:W-:Y:S01]  /*2b10*/  FFMA.FTZ R223, R18, UR11, -R13 ;  /* 0x0000000b12df7c23 */ /* 0x000fe2000801080d */
[----:B------:R-:W-:Y:S01]  /*2b20*/  @!P0 ISETP.GE.AND P6, PT, R19, R11, PT ;  /* 0x0000000b1300820c */ /* 0x000fe20003fc6270 */
[----:B------:R-:W-:Y:S01]  /*2b30*/  IMAD.MOV.U32 R19, RZ, RZ, R169 ;  /* 0x000000ffff137224 */ /* 0x000fe200078e00a9 */
[----:B------:R-:W-:Y:S01]  /*2b40*/  @!P0 IADD3 R7, PT, PT, R8, 0x10, RZ ;  /* 0x0000001008078810 */ /* 0x000fe20007ffe0ff */
[--C-:B------:R-:W-:Y:S01]  /*2b50*/  FFMA.FTZ R159, R15, UR11, -R10.reuse ;  /* 0x0000000b0f9f7c23 */ /* 0x100fe2000801080a */
[----:B------:R-:W-:Y:S03]  /*2b60*/  @!P0 FSEL R19, R169, -INF , !P3 ;  /* 0xff800000a9138808 */ /* 0x000fe60005800000 */
[----:B------:R-:W1:Y:S01]  /*2b70*/  MUFU.TANH R225, R32 ;  /* 0x0000002000e17308 */ /* 0x000e620000002400 */
[-C--:B------:R-:W-:Y:S01]  /*2b80*/  @!P0 ISETP.GE.AND P3, PT, R16, R12.reuse, PT ;  /* 0x0000000c1000820c */ /* 0x080fe20003f66270 */
[----:B------:R-:W-:Y:S01]  /*2b90*/  IMAD.MOV.U32 R15, RZ, RZ, R201 ;  /* 0x000000ffff0f7224 */ /* 0x000fe200078e00c9 */
[----:B------:R-:W-:Y:S01]  /*2ba0*/  @!P0 FSEL R24, R168, -INF , !P4 ;  /* 0xff800000a8188808 */ /* 0x000fe20006000000 */
[--C-:B------:R-:W-:Y:S01]  /*2bb0*/  FFMA.FTZ R247, R19, UR11, -R5.reuse ;  /* 0x0000000b13f77c23 */ /* 0x100fe20008010805 */
[----:B------:R-:W-:Y:S01]  /*2bc0*/  @!P0 ISETP.GE.AND P4, PT, R7, R12, PT ;  /* 0x0000000c0700820c */ /* 0x000fe20003f86270 */
[----:B------:R-:W-:Y:S01]  /*2bd0*/  FFMA.FTZ R222, R17, UR11, -R10 ;  /* 0x0000000b11de7c23 */ /* 0x000fe2000801080a */
[----:B------:R-:W-:Y:S03]  /*2be0*/  MOV R23, R170 ;  /* 0x000000aa00177202 */ /* 0x000fe60000000f00 */
[----:B------:R-:W3:Y:S01]  /*2bf0*/  MUFU.TANH R226, R33 ;  /* 0x0000002100e27308 */ /* 0x000ee20000002400 */
[----:B------:R-:W-:Y:S01]  /*2c00*/  MOV R6, R205 ;  /* 0x000000cd00067202 */ /* 0x000fe20000000f00 */
[--C-:B------:R-:W-:Y:S01]  /*2c10*/  FFMA.FTZ R248, R24, UR11, -R5.reuse ;  /* 0x0000000b18f87c23 */ /* 0x100fe20008010805 */
[----:B------:R-:W-:Y:S01]  /*2c20*/  @!P0 FSEL R23, R170, -INF , !P5 ;  /* 0xff800000aa178808 */ /* 0x000fe20006800000 */
[----:B------:R-:W-:Y:S01]  /*2c30*/  FMUL.FTZ R30, R30, UR16 ;  /* 0x000000101e1e7c20 */ /* 0x000fe20008410000 */
[----:B------:R-:W-:Y:S01]  /*2c40*/  @!P0 FSEL R6, R205, -INF , !P3 ;  /* 0xff800000cd068808 */ /* 0x000fe20005800000 */
[----:B------:R-:W-:Y:S01]  /*2c50*/  FMUL.FTZ R31, R31, UR16 ;  /* 0x000000101f1f7c20 */ /* 0x000fe20008410000 */
[-C--:B------:R-:W-:Y:S03]  /*2c60*/  @!P0 ISETP.GE.AND P5, PT, R7, R11.reuse, PT ;  /* 0x0000000b0700820c */ /* 0x080fe60003fa6270 */
[----:B------:R-:W4:Y:S01]  /*2c70*/  MUFU.TANH R211, R25 ;  /* 0x0000001900d37308 */ /* 0x000f220000002400 */
[----:B------:R-:W-:Y:S01]  /*2c80*/  @!P0 ISETP.GE.AND P3, PT, R16, R11, PT ;  /* 0x0000000b1000820c */ /* 0x000fe20003f66270 */
[----:B------:R-:W-:Y:S01]  /*2c90*/  FFMA.FTZ R245, R6, UR11, -R5 ;  /* 0x0000000b06f57c23 */ /* 0x000fe20008010805 */
[----:B--2---:R-:W-:Y:S01]  /*2ca0*/  MOV R22, R171 ;  /* 0x000000ab00167202 */ /* 0x004fe20000000f00 */
[----:B-1----:R-:W-:Y:S01]  /*2cb0*/  IMAD.MOV.U32 R6, RZ, RZ, R225 ;  /* 0x000000ffff067224 */ /* 0x002fe200078e00e1 */
[----:B------:R-:W-:Y:S01]  /*2cc0*/  @!P0 FSEL R22, R171, -INF , !P6 ;  /* 0xff800000ab168808 */ /* 0x000fe20007000000 */
[--C-:B------:R-:W-:Y:S01]  /*2cd0*/  FFMA.FTZ R242, R23, UR11, -R4.reuse ;  /* 0x0000000b17f27c23 */ /* 0x100fe20008010804 */
[----:B------:R-:W-:Y:S03]  /*2ce0*/  @!P0 FSEL R21, R180, -INF , !P4 ;  /* 0xff800000b4158808 */ /* 0x000fe60006000000 */
[----:B------:R-:W1:Y:S01]  /*2cf0*/  MUFU.TANH R219, R28 ;  /* 0x0000001c00db7308 */ /* 0x000e620000002400 */
[C---:B------:R-:W-:Y:S01]  /*2d00*/  @!P0 ISETP.GE.AND P6, PT, R7.reuse, R14, PT ;  /* 0x0000000e0700820c */ /* 0x040fe20003fc6270 */
[----:B------:R-:W-:Y:S01]  /*2d10*/  FFMA.FTZ R241, R22, UR11, -R4 ;  /* 0x0000000b16f17c23 */ /* 0x000fe20008010804 */
[-C--:B------:R-:W-:Y:S01]  /*2d20*/  @!P0 ISETP.GE.AND P4, PT, R7, R9.reuse, PT ;  /* 0x000000090700820c */ /* 0x080fe20003f86270 */
[--C-:B------:R-:W-:Y:S01]  /*2d30*/  FFMA.FTZ R246, R21, UR11, -R5.reuse ;  /* 0x0000000b15f67c23 */ /* 0x100fe20008010805 */
[----:B------:R-:W-:Y:S01]  /*2d40*/  MOV R7, R204 ;  /* 0x000000cc00077202 */ /* 0x000fe20000000f00 */
[----:B------:R-:W-:Y:S01]  /*2d50*/  IMAD.IADD R158, R199, 0x1, R210 ;  /* 0x00000001c79e7824 */ /* 0x000fe200078e02d2 */
[----:B------:R-:W-:Y:S03]  /*2d60*/  @!P0 FSEL R7, R204, -INF , !P5 ;  /* 0xff800000cc078808 */ /* 0x000fe60006800000 */
[----:B------:R-:W2:Y:S01]  /*2d70*/  MUFU.TANH R220, R29 ;  /* 0x0000001d00dc7308 */ /* 0x000ea20000002400 */
[----:B------:R-:W-:Y:S01]  /*2d80*/  @!P0 FSEL R15, R201, -INF , !P3 ;  /* 0xff800000c90f8808 */ /* 0x000fe20005800000 */
[----:B------:R-:W-:Y:S01]  /*2d90*/  FFMA.FTZ R168, -R168, R168, 1 ;  /* 0x3f800000a8a87423 */ /* 0x000fe200000101a8 */
[C---:B------:R-:W-:Y:S01]  /*2da0*/  @!P0 ISETP.GE.AND P5, PT, R16.reuse, R14, PT ;  /* 0x0000000e1000820c */ /* 0x040fe20003fa6270 */
[----:B------:R-:W-:Y:S01]  /*2db0*/  FFMA.FTZ R240, R7, UR11, -R4 ;  /* 0x0000000b07f07c23 */ /* 0x000fe20008010804 */
[----:B------:R-:W-:Y:S01]  /*2dc0*/  @!P0 ISETP.GE.AND P3, PT, R16, R9, PT ;  /* 0x000000091000820c */ /* 0x000fe20003f66270 */
[C---:B------:R-:W-:Y:S01]  /*2dd0*/  @!P0 VIADD R16, R8.reuse, 0x19 ;  /* 0x0000001908108836 */ /* 0x040fe20000000000 */
[----:B------:R-:W-:Y:S01]  /*2de0*/  @!P0 IADD3 R20, PT, PT, R8, 0x18, RZ ;  /* 0x0000001808148810 */ /* 0x000fe20007ffe0ff */
[----:B------:R-:W-:Y:S01]  /*2df0*/  IMAD.MOV.U32 R8, RZ, RZ, R212 ;  /* 0x000000ffff087224 */ /* 0x000fe200078e00d4 */
[----:B------:R-:W-:Y:S01]  /*2e00*/  MOV R19, R213 ;  /* 0x000000d500137202 */ /* 0x000fe20000000f00 */
[----:B------:R-:W-:Y:S01]  /*2e10*/  MUFU.EX2 R218, R218 ;  /* 0x000000da00da7308 */ /* 0x000fe20000000800 */
[----:B------:R-:W-:Y:S01]  /*2e20*/  @!P0 FSEL R19, R213, -INF , !P4 ;  /* 0xff800000d5138808 */ /* 0x000fe20006000000 */
[----:B------:R-:W-:Y:S01]  /*2e30*/  FFMA.FTZ R239, R15, UR11, -R4 ;  /* 0x0000000b0fef7c23 */ /* 0x000fe20008010804 */
[-C--:B------:R-:W-:Y:S07]  /*2e40*/  @!P0 ISETP.GE.AND P4, PT, R20, R12.reuse, PT ;  /* 0x0000000c1400820c */ /* 0x080fee0003f86270 */
[----:B------:R-:W2:Y:S01]  /*2e50*/  MUFU.EX2 R163, R163 ;  /* 0x000000a300a37308 */ /* 0x000ea20000000800 */
[----:B------:R-:W-:Y:S01]  /*2e60*/  @!P0 FSEL R8, R212, -INF , !P3 ;  /* 0xff800000d4088808 */ /* 0x000fe20005800000 */
[--C-:B------:R-:W-:Y:S01]  /*2e70*/  FFMA.FTZ R232, R19, UR11, -R10.reuse ;  /* 0x0000000b13e87c23 */ /* 0x100fe2000801080a */
[----:B------:R-:W-:Y:S07]  /*2e80*/  @!P0 ISETP.GE.AND P3, PT, R16, R12, PT ;  /* 0x0000000c1000820c */ /* 0x000fee0003f66270 */
[----:B------:R-:W-:Y:S01]  /*2e90*/  MUFU.EX2 R207, R207 ;  /* 0x000000cf00cf7308 */ /* 0x000fe20000000800 */
[----:B------:R-:W-:Y:S01]  /*2ea0*/  @!P0 FSEL R6, R225, -INF , !P4 ;  /* 0xff800000e1068808 */ /* 0x000fe20006000000 */
[----:B------:R-:W-:Y:S01]  /*2eb0*/  FFMA.FTZ R231, R8, UR11, -R10 ;  /* 0x0000000b08e77c23 */ /* 0x000fe2000801080a */
[----:B---3--:R-:W-:Y:S07]  /*2ec0*/  MOV R7, R226 ;  /* 0x000000e200077202 */ /* 0x008fee0000000f00 */
[----:B------:R-:W3:Y:S01]  /*2ed0*/  MUFU.EX2 R206, R206 ;  /* 0x000000ce00ce7308 */ /* 0x000ee20000000800 */
[----:B------:R-:W-:Y:S01]  /*2ee0*/  @!P0 FSEL R7, R226, -INF , !P3 ;  /* 0xff800000e2078808 */ /* 0x000fe20005800000 */
[--C-:B------:R-:W-:Y:S01]  /*2ef0*/  FFMA.FTZ R244, R6, UR11, -R5.reuse ;  /* 0x0000000b06f47c23 */ /* 0x100fe20008010805 */
[----:B------:R-:W-:Y:S07]  /*2f00*/  MOV R17, R208 ;  /* 0x000000d000117202 */ /* 0x000fee0000000f00 */
[----:B------:R-:W-:Y:S01]  /*2f10*/  MUFU.TANH R228, R34 ;  /* 0x0000002200e47308 */ /* 0x000fe20000002400 */
[----:B----4-:R-:W-:Y:S01]  /*2f20*/  MOV R18, R211 ;  /* 0x000000d300127202 */ /* 0x010fe20000000f00 */
[----:B------:R-:W-:Y:S01]  /*2f30*/  FFMA.FTZ R5, R7, UR11, -R5 ;  /* 0x0000000b07057c23 */ /* 0x000fe20008010805 */
[----:B------:R-:W-:Y:S01]  /*2f40*/  @!P0 FSEL R17, R208, -INF , !P6 ;  /* 0xff800000d0118808 */ /* 0x000fe20007000000 */
[----:B------:R-:W-:Y:S01]  /*2f50*/  FFMA.FTZ R169, -R169, R169, 1 ;  /* 0x3f800000a9a97423 */ /* 0x000fe200000101a9 */
[----:B------:R-:W-:Y:S01]  /*2f60*/  @!P0 FSEL R18, R211, -INF , !P5 ;  /* 0xff800000d3128808 */ /* 0x000fe20006800000 */
[----:B------:R-:W-:Y:S01]  /*2f70*/  FFMA.FTZ R180, -R180, R180, 1 ;  /* 0x3f800000b4b47423 */ /* 0x000fe200000101b4 */
[-C--:B------:R-:W-:Y:S03]  /*2f80*/  @!P0 ISETP.GE.AND P5, PT, R16, R14.reuse, PT ;  /* 0x0000000e1000820c */ /* 0x080fe60003fa6270 */
[----:B------:R-:W4:Y:S01]  /*2f90*/  MUFU.TANH R227, R35 ;  /* 0x0000002300e37308 */ /* 0x000f220000002400 */
[----:B------:R-:W-:Y:S01]  /*2fa0*/  @!P0 ISETP.GE.AND P6, PT, R20, R14, PT ;  /* 0x0000000e1400820c */ /* 0x000fe20003fc6270 */
[--C-:B------:R-:W-:Y:S01]  /*2fb0*/  FFMA.FTZ R236, R17, UR11, -R13.reuse ;  /* 0x0000000b11ec7c23 */ /* 0x100fe2000801080d */
[----:B-1----:R-:W-:Y:S01]  /*2fc0*/  MOV R12, R219 ;  /* 0x000000db000c7202 */ /* 0x002fe20000000f00 */
[--C-:B------:R-:W-:Y:S01]  /*2fd0*/  FFMA.FTZ R235, R18, UR11, -R13.reuse ;  /* 0x0000000b12eb7c23 */ /* 0x100fe2000801080d */
[----:B--2---:R-:W-:Y:S01]  /*2fe0*/  MOV R14, R220 ;  /* 0x000000dc000e7202 */ /* 0x004fe20000000f00 */
[----:B------:R-:W-:Y:S01]  /*2ff0*/  FFMA.FTZ R205, -R205, R205, 1 ;  /* 0x3f800000cdcd7423 */ /* 0x000fe200000101cd */
[----:B------:R-:W-:Y:S03]  /*3000*/  @!P0 FSEL R12, R219, -INF , !P6 ;  /* 0xff800000db0c8808 */ /* 0x000fe60007000000 */
[----:B------:R-:W-:Y:S01]  /*3010*/  MUFU.EX2 R242, R242 ;  /* 0x000000f200f27308 */ /* 0x000fe20000000800 */
[----:B------:R-:W-:Y:S01]  /*3020*/  @!P0 FSEL R14, R220, -INF , !P5 ;  /* 0xff800000dc0e8808 */ /* 0x000fe20006800000 */
[----:B------:R-:W-:Y:S01]  /*3030*/  FMUL.FTZ R168, R168, UR16 ;  /* 0x00000010a8a87c20 */ /* 0x000fe20008410000 */
[-C--:B------:R-:W-:Y:S07]  /*3040*/  @!P0 ISETP.GE.AND P5, PT, R16, R11.reuse, PT ;  /* 0x0000000b1000820c */ /* 0x080fee0003fa6270 */
[----:B------:R-:W1:Y:S01]  /*3050*/  MUFU.EX2 R241, R241 ;  /* 0x000000f100f17308 */ /* 0x000e620000000800 */
[----:B------:R-:W-:Y:S01]  /*3060*/  @!P0 ISETP.GE.AND P6, PT, R20, R11, PT ;  /* 0x0000000b1400820c */ /* 0x000fe20003fc6270 */
[----:B------:R-:W-:Y:S01]  /*3070*/  FFMA.FTZ R234, R12, UR11, -R13 ;  /* 0x0000000b0cea7c23 */ /* 0x000fe2000801080d */
[----:B------:R-:W-:Y:S07]  /*3080*/  F2FP.F16.F32.PACK_AB R11, R163, R218 ;  /* 0x000000daa30b723e */ /* 0x000fee00000000ff */
[----:B------:R1:W-:Y:S01]  /*3090*/  MUFU.EX2 R243, R5 ;  /* 0x0000000500f37308 */ /* 0x0003e20000000800 */
[----:B---3--:R-:W-:Y:S01]  /*30a0*/  F2FP.F16.F32.PACK_AB R15, R206, R207 ;  /* 0x000000cfce0f723e */ /* 0x008fe200000000ff */
[----:B----4-:R-:W-:Y:S01]  /*30b0*/  IMAD.MOV.U32 R8, RZ, RZ, R227 ;  /* 0x000000ffff087224 */ /* 0x010fe200078e00e3 */
[-C--:B------:R-:W-:Y:S07]  /*30c0*/  @!P0 ISETP.GE.AND P3, PT, R16, R9.reuse, PT ;  /* 0x000000091000820c */ /* 0x080fee0003f66270 */
[----:B------:R-:W-:Y:S01]  /*30d0*/  MUFU.EX2 R248, R248 ;  /* 0x000000f800f87308 */ /* 0x000fe20000000800 */
[----:B------:R-:W-:Y:S01]  /*30e0*/  @!P0 ISETP.GE.AND P4, PT, R20, R9, PT ;  /* 0x000000091400820c */ /* 0x000fe20003f86270 */
[----:B------:R-:W-:Y:S01]  /*30f0*/  STS [R210+0x19000], R11 ;  /* 0x0190000bd2007388 */ /* 0x000fe20000000800 */
[----:B------:R-:W-:Y:S07]  /*3100*/  MOV R9, R228 ;  /* 0x000000e400097202 */ /* 0x000fee0000000f00 */
[----:B------:R-:W2:Y:S01]  /*3110*/  MUFU.EX2 R247, R247 ;  /* 0x000000f700f77308 */ /* 0x000ea20000000800 */
[----:B------:R-:W-:Y:S01]  /*3120*/  @!P0 FSEL R9, R228, -INF , !P6 ;  /* 0xff800000e4098808 */ /* 0x000fe20007000000 */
[----:B------:R-:W-:Y:S01]  /*3130*/  STS [R210+0x19400], R15 ;  /* 0x0194000fd2007388 */ /* 0x000fe20000000800 */
[----:B------:R-:W-:Y:S07]  /*3140*/  @!P0 FSEL R8, R227, -INF , !P5 ;  /* 0xff800000e3088808 */ /* 0x000fee0006800000 */
[----:B------:R-:W3:Y:S01]  /*3150*/  MUFU.TANH R221, R30 ;  /* 0x0000001e00dd7308 */ /* 0x000ee20000002400 */
[----:B------:R-:W-:Y:S01]  /*3160*/  IADD3 R156, PT, PT, R199, R209, RZ ;  /* 0x000000d1c79c7210 */ /* 0x000fe20007ffe0ff */
[--C-:B------:R-:W-:Y:S01]  /*3170*/  FFMA.FTZ R238, R9, UR11, -R4.reuse ;  /* 0x0000000b09ee7c23 */ /* 0x100fe20008010804 */
[----:B-1----:R-:W-:Y:S01]  /*3180*/  F2FP.F16.F32.PACK_AB R5, R241, R242 ;  /* 0x000000f2f105723e */ /* 0x002fe200000000ff */
[----:B------:R-:W-:Y:S01]  /*3190*/  FFMA.FTZ R4, R8, UR11, -R4 ;  /* 0x0000000b08047c23 */ /* 0x000fe20008010804 */
[----:B------:R-:W-:Y:S01]  /*31a0*/  FFMA.FTZ R13, R14, UR11, -R13 ;  /* 0x0000000b0e0d7c23 */ /* 0x000fe2000801080d */
[----:B------:R-:W-:Y:S01]  /*31b0*/  FMUL.FTZ R169, R169, UR16 ;  /* 0x00000010a9a97c20 */ /* 0x000fe20008410000 */
[----:B------:R-:W-:Y:S03]  /*31c0*/  FMUL.FTZ R180, R180, UR16 ;  /* 0x00000010b4b47c20 */ /* 0x000fe60008410000 */
[----:B------:R-:W1:Y:S01]  /*31d0*/  MUFU.TANH R157, R31 ;  /* 0x0000001f009d7308 */ /* 0x000e620000002400 */
[----:B------:R4:W-:Y:S01]  /*31e0*/  STS [R158+0x19400], R5 ;  /* 0x019400059e007388 */ /* 0x0009e20000000800 */
[----:B--2---:R-:W-:Y:S01]  /*31f0*/  F2FP.F16.F32.PACK_AB R6, R247, R248 ;  /* 0x000000f8f706723e */ /* 0x004fe200000000ff */
[----:B------:R-:W-:Y:S01]  /*3200*/  FMUL.FTZ R205, R205, UR16 ;  /* 0x00000010cdcd7c20 */ /* 0x000fe20008410000 */
[----:B------:R-:W-:Y:S01]  /*3210*/  FFMA.FTZ R225, -R225, R225, 1 ;  /* 0x3f800000e1e17423 */ /* 0x000fe200000101e1 */
[----:B------:R-:W-:Y:S01]  /*3220*/  FFMA.FTZ R226, -R226, R226, 1 ;  /* 0x3f800000e2e27423 */ /* 0x000fe200000101e2 */
[----:B------:R-:W-:Y:S01]  /*3230*/  FFMA.FTZ R150, -R150, R150, 1 ;  /* 0x3f80000096967423 */ /* 0x000fe20000010196 */
[----:B------:R2:W-:Y:S03]  /*3240*/  STS [R158+0x19000], R6 ;  /* 0x019000069e007388 */ /* 0x0005e60000000800 */
[----:B------:R-:W-:Y:S01]  /*3250*/  MUFU.EX2 R217, R217 ;  /* 0x000000d900d97308 */ /* 0x000fe20000000800 */
[----:B------:R-:W-:Y:S01]  /*3260*/  FFMA.FTZ R151, -R151, R151, 1 ;  /* 0x3f80000097977423 */ /* 0x000fe20000010197 */
[----:B---3--:R-:W-:Y:S01]  /*3270*/  MOV R8, R221 ;  /* 0x000000dd00087202 */ /* 0x008fe20000000f00 */
[----:B------:R-:W-:Y:S07]  /*3280*/  FMUL.FTZ R225, R225, UR16 ;  /* 0x00000010e1e17c20 */ /* 0x000fee0008410000 */
[----:B------:R-:W3:Y:S01]  /*3290*/  MUFU.EX2 R216, R216 ;  /* 0x000000d800d87308 */ /* 0x000ee20000000800 */
[----:B------:R-:W-:Y:S01]  /*32a0*/  @!P0 FSEL R8, R221, -INF , !P4 ;  /* 0xff800000dd088808 */ /* 0x000fe20006000000 */
[----:B------:R-:W-:Y:S01]  /*32b0*/  FMUL.FTZ R226, R226, UR16 ;  /* 0x00000010e2e27c20 */ /* 0x000fe20008410000 */
[----:B------:R-:W-:Y:S07]  /*32c0*/  FMUL.FTZ R150, R150, UR16 ;  /* 0x0000001096967c20 */ /* 0x000fee0008410000 */
[----:B------:R-:W-:Y:S01]  /*32d0*/  MUFU.EX2 R215, R215 ;  /* 0x000000d700d77308 */ /* 0x000fe20000000800 */
[----:B------:R-:W-:Y:S01]  /*32e0*/  FMUL.FTZ R151, R151, UR16 ;  /* 0x0000001097977c20 */ /* 0x000fe20008410000 */
[----:B-1----:R-:W-:Y:S01]  /*32f0*/  MOV R7, R157 ;  /* 0x0000009d00077202 */ /* 0x002fe20000000f00 */
[--C-:B------:R-:W-:Y:S07]  /*3300*/  FFMA.FTZ R230, R8, UR11, -R10.reuse ;  /* 0x0000000b08e67c23 */ /* 0x100fee000801080a */
[----:B------:R-:W1:Y:S01]  /*3310*/  MUFU.EX2 R214, R214 ;  /* 0x000000d600d67308 */ /* 0x000e620000000800 */
[----:B------:R-:W-:Y:S09]  /*3320*/  @!P0 FSEL R7, R157, -INF , !P3 ;  /* 0xff8000009d078808 */ /* 0x000ff20005800000 */
[----:B------:R1:W-:Y:S01]  /*3330*/  MUFU.EX2 R237, R4 ;  /* 0x0000000400ed7308 */ /* 0x0003e20000000800 */
[----:B------:R-:W-:Y:S01]  /*3340*/  FFMA.FTZ R10, R7, UR11, -R10 ;  /* 0x0000000b070a7c23 */ /* 0x000fe2000801080a */
[----:B---3--:R-:W-:Y:S08]  /*3350*/  F2FP.F16.F32.PACK_AB R7, R216, R217 ;  /* 0x000000d9d807723e */ /* 0x008ff000000000ff */
[----:B------:R-:W-:Y:S10]  /*3360*/  MUFU.EX2 R222, R222 ;  /* 0x000000de00de7308 */ /* 0x000ff40000000800 */
[----:B------:R-:W4:Y:S01]  /*3370*/  MUFU.EX2 R159, R159 ;  /* 0x0000009f009f7308 */ /* 0x000f220000000800 */
[----:B------:R3:W-:Y:S09]  /*3380*/  STS [R210+0x1a000], R7 ;  /* 0x01a00007d2007388 */ /* 0x0007f20000000800 */
[----:B------:R-:W-:Y:S01]  /*3390*/  MUFU.EX2 R224, R224 ;  /* 0x000000e000e07308 */ /* 0x000fe20000000800 */
[----:B-1----:R-:W-:Y:S09]  /*33a0*/  F2FP.F16.F32.PACK_AB R4, R214, R215 ;  /* 0x000000d7d604723e */ /* 0x002ff200000000ff */
[----:B------:R-:W2:Y:S01]  /*33b0*/  MUFU.EX2 R223, R223 ;  /* 0x000000df00df7308 */ /* 0x000ea20000000800 */
[----:B------:R-:W-:Y:S09]  /*33c0*/  STS [R210+0x1a400], R4 ;  /* 0x01a40004d2007388 */ /* 0x000ff20000000800 */
[----:B------:R-:W-:Y:S01]  /*33d0*/  MUFU.EX2 R246, R246 ;  /* 0x000000f600f67308 */ /* 0x000fe20000000800 */
[----:B----4-:R-:W-:Y:S09]  /*33e0*/  F2FP.F16.F32.PACK_AB R5, R159, R222 ;  /* 0x000000de9f05723e */ /* 0x010ff200000000ff */
[----:B------:R-:W1:Y:S01]  /*33f0*/  MUFU.EX2 R245, R245 ;  /* 0x000000f500f57308 */ /* 0x000e620000000800 */
[----:B------:R4:W-:Y:S09]  /*3400*/  STS [R158+0x1a400], R5 ;  /* 0x01a400059e007388 */ /* 0x0009f20000000800 */
[----:B------:R-:W-:Y:S01]  /*3410*/  MUFU.EX2 R240, R240 ;  /* 0x000000f000f07308 */ /* 0x000fe20000000800 */
[----:B--2---:R-:W-:Y:S09]  /*3420*/  F2FP.F16.F32.PACK_AB R6, R223, R224 ;  /* 0x000000e0df06723e */ /* 0x004ff200000000ff */
[----:B------:R-:W3:Y:S01]  /*3430*/  MUFU.EX2 R239, R239 ;  /* 0x000000ef00ef7308 */ /* 0x000ee20000000800 */
[----:B------:R2:W-:Y:S09]  /*3440*/  STS [R158+0x1a000], R6 ;  /* 0x01a000069e007388 */ /* 0x0005f20000000800 */
[----:B------:R-:W4:Y:S01]  /*3450*/  MUFU.EX2 R244, R244 ;  /* 0x000000f400f47308 */ /* 0x000f220000000800 */
[----:B-1----:R-:W-:Y:S09]  /*3460*/  F2FP.F16.F32.PACK_AB R8, R245, R246 ;  /* 0x000000f6f508723e */ /* 0x002ff200000000ff */
[----:B------:R-:W1:Y:S01]  /*3470*/  MUFU.EX2 R238, R238 ;  /* 0x000000ee00ee7308 */ /* 0x000e620000000800 */
[----:B------:R-:W-:Y:S09]  /*3480*/  STS [R209], R8 ;  /* 0x00000008d1007388 */ /* 0x000ff20000000800 */
[----:B------:R-:W-:Y:S01]  /*3490*/  MUFU.EX2 R236, R236 ;  /* 0x000000ec00ec7308 */ /* 0x000fe20000000800 */
[----:B---3--:R-:W-:Y:S09]  /*34a0*/  F2FP.F16.F32.PACK_AB R7, R239, R240 ;  /* 0x000000f0ef07723e */ /* 0x008ff200000000ff */
[----:B------:R-:W2:Y:S01]  /*34b0*/  MUFU.EX2 R235, R235 ;  /* 0x000000eb00eb7308 */ /* 0x000ea20000000800 */
[----:B------:R-:W-:Y:S01]  /*34c0*/  STS [R209+0x400], R7 ;  /* 0x00040007d1007388 */ /* 0x000fe20000000800 */
[----:B----4-:R-:W-:Y:S08]  /*34d0*/  F2FP.F16.F32.PACK_AB R5, R243, R244 ;  /* 0x000000f4f305723e */ /* 0x010ff000000000ff */
[----:B------:R-:W-:Y:S01]  /*34e0*/  MUFU.EX2 R232, R232 ;  /* 0x000000e800e87308 */ /* 0x000fe20000000800 */
[----:B-1----:R-:W-:Y:S01]  /*34f0*/  F2FP.F16.F32.PACK_AB R4, R237, R238 ;  /* 0x000000eeed04723e */ /* 0x002fe200000000ff */
[----:B------:R1:W-:Y:S08]  /*3500*/  STS [R156], R5 ;  /* 0x000000059c007388 */ /* 0x0003f00000000800 */
[----:B------:R-:W-:Y:S01]  /*3510*/  MUFU.EX2 R231, R231 ;  /* 0x000000e700e77308 */ /* 0x000fe20000000800 */
[----:B------:R3:W-:Y:S01]  /*3520*/  STS [R156+0x400], R4 ;  /* 0x000400049c007388 */ /* 0x0007e20000000800 */
[----:B--2---:R-:W-:Y:S08]  /*3530*/  F2FP.F16.F32.PACK_AB R6, R235, R236 ;  /* 0x000000eceb06723e */ /* 0x004ff000000000ff */
[----:B------:R-:W-:Y:S01]  /*3540*/  MUFU.EX2 R234, R234 ;  /* 0x000000ea00ea7308 */ /* 0x000fe20000000800 */
[----:B------:R2:W-:Y:S09]  /*3550*/  STS [R209+0x1000], R6 ;  /* 0x00100006d1007388 */ /* 0x0005f20000000800 */
[----:B------:R-:W1:Y:S10]  /*3560*/  MUFU.EX2 R233, R13 ;  /* 0x0000000d00e97308 */ /* 0x000e740000000800 */
[----:B------:R-:W-:Y:S10]  /*3570*/  MUFU.EX2 R230, R230 ;  /* 0x000000e600e67308 */ /* 0x000ff40000000800 */
[----:B------:R-:W3:Y:S01]  /*3580*/  MUFU.EX2 R229, R10 ;  /* 0x0000000a00e57308 */ /* 0x000ee20000000800 */
[----:B-1----:R-:W-:Y:S02]  /*3590*/  F2FP.F16.F32.PACK_AB R5, R233, R234 ;  /* 0x000000eae905723e */ /* 0x002fe400000000ff */
[----:B---3--:R-:W-:Y:S02]  /*35a0*/  F2FP.F16.F32.PACK_AB R4, R229, R230 ;  /* 0x000000e6e504723e */ /* 0x008fe400000000ff */
[----:B--2---:R-:W-:Y:S05]  /*35b0*/  F2FP.F16.F32.PACK_AB R6, R231, R232 ;  /* 0x000000e8e706723e */ /* 0x004fea00000000ff */
        /* <DEDUP_REMOVED lines=32> */
[C---:B--2---:R-:W-:Y:S04]  /*37c0*/  HMMA.16816.F32 R8, R132.reuse, R144, R8 ;  /* 0x000000908408723c */ /* 0x044fe80000001808 */
[C---:B------:R-:W-:Y:S04]  /*37d0*/  LEA R144, P0, R186.reuse, R250, 0x2 ;  /* 0x000000faba907211 */ /* 0x040fe800078010ff */
[-C--:B------:R-:W-:Y:S03]  /*37e0*/  HMMA.16816.F32 R12, R132, R146.reuse, R12 ;  /* 0x00000092840c723c */ /* 0x080fe6000000180c */
[----:B------:R-:W-:Y:S05]  /*37f0*/  LEA.HI.X R145, R186, R251, RZ, 0x2, P0 ;  /* 0x000000fbba917211 */ /* 0x000fea00000f14ff */
[C---:B------:R-:W-:Y:S01]  /*3800*/  HMMA.16816.F32 R16, R140.reuse, R146, R16 ;  /* 0x000000928c10723c */ /* 0x040fe20000001810 */
[----:B------:R-:W2:Y:S04]  /*3810*/  LDG.E R249, desc[UR38][R144.64] ;  /* 0x0000002690f97981 */ /* 0x000ea8000c1e1900 */
[----:B------:R-:W4:Y:S03]  /*3820*/  LDG.E R250, desc[UR38][R144.64+0x20] ;  /* 0x0000202690fa7981 */ /* 0x000f26000c1e1900 */
[-C--:B---3--:R-:W-:Y:S01]  /*3830*/  HMMA.16816.F32 R20, R140, R136.reuse, R20 ;  /* 0x000000888c14723c */ /* 0x088fe20000001814 */
[----:B------:R-:W5:Y:S04]  /*3840*/  LDG.E R252, desc[UR38][R144.64+0x80] ;  /* 0x0000802690fc7981 */ /* 0x000f68000c1e1900 */
[----:B------:R1:W5:Y:S03]  /*3850*/  LDG.E R251, desc[UR38][R144.64+0xa0] ;  /* 0x0000a02690fb7981 */ /* 0x000366000c1e1900 */
[C---:B------:R-:W-:Y:S08]  /*3860*/  HMMA.16816.F32 R24, R132.reuse, R136, R24 ;  /* 0x000000888418723c */ /* 0x040ff00000001818 */
[-C--:B------:R-:W-:Y:S01]  /*3870*/  HMMA.16816.F32 R28, R132, R138.reuse, R28 ;  /* 0x0000008a841c723c */ /* 0x080fe2000000181c */
[----:B------:R-:W-:Y:S07]  /*3880*/  LDSM.16.M88.4 R132, [R148+0x7000] ;  /* 0x007000009484783b */ /* 0x000fee0000000200 */
[----:B------:R-:W-:Y:S01]  /*3890*/  HMMA.16816.F32 R32, R140, R138, R32 ;  /* 0x0000008a8c20723c */ /* 0x000fe20000001820 */
[----:B------:R-:W3:Y:S08]  /*38a0*/  LDSM.16.M88.4 R136, [R178+0x11000] ;  /* 0x01100000b288783b */ /* 0x000ef00000000200 */
[----:B------:R-:W3:Y:S08]  /*38b0*/  LDSM.16.M88.4 R140, [R148+0x7800] ;  /* 0x00780000948c783b */ /* 0x000ef00000000200 */
[----:B-1----:R-:W-:Y:S01]  /*38c0*/  LDSM.16.M88.4 R144, [R178+0x13400] ;  /* 0x01340000b290783b */ /* 0x002fe20000000200 */
[-C--:B---3--:R-:W-:Y:S08]  /*38d0*/  HMMA.16816.F32 R4, R132, R136.reuse, R4 ;  /* 0x000000888404723c */ /* 0x088ff00000001804 */
[C---:B------:R-:W-:Y:S08]  /*38e0*/  HMMA.16816.F32 R8, R140.reuse, R136, R8 ;  /* 0x000000888c08723c */ /* 0x040ff00000001808 */
[-C--:B------:R-:W-:Y:S08]  /*38f0*/  HMMA.16816.F32 R12, R140, R138.reuse, R12 ;  /* 0x0000008a8c0c723c */ /* 0x080ff0000000180c */
[C---:B------:R-:W-:Y:S01]  /*3900*/  HMMA.16816.F32 R16, R132.reuse, R138, R16 ;  /* 0x0000008a8410723c */ /* 0x040fe20000001810 */
[----:B------:R-:W1:Y:S07]  /*3910*/  LDSM.16.M88.4 R136, [R178+0x11400] ;  /* 0x01140000b288783b */ /* 0x000e6e0000000200 */
[-C--:B-1----:R-:W-:Y:S08]  /*3920*/  HMMA.16816.F32 R20, R132, R136.reuse, R20 ;  /* 0x000000888414723c */ /* 0x082ff00000001814 */
[C---:B------:R-:W-:Y:S08]  /*3930*/  HMMA.16816.F32 R24, R140.reuse, R136, R24 ;  /* 0x000000888c18723c */ /* 0x040ff00000001818 */
[-C--:B------:R-:W-:Y:S01]  /*3940*/  HMMA.16816.F32 R28, R140, R138.reuse, R28 ;  /* 0x0000008a8c1c723c */ /* 0x080fe2000000181c */
[----:B------:R-:W-:Y:S07]  /*3950*/  LDSM.16.M88.4 R140, [R149+0x8800] ;  /* 0x00880000958c783b */ /* 0x000fee0000000200 */
[----:B------:R-:W-:Y:S01]  /*3960*/  HMMA.16816.F32 R32, R132, R138, R32 ;  /* 0x0000008a8420723c */ /* 0x000fe20000001820 */
[----:B------:R1:W-:Y:S08]  /*3970*/  LDSM.16.M88.4 R132, [R149+0x8000] ;  /* 0x008000009584783b */ /* 0x0003f00000000200 */
[----:B------:R-:W3:Y:S01]  /*3980*/  LDSM.16.M88.4 R136, [R179+0x13000] ;  /* 0x01300000b388783b */ /* 0x000ee20000000200 */
[----:B-1----:R-:W-:Y:S01]  /*3990*/  IMAD.SHL.U32 R149, R174, 0x40, RZ ;  /* 0x00000040ae957824 */ /* 0x002fe200078e00ff */
        /* <DEDUP_REMOVED lines=10> */
[----:B------:R-:W-:Y:S08]  /*3a40*/  LDSM.16.M88.4 R132, [R148+0x8000] ;  /* 0x008000009484783b */ /* 0x000ff00000000200 */
[----:B------:R-:W1:Y:S02]  /*3a50*/  LDSM.16.M88.4 R136, [R178+0x13000] ;  /* 0x01300000b288783b */ /* 0x000e640000000200 */
[-C--:B-1----:R-:W-:Y:S08]  /*3a60*/  HMMA.16816.F32 R4, R132, R136.reuse, R4 ;  /* 0x000000888404723c */ /* 0x082ff00000001804 */
[C---:B------:R-:W-:Y:S04]  /*3a70*/  HMMA.16816.F32 R8, R140.reuse, R136, R8 ;  /* 0x000000888c08723c */ /* 0x040fe80000001808 */
[----:B------:R-:W-:Y:S04]  /*3a80*/  FFMA.FTZ R137, -R155, R155, 1 ;  /* 0x3f8000009b897423 */ /* 0x000fe8000001019b */
[-C--:B------:R-:W-:Y:S03]  /*3a90*/  HMMA.16816.F32 R12, R140, R138.reuse, R12 ;  /* 0x0000008a8c0c723c */ /* 0x080fe6000000180c */
[C---:B--2---:R-:W-:Y:S01]  /*3aa0*/  FADD.FTZ R5, -R249.reuse, R5 ;  /* 0x00000005f9057221 */ /* 0x044fe20000010100 */
[----:B------:R-:W-:Y:S01]  /*3ab0*/  FADD.FTZ R4, -R249, R4 ;  /* 0x00000004f9047221 */ /* 0x000fe20000010100 */
[----:B------:R-:W-:Y:S01]  /*3ac0*/  FMUL.FTZ R137, R137, UR16 ;  /* 0x0000001089897c20 */ /* 0x000fe20008410000 */
[----:B----4-:R-:W-:Y:S01]  /*3ad0*/  FADD.FTZ R6, -R250, R6 ;  /* 0x00000006fa067221 */ /* 0x010fe20000010100 */
[----:B------:R-:W-:Y:S01]  /*3ae0*/  FMUL.FTZ R136, R163, R5 ;  /* 0x00000005a3887220 */ /* 0x000fe20000410000 */
[C---:B------:R-:W-:Y:S04]  /*3af0*/  HMMA.16816.F32 R16, R132.reuse, R138, R16 ;  /* 0x0000008a8410723c */ /* 0x040fe80000001810 */
[----:B------:R-:W-:Y:S01]  /*3b00*/  FMUL.FTZ R218, R218, R4 ;  /* 0x00000004dada7220 */ /* 0x000fe20000410000 */
[----:B------:R-:W-:Y:S01]  /*3b10*/  FFMA.FTZ R5, -R161, R161, 1 ;  /* 0x3f800000a1057423 */ /* 0x000fe200000101a1 */
[----:B------:R-:W-:Y:S01]  /*3b20*/  LOP3.LUT R4, R3, 0x30, R2, 0xf8, !PT ;  /* 0x0000003003047812 */ /* 0x000fe200078ef802 */
[----:B------:R-:W-:Y:S01]  /*3b30*/  FADD.FTZ R7, -R250, R7 ;  /* 0x00000007fa077221 */ /* 0x000fe20000010100 */
[-C--:B------:R-:W-:Y:S03]  /*3b40*/  HMMA.16816.F32 R20, R132, R144.reuse, R20 ;  /* 0x000000908414723c */ /* 0x080fe60000001814 */
[----:B------:R-:W-:Y:S01]  /*3b50*/  SHF.L.U32 R161, R174, 0x3, RZ ;  /* 0x00000003aea17819 */ /* 0x000fe200000006ff */
[----:B------:R-:W-:Y:S01]  /*3b60*/  FMUL.FTZ R5, R5, UR16 ;  /* 0x0000001005057c20 */ /* 0x000fe20008410000 */
[----:B------:R-:W-:Y:S01]  /*3b70*/  LOP3.LUT R4, R4, 0x1c0, R149, 0xf8, !PT ;  /* 0x000001c004047812 */ /* 0x000fe200078ef895 */
[----:B------:R-:W-:Y:S01]  /*3b80*/  FMUL.FTZ R136, R136, R137 ;  /* 0x0000008988887220 */ /* 0x000fe20000410000 */
[----:B------:R-:W-:Y:S01]  /*3b90*/  LOP3.LUT R148, R161, 0x38, RZ, 0xc0, !PT ;  /* 0x00000038a1947812 */ /* 0x000fe200078ec0ff */
[C---:B------:R-:W-:Y:S04]  /*3ba0*/  HMMA.16816.F32 R24, R140.reuse, R144, R24 ;  /* 0x000000908c18723c */ /* 0x040fe80000001818 */
[C---:B------:R-:W-:Y:S01]  /*3bb0*/  FADD.FTZ R16, -R249.reuse, R16 ;  /* 0x00000010f9107221 */ /* 0x040fe20000010100 */
[----:B------:R-:W-:Y:S01]  /*3bc0*/  FADD.FTZ R17, -R249, R17 ;  /* 0x00000011f9117221 */ /* 0x000fe20000010100 */
[----:B------:R-:W-:Y:S01]  /*3bd0*/  FMUL.FTZ R5, R218, R5 ;  /* 0x00000005da057220 */ /* 0x000fe20000410000 */
[----:B------:R-:W-:Y:S01]  /*3be0*/  LOP3.LUT R163, R149, 0x400, RZ, 0xc0, !PT ;  /* 0x0000040095a37812 */ /* 0x000fe200078ec0ff */
[-C--:B------:R-:W-:Y:S03]  /*3bf0*/  HMMA.16816.F32 R28, R140, R146.reuse, R28 ;  /* 0x000000928c1c723c */ /* 0x080fe6000000181c */
[C---:B------:R-:W-:Y:S01]  /*3c00*/  FADD.FTZ R20, -R249.reuse, R20 ;  /* 0x00000014f9147221 */ /* 0x040fe20000010100 */
[----:B------:R-:W-:Y:S01]  /*3c10*/  FADD.FTZ R21, -R249, R21 ;  /* 0x00000015f9157221 */ /* 0x000fe20000010100 */
[----:B------:R-:W-:Y:S01]  /*3c20*/  FMUL.FTZ R16, R248, R16 ;  /* 0x00000010f8107220 */ /* 0x000fe20000410000 */
[----:B------:R-:W-:Y:S01]  /*3c30*/  FMUL.FTZ R17, R247, R17 ;  /* 0x00000011f7117220 */ /* 0x000fe20000410000 */
[----:B------:R-:W-:Y:S01]  /*3c40*/  FMUL.FTZ R20, R246, R20 ;  /* 0x00000014f6147220 */ /* 0x000fe20000410000 */
[----:B------:R-:W-:Y:S04]  /*3c50*/  HMMA.16816.F32 R32, R132, R146, R32 ;  /* 0x000000928420723c */ /* 0x000fe80000001820 */
[----:B------:R-:W-:Y:S01]  /*3c60*/  FMUL.FTZ R21, R245, R21 ;  /* 0x00000015f5157220 */ /* 0x000fe20000410000 */
[----:B------:R-:W-:Y:S01]  /*3c70*/  FMUL.FTZ R16, R16, R168 ;  /* 0x000000a810107220 */ /* 0x000fe20000410000 */
[----:B------:R-:W-:Y:S01]  /*3c80*/  FMUL.FTZ R17, R17, R169 ;  /* 0x000000a911117220 */ /* 0x000fe20000410000 */
[----:B------:R-:W-:Y:S01]  /*3c90*/  FMUL.FTZ R20, R20, R180 ;  /* 0x000000b414147220 */ /* 0x000fe20000410000 */
[----:B------:R-:W-:Y:S01]  /*3ca0*/  FMUL.FTZ R21, R21, R205 ;  /* 0x000000cd15157220 */ /* 0x000fe20000410000 */
[----:B------:R-:W-:Y:S01]  /*3cb0*/  LOP3.LUT R4, R4, R148, RZ, 0x3c, !PT ;  /* 0x0000009404047212 */ /* 0x000fe200078e3cff */
[----:B------:R-:W-:Y:S01]  /*3cc0*/  FMUL.FTZ R6, R207, R6 ;  /* 0x00000006cf067220 */ /* 0x000fe20000410000 */
[----:B------:R-:W-:Y:S01]  /*3cd0*/  FMUL.FTZ R7, R206, R7 ;  /* 0x00000007ce077220 */ /* 0x000fe20000410000 */
[----:B------:R-:W-:Y:S01]  /*3ce0*/  F2FP.F16.F32.PACK_AB R5, R136, R5 ;  /* 0x000000058805723e */ /* 0x000fe200000000ff */
[----:B------:R-:W-:Y:S01]  /*3cf0*/  FADD.FTZ R18, -R250, R18 ;  /* 0x00000012fa127221 */ /* 0x000fe20000010100 */
[----:B------:R-:W-:Y:S01]  /*3d00*/  LEA R163, R4, R163, 0x1 ;  /* 0x000000a304a37211 */ /* 0x000fe200078e08ff */
[----:B------:R-:W-:Y:S01]  /*3d10*/  FMUL.FTZ R6, R6, R150 ;  /* 0x0000009606067220 */ /* 0x000fe20000410000 */
[----:B------:R-:W-:Y:S01]  /*3d20*/  F2FP.F16.F32.PACK_AB R16, R17, R16 ;  /* 0x000000101110723e */ /* 0x000fe200000000ff */
[----:B------:R-:W-:Y:S01]  /*3d30*/  FMUL.FTZ R7, R7, R151 ;  /* 0x0000009707077220 */ /* 0x000fe20000410000 */
[----:B------:R-:W-:Y:S01]  /*3d40*/  F2FP.F16.F32.PACK_AB R20, R21, R20 ;  /* 0x000000141514723e */ /* 0x000fe200000000ff */
[C---:B------:R-:W-:Y:S01]  /*3d50*/  FADD.FTZ R32, -R249.reuse, R32 ;  /* 0x00000020f9207221 */ /* 0x040fe20000010100 */
[----:B------:R-:W-:Y:S01]  /*3d60*/  FADD.FTZ R33, -R249, R33 ;  /* 0x00000021f9217221 */ /* 0x000fe20000010100 */
[----:B------:R-:W-:Y:S02]  /*3d70*/  FADD.FTZ R19, -R250, R19 ;  /* 0x00000013fa137221 */ /* 0x000fe40000010100 */
[----:B------:R-:W-:Y:S01]  /*3d80*/  FMUL.FTZ R32, R244, R32 ;  /* 0x00000020f4207220 */ /* 0x000fe20000410000 */
[----:B------:R-:W-:Y:S03]  /*3d90*/  FMUL.FTZ R33, R243, R33 ;  /* 0x00000021f3217220 */ /* 0x000fe60000410000 */
        /* <DEDUP_REMOVED lines=20> */
.L_x_659:
[----:B------:R-:W-:Y:S01]  /*3ee0*/  FFMA.FTZ R171, -R171, R171, 1 ;  /* 0x3f800000abab7423 */ /* 0x000fe200000101ab */
[----:B------:R-:W-:Y:S01]  /*3ef0*/  FFMA.FTZ R170, -R170, R170, 1 ;  /* 0x3f800000aaaa7423 */ /* 0x000fe200000101aa */
[----:B------:R-:W-:Y:S01]  /*3f00*/  FMUL.FTZ R19, R241, R19 ;  /* 0x00000013f1137220 */ /* 0x000fe20000410000 */
[----:B------:R-:W-:Y:S01]  /*3f10*/  FMUL.FTZ R18, R242, R18 ;  /* 0x00000012f2127220 */ /* 0x000fe20000410000 */
[----:B------:R-:W-:Y:S01]  /*3f20*/  FMUL.FTZ R171, R171, UR16 ;  /* 0x00000010abab7c20 */ /* 0x000fe20008410000 */
[----:B------:R-:W-:Y:S01]  /*3f30*/  FMUL.FTZ R170, R170, UR16 ;  /* 0x00000010aaaa7c20 */ /* 0x000fe20008410000 */
[----:B-----5:R-:W-:Y:S01]  /*3f40*/  FADD.FTZ R9, -R252, R9 ;  /* 0x00000009fc097221 */ /* 0x020fe20000010100 */
[----:B------:R-:W-:Y:S01]  /*3f50*/  FFMA.FTZ R153, -R153, R153, 1 ;  /* 0x3f80000099997423 */ /* 0x000fe20000010199 */
[C---:B------:R-:W-:Y:S01]  /*3f60*/  FADD.FTZ R11, -R251.reuse, R11 ;  /* 0x0000000bfb0b7221 */ /* 0x040fe20000010100 */
[----:B------:R-:W-:Y:S01]  /*3f70*/  FFMA.FTZ R164, -R164, R164, 1 ;  /* 0x3f800000a4a47423 */ /* 0x000fe200000101a4 */
[----:B------:R-:W-:Y:S01]  /*3f80*/  FADD.FTZ R8, -R252, R8 ;  /* 0x00000008fc087221 */ /* 0x000fe20000010100 */
[----:B------:R-:W-:Y:S01]  /*3f90*/  FFMA.FTZ R152, -R152, R152, 1 ;  /* 0x3f80000098987423 */ /* 0x000fe20000010198 */
[----:B------:R-:W-:Y:S01]  /*3fa0*/  FADD.FTZ R10, -R251, R10 ;  /* 0x0000000afb0a7221 */ /* 0x000fe20000010100 */
[----:B------:R-:W-:Y:S01]  /*3fb0*/  FFMA.FTZ R154, -R154, R154, 1 ;  /* 0x3f8000009a9a7423 */ /* 0x000fe2000001019a */
[----:B------:R-:W-:Y:S01]  /*3fc0*/  FMUL.FTZ R19, R19, R171 ;  /* 0x000000ab13137220 */ /* 0x000fe20000410000 */
[----:B------:R-:W-:Y:S01]  /*3fd0*/  FMUL.FTZ R18, R18, R170 ;  /* 0x000000aa12127220 */ /* 0x000fe20000410000 */
[----:B------:R-:W-:Y:S01]  /*3fe0*/  FMUL.FTZ R9, R216, R9 ;  /* 0x00000009d8097220 */ /* 0x000fe20000410000 */
[----:B------:R-:W-:Y:S01]  /*3ff0*/  FMUL.FTZ R153, R153, UR16 ;  /* 0x0000001099997c20 */ /* 0x000fe20008410000 */
[----:B------:R-:W-:Y:S01]  /*4000*/  FMUL.FTZ R11, R214, R11 ;  /* 0x0000000bd60b7220 */ /* 0x000fe20000410000 */
[----:B------:R-:W-:Y:S01]  /*4010*/  FMUL.FTZ R164, R164, UR16 ;  /* 0x00000010a4a47c20 */ /* 0x000fe20008410000 */
[----:B------:R-:W-:Y:S01]  /*4020*/  FADD.FTZ R13, -R252, R13 ;  /* 0x0000000dfc0d7221 */ /* 0x000fe20000010100 */
[----:B------:R-:W-:Y:S01]  /*4030*/  FMUL.FTZ R8, R217, R8 ;  /* 0x00000008d9087220 */ /* 0x000fe20000410000 */
[----:B------:R-:W-:Y:S01]  /*4040*/  FFMA.FTZ R162, -R162, R162, 1 ;  /* 0x3f800000a2a27423 */ /* 0x000fe200000101a2 */
[----:B------:R-:W-:Y:S01]  /*4050*/  FMUL.FTZ R152, R152, UR16 ;  /* 0x0000001098987c20 */ /* 0x000fe20008410000 */
[----:B------:R-:W-:Y:S01]  /*4060*/  FADD.FTZ R15, -R251, R15 ;  /* 0x0000000ffb0f7221 */ /* 0x000fe20000010100 */
[----:B------:R-:W-:Y:S01]  /*4070*/  FMUL.FTZ R10, R215, R10 ;  /* 0x0000000ad70a7220 */ /* 0x000fe20000410000 */
[----:B------:R-:W-:Y:S01]  /*4080*/  FFMA.FTZ R167, -R167, R167, 1 ;  /* 0x3f800000a7a77423 */ /* 0x000fe200000101a7 */
[----:B------:R-:W-:Y:S01]  /*4090*/  FMUL.FTZ R154, R154, UR16 ;  /* 0x000000109a9a7c20 */ /* 0x000fe20008410000 */
[----:B------:R-:W-:Y:S01]  /*40a0*/  FADD.FTZ R12, -R252, R12 ;  /* 0x0000000cfc0c7221 */ /* 0x000fe20000010100 */
[----:B------:R-:W-:Y:S01]  /*40b0*/  FFMA.FTZ R165, -R165, R165, 1 ;  /* 0x3f800000a5a57423 */ /* 0x000fe200000101a5 */
[----:B------:R-:W-:Y:S01]  /*40c0*/  FADD.FTZ R14, -R251, R14 ;  /* 0x0000000efb0e7221 */ /* 0x000fe20000010100 */
[----:B------:R-:W-:Y:S01]  /*40d0*/  FFMA.FTZ R166, -R166, R166, 1 ;  /* 0x3f800000a6a67423 */ /* 0x000fe200000101a6 */
[----:B------:R-:W-:Y:S01]  /*40e0*/  F2FP.F16.F32.PACK_AB R6, R7, R6 ;  /* 0x000000060706723e */ /* 0x000fe200000000ff */
[----:B------:R-:W-:Y:S01]  /*40f0*/  FMUL.FTZ R9, R9, R153 ;  /* 0x0000009909097220 */ /* 0x000fe20000410000 */
[----:B------:R-:W-:Y:S01]  /*4100*/  FMUL.FTZ R11, R11, R164 ;  /* 0x000000a40b0b7220 */ /* 0x000fe20000410000 */
[----:B------:R-:W-:Y:S01]  /*4110*/  FMUL.FTZ R13, R223, R13 ;  /* 0x0000000ddf0d7220 */ /* 0x000fe20000410000 */
[----:B------:R-:W-:Y:S01]  /*4120*/  FMUL.FTZ R162, R162, UR16 ;  /* 0x00000010a2a27c20 */ /* 0x000fe20008410000 */
[----:B------:R-:W-:Y:S01]  /*4130*/  FMUL.FTZ R8, R8, R152 ;  /* 0x0000009808087220 */ /* 0x000fe20000410000 */
[----:B------:R-:W-:Y:S01]  /*4140*/  FMUL.FTZ R15, R159, R15 ;  /* 0x0000000f9f0f7220 */ /* 0x000fe20000410000 */
[----:B------:R-:W-:Y:S01]  /*4150*/  FMUL.FTZ R167, R167, UR16 ;  /* 0x00000010a7a77c20 */ /* 0x000fe20008410000 */
[----:B------:R-:W-:Y:S01]  /*4160*/  FMUL.FTZ R10, R10, R154 ;  /* 0x0000009a0a0a7220 */ /* 0x000fe20000410000 */
[----:B------:R-:W-:Y:S01]  /*4170*/  FADD.FTZ R23, -R250, R23 ;  /* 0x00000017fa177221 */ /* 0x000fe20000010100 */
[----:B------:R-:W-:Y:S01]  /*4180*/  FFMA.FTZ R201, -R201, R201, 1 ;  /* 0x3f800000c9c97423 */ /* 0x000fe200000101c9 */
[----:B------:R-:W-:Y:S01]  /*4190*/  FMUL.FTZ R12, R224, R12 ;  /* 0x0000000ce00c7220 */ /* 0x000fe20000410000 */
[----:B------:R-:W-:Y:S01]  /*41a0*/  FMUL.FTZ R165, R165, UR16 ;  /* 0x00000010a5a57c20 */ /* 0x000fe20008410000 */
[----:B------:R-:W-:Y:S01]  /*41b0*/  FMUL.FTZ R14, R222, R14 ;  /* 0x0000000ede0e7220 */ /* 0x000fe20000410000 */
[----:B------:R-:W-:Y:S01]  /*41c0*/  FMUL.FTZ R166, R166, UR16 ;  /* 0x00000010a6a67c20 */ /* 0x000fe20008410000 */
[----:B------:R-:W-:Y:S01]  /*41d0*/  FADD.FTZ R22, -R250, R22 ;  /* 0x00000016fa167221 */ /* 0x000fe20000010100 */
[----:B------:R-:W-:Y:S01]  /*41e0*/  FFMA.FTZ R204, -R204, R204, 1 ;  /* 0x3f800000cccc7423 */ /* 0x000fe200000101cc */
[----:B------:R-:W-:Y:S01]  /*41f0*/  F2FP.F16.F32.PACK_AB R18, R19, R18 ;  /* 0x000000121312723e */ /* 0x000fe200000000ff */
[----:B------:R-:W-:Y:S01]  /*4200*/  STS [R210+0x15000], R5 ;  /* 0x01500005d2007388 */ /* 0x000fe20000000800 */
[----:B------:R-:W-:Y:S01]  /*4210*/  FMUL.FTZ R13, R13, R162 ;  /* 0x000000a20d0d7220 */ /* 0x000fe20000410000 */
[----:B------:R-:W-:Y:S01]  /*4220*/  FMUL.FTZ R15, R15, R167 ;  /* 0x000000a70f0f7220 */ /* 0x000fe20000410000 */
[----:B------:R-:W-:Y:S02]  /*4230*/  FMUL.FTZ R23, R239, R23 ;  /* 0x00000017ef177220 */ /* 0x000fe40000410000 */
[----:B------:R-:W-:Y:S01]  /*4240*/  STS [R210+0x15400], R6 ;  /* 0x01540006d2007388 */ /* 0x000fe20000000800 */
[----:B------:R-:W-:Y:S01]  /*4250*/  FMUL.FTZ R201, R201, UR16 ;  /* 0x00000010c9c97c20 */ /* 0x000fe20008410000 */
[----:B------:R-:W-:Y:S01]  /*4260*/  FMUL.FTZ R12, R12, R165 ;  /* 0x000000a50c0c7220 */ /* 0x000fe20000410000 */
[----:B------:R-:W-:Y:S01]  /*4270*/  FMUL.FTZ R14, R14, R166 ;  /* 0x000000a60e0e7220 */ /* 0x000fe20000410000 */
[----:B------:R-:W-:Y:S01]  /*4280*/  FMUL.FTZ R22, R240, R22 ;  /* 0x00000016f0167220 */ /* 0x000fe20000410000 */
[----:B------:R-:W-:Y:S01]  /*4290*/  FADD.FTZ R35, -R250, R35 ;  /* 0x00000023fa237221 */ /* 0x000fe20000010100 */
[----:B------:R-:W-:Y:S01]  /*42a0*/  FFMA.FTZ R227, -R227, R227, 1 ;  /* 0x3f800000e3e37423 */ /* 0x000fe200000101e3 */
[----:B------:R-:W-:Y:S01]  /*42b0*/  FMUL.FTZ R204, R204, UR16 ;  /* 0x00000010cccc7c20 */ /* 0x000fe20008410000 */
[----:B------:R-:W-:Y:S01]  /*42c0*/  FADD.FTZ R34, -R250, R34 ;  /* 0x00000022fa227221 */ /* 0x000fe20000010100 */
[----:B------:R-:W-:Y:S01]  /*42d0*/  FFMA.FTZ R228, -R228, R228, 1 ;  /* 0x3f800000e4e47423 */ /* 0x000fe200000101e4 */
[----:B------:R-:W-:Y:S01]  /*42e0*/  F2FP.F16.F32.PACK_AB R8, R9, R8 ;  /* 0x000000080908723e */ /* 0x000fe200000000ff */
[----:B------:R-:W-:Y:S01]  /*42f0*/  STS [R158+0x15000], R16 ;  /* 0x015000109e007388 */ /* 0x000fe20000000800 */
[----:B------:R-:W-:Y:S01]  /*4300*/  F2FP.F16.F32.PACK_AB R10, R11, R10 ;  /* 0x0000000a0b0a723e */ /* 0x000fe200000000ff */
[----:B------:R-:W-:Y:S01]  /*4310*/  FMUL.FTZ R23, R23, R201 ;  /* 0x000000c917177220 */ /* 0x000fe20000410000 */
[----:B------:R-:W-:Y:S02]  /*4320*/  FMUL.FTZ R35, R237, R35 ;  /* 0x00000023ed237220 */ /* 0x000fe40000410000 */
[----:B------:R-:W-:Y:S01]  /*4330*/  STS [R158+0x15400], R18 ;  /* 0x015400129e007388 */ /* 0x000fe20000000800 */
[----:B------:R-:W-:Y:S01]  /*4340*/  FMUL.FTZ R227, R227, UR16 ;  /* 0x00000010e3e37c20 */ /* 0x000fe20008410000 */
[----:B------:R-:W-:Y:S01]  /*4350*/  FMUL.FTZ R22, R22, R204 ;  /* 0x000000cc16167220 */ /* 0x000fe20000410000 */
[----:B------:R-:W-:Y:S01]  /*4360*/  FMUL.FTZ R34, R238, R34 ;  /* 0x00000022ee227220 */ /* 0x000fe20000410000 */
[----:B------:R-:W-:Y:S01]  /*4370*/  FMUL.FTZ R228, R228, UR16 ;  /* 0x00000010e4e47c20 */ /* 0x000fe20008410000 */
[----:B------:R-:W-:Y:S01]  /*4380*/  FADD.FTZ R25, -R252, R25 ;  /* 0x00000019fc197221 */ /* 0x000fe20000010100 */
[----:B------:R-:W-:Y:S01]  /*4390*/  FFMA.FTZ R211, -R211, R211, 1 ;  /* 0x3f800000d3d37423 */ /* 0x000fe200000101d3 */
[C---:B------:R-:W-:Y:S01]  /*43a0*/  FADD.FTZ R27, -R251.reuse, R27 ;  /* 0x0000001bfb1b7221 */ /* 0x040fe20000010100 */
[----:B------:R-:W-:Y:S01]  /*43b0*/  FFMA.FTZ R212, -R212, R212, 1 ;  /* 0x3f800000d4d47423 */ /* 0x000fe200000101d4 */
[----:B------:R-:W-:Y:S01]  /*43c0*/  FADD.FTZ R24, -R252, R24 ;  /* 0x00000018fc187221 */ /* 0x000fe20000010100 */
[----:B------:R-:W-:Y:S01]  /*43d0*/  FFMA.FTZ R208, -R208, R208, 1 ;  /* 0x3f800000d0d07423 */ /* 0x000fe200000101d0 */
        /* <DEDUP_REMOVED lines=18> */
[----:B------:R-:W-:Y:S01]  /*4500*/  FMUL.FTZ R213, R213, UR16 ;  /* 0x00000010d5d57c20 */ /* 0x000fe20008410000 */
[----:B------:R-:W-:Y:S01]  /*4510*/  FFMA.FTZ R157, -R157, R157, 1 ;  /* 0x3f8000009d9d7423 */ /* 0x000fe2000001019d */
[----:B------:R-:W-:Y:S01]  /*4520*/  FADD.FTZ R28, -R252, R28 ;  /* 0x0000001cfc1c7221 */ /* 0x000fe20000010100 */
[----:B------:R-:W-:Y:S01]  /*4530*/  FFMA.FTZ R219, -R219, R219, 1 ;  /* 0x3f800000dbdb7423 */ /* 0x000fe200000101db */
        /* <DEDUP_REMOVED lines=12> */
[----:B------:R-:W-:Y:S01]  /*4600*/  FMUL.FTZ R157, R157, UR16 ;  /* 0x000000109d9d7c20 */ /* 0x000fe20008410000 */
[----:B------:R-:W-:Y:S01]  /*4610*/  FMUL.FTZ R28, R234, R28 ;  /* 0x0000001cea1c7220 */ /* 0x000fe20000410000 */
        /* <DEDUP_REMOVED lines=19> */
[----:B------:R-:W-:Y:S02]  /*4750*/  STS [R209+-0x3000], R24 ;  /* 0xffd00018d1007388 */ /* 0x000fe40000000800 */
[----:B------:R-:W-:Y:S03]  /*4760*/  LOP3.LUT R162, R162, 0x8, RZ, 0xc0, !PT ;  /* 0x00000008a2a27812 */ /* 0x000fe600078ec0ff */
[----:B------:R-:W-:Y:S01]  /*4770*/  STS [R209+-0x2c00], R26 ;  /* 0xffd4001ad1007388 */ /* 0x000fe20000000800 */
[----:B------:R-:W-:Y:S04]  /*4780*/  LOP3.LUT R162, R162, 0x10, R174, 0xf8, !PT ;  /* 0x00000010a2a27812 */ /* 0x000fe800078ef8ae */
[----:B------:R-:W-:Y:S01]  /*4790*/  STS [R156+-0x3000], R28 ;  /* 0xffd0001c9c007388 */ /* 0x000fe20000000800 */
[--C-:B------:R-:W-:Y:S04]  /*47a0*/  LOP3.LUT R162, R162, 0xc0, R173.reuse, 0xf8, !PT ;  /* 0x000000c0a2a27812 */ /* 0x100fe800078ef8ad */
[----:B------:R-:W-:Y:S01]  /*47b0*/  STS [R156+-0x2c00], R30 ;  /* 0xffd4001e9c007388 */ /* 0x000fe20000000800 */
[----:B------:R-:W-:Y:S01]  /*47c0*/  LOP3.LUT R162, R162, R172, RZ, 0x3c, !PT ;  /* 0x000000aca2a27212 */ /* 0x000fe200078e3cff */
[----:B------:R-:W-:Y:S03]  /*47d0*/  BAR.SYNC.DEFER_BLOCKING 0x0 ;  /* 0x0000000000007b1d */ /* 0x000fe60000010000 */
[----:B------:R-:W-:Y:S04]  /*47e0*/  LOP3.LUT R162, R162, 0x120, R173, 0xf8, !PT ;  /* 0x00000120a2a27812 */ /* 0x000fe800078ef8ad */
        /* <DEDUP_REMOVED lines=39> */
[----:B------:R1:W4:Y:S07]  /*4a60*/  LDSM.16.MT88.4 R132, [R163+UR4+0x1a800] ;  /* 0x01a80004a384783b */ /* 0x00032e0008004200 */
[-C--:B--2---:R-:W-:Y:S08]  /*4a70*/  HMMA.16816.F32 R68, R24, R8.reuse, R68 ;  /* 0x000000081844723c */ /* 0x084ff00000001844 */
[C---:B------:R-:W-:Y:S08]  /*4a80*/  HMMA.16816.F32 R72, R32.reuse, R8, R72 ;  /* 0x000000082048723c */ /* 0x040ff00000001848 */
[-C--:B------:R-:W-:Y:S01]  /*4a90*/  HMMA.16816.F32 R76, R32, R10.reuse, R76 ;  /* 0x0000000a204c723c */ /* 0x080fe2000000184c */
[----:B------:R-:W2:Y:S02]  /*4aa0*/  LDSM.16.MT88.4 R32, [R162+0x8c00] ;  /* 0x008c0000a220783b */ /* 0x000ea40000004200 */
[----:B-1----:R-:W-:Y:S01]  /*4ab0*/  IADD3 R163, PT, PT, R163, UR4, RZ ;  /* 0x00000004a3a37c10 */ /* 0x002fe2000fffe0ff */
[----:B------:R-:W-:Y:S04]  /*4ac0*/  BAR.SYNC.DEFER_BLOCKING 0x0 ;  /* 0x0000000000007b1d */ /* 0x000fe80000010000 */
        /* <DEDUP_REMOVED lines=36> */
[----:B------:R-:W-:Y:S02]  /*4d10*/  IADD3 R190, P0, PT, R190, R6, RZ ;  /* 0x00000006bebe7210 */ /* 0x000fe40007f1e0ff */
[----:B------:R-:W-:Y:S02]  /*4d20*/  LEA R7, R4, UR4, 0x1 ;  /* 0x0000000404077c11 */ /* 0x000fe4000f8e08ff */
        /* <DEDUP_REMOVED lines=8> */
.L_x_660:
[----:B------:R-:W-:Y:S01]  /*4db0*/  LOP3.LUT R4, R149, 0x200, RZ, 0xc0, !PT ;  /* 0x0000020095047812 */ /* 0x000fe200078ec0ff */
[----:B------:R-:W-:Y:S01]  /*4dc0*/  LDSM.16.MT88.4 R8, [R162+0x9000] ;  /* 0x00900000a208783b */ /* 0x000fe20000004200 */
[----:B------:R-:W-:Y:S01]  /*4dd0*/  LOP3.LUT R148, R148, 0x1c0, R149, 0xf8, !PT ;  /* 0x000001c094947812 */ /* 0x000fe200078ef895 */
[----:B------:R-:W-:Y:S01]  /*4de0*/  ULOP3.LUT UR5, UR53, 0x1, URZ, 0xc0, !UPT ;  /* 0x0000000135057892 */ /* 0x000fe2000f8ec0ff */
[----:B------:R-:W-:Y:S01]  /*4df0*/  LOP3.LUT R4, R4, 0xc00, R173, 0xf8, !PT ;  /* 0x00000c0004047812 */ /* 0x000fe200078ef8ad */
[----:B------:R-:W-:Y:S01]  /*4e00*/  LDSM.16.MT88.4 R16, [R162+0xb000] ;  /* 0x00b00000a210783b */ /* 0x000fe20000004200 */
[----:B------:R-:W-:Y:S01]  /*4e10*/  LOP3.LUT R148, R148, 0x8, R2, 0x78, !PT ;  /* 0x0000000894947812 */ /* 0x000fe200078e7802 */
[----:B------:R-:W-:Y:S01]  /*4e20*/  UISETP.NE.U32.AND UP1, UPT, UR5, 0x1, UPT ;  /* 0x000000010500788c */ /* 0x000fe2000bf25070 */
[----:B------:R-:W-:Y:S01]  /*4e30*/  PLOP3.LUT P3, PT, PT, PT, UP0, 0x80, 0x8 ;  /* 0x000000000008781c */ /* 0x000fe20003f6f008 */
[----:B------:R-:W-:Y:S01]  /*4e40*/  LDSM.16.MT88.4 R28, [R162+0xd000] ;  /* 0x00d00000a21c783b */ /* 0x000fe20000004200 */
[----:B------:R-:W-:Y:S01]  /*4e50*/  LOP3.LUT R4, R4, R148, RZ, 0xfc, !PT ;  /* 0x0000009404047212 */ /* 0x000fe200078efcff */
[----:B------:R-:W-:Y:S01]  /*4e60*/  @UP0 UIADD3 UR17, UP2, UPT, UR18, -0x100, URZ ;  /* 0xffffff0012110890 */ /* 0x000fe2000ff5e0ff */
[----:B------:R-:W-:Y:S01]  /*4e70*/  VIADD R181, R181, 0xffffffc0 ;  /* 0xffffffc0b5b57836 */ /* 0x000fe20000000000 */
[----:B------:R-:W-:Y:S01]  /*4e80*/  LDSM.16.MT88.4 R132, [R162+0x9400] ;  /* 0x00940000a284783b */ /* 0x000fe20000004200 */
[----:B------:R-:W-:Y:S01]  /*4e90*/  LEA R167, R4, UR4, 0x1 ;  /* 0x0000000404a77c11 */ /* 0x000fe2000f8e08ff */
[----:B------:R-:W-:Y:S02]  /*4ea0*/  @UP0 UIADD3.X UR5, UPT, UPT, UR19, -0x1, URZ, UP2, !UPT ;  /* 0xffffffff13050890 */ /* 0x000fe400097fe4ff */
[----:B------:R-:W-:Y:S02]  /*4eb0*/  LDSM.16.MT88.4 R136, [R162+0xb400] ;  /* 0x00b40000a288783b */ /* 0x000fe40000004200 */
[C---:B------:R-:W-:Y:S02]  /*4ec0*/  IMAD.IADD R166, R167.reuse, 0x1, R175 ;  /* 0x00000001a7a67824 */ /* 0x040fe400078e02af */
[----:B------:R-:W1:Y:S01]  /*4ed0*/  LDSM.16.M88.4 R24, [R167+0x15000] ;  /* 0x01500000a718783b */ /* 0x000e620000000200 */
[C---:B------:R-:W-:Y:S02]  /*4ee0*/  VIADD R12, R167.reuse, 0x15000 ;  /* 0x00015000a70c7836 */ /* 0x040fe40000000000 */
[----:B------:R-:W-:Y:S01]  /*4ef0*/  VIADD R165, R167, 0x15040 ;  /* 0x00015040a7a57836 */ /* 0x000fe20000000000 */
[----:B------:R-:W2:Y:S01]  /*4f00*/  LDSM.16.M88.4 R32, [R166+0x15000] ;  /* 0x01500000a620783b */ /* 0x000ea20000000200 */
[----:B------:R-:W-:Y:S03]  /*4f10*/  @P1 VIADD R165, R12, 0xffffffc0 ;  /* 0xffffffc00ca51836 */ /* 0x000fe60000000000 */
[----:B------:R-:W3:Y:S01]  /*4f20*/  LDSM.16.MT88.4 R140, [R162+0xd400] ;  /* 0x00d40000a28c783b */ /* 0x000ee20000004200 */
[----:B------:R-:W-:Y:S03]  /*4f30*/  IMAD.IADD R164, R175, 0x1, R165 ;  /* 0x00000001afa47824 */ /* 0x000fe600078e02a5 */
[----:B------:R-:W-:Y:S04]  /*4f40*/  LDSM.16.MT88.4 R148, [R162+0x9800] ;  /* 0x00980000a294783b */ /* 0x000fe80000004200 */
        /* <DEDUP_REMOVED lines=19> */
[----:B------:R-:W3:Y:S03]  /*5080*/  LDSM.16.MT88.4 R140, [R162+0xdc00] ;  /* 0x00dc0000a28c783b */ /* 0x000ee60000004200 */
[C---:B----4-:R-:W-:Y:S08]  /*5090*/  HMMA.16816.F32 R4, R144.reuse, R148, R4 ;  /* 0x000000949004723c */ /* 0x050ff00000001804 */
[C---:B------:R-:W-:Y:S01]  /*50a0*/  HMMA.16816.F32 R8, R144.reuse, R150, R8 ;  /* 0x000000969008723c */ /* 0x040fe20000001808 */
[----:B------:R-:W4:Y:S07]  /*50b0*/  LDSM.16.M88.4 R148, [R167+0x17000] ;  /* 0x01700000a794783b */ /* 0x000f2e0000000200 */
[C---:B-1----:R-:W-:Y:S08]  /*50c0*/  HMMA.16816.F32 R12, R144.reuse, R28, R12 ;  /* 0x0000001c900c723c */ /* 0x042ff0000000180c */
[C---:B------:R-:W-:Y:S01]  /*50d0*/  HMMA.16816.F32 R16, R144.reuse, R30, R16 ;  /* 0x0000001e9010723c */ /* 0x040fe20000001810 */
[----:B------:R-:W1:Y:S07]  /*50e0*/  LDSM.16.MT88.4 R28, [R162+0xc000] ;  /* 0x00c00000a21c783b */ /* 0x000e6e0000004200 */
[C---:B--2---:R-:W-:Y:S08]  /*50f0*/  HMMA.16816.F32 R20, R144.reuse, R132, R20 ;  /* 0x000000849014723c */ /* 0x044ff00000001814 */
[----:B------:R-:W-:Y:S01]  /*5100*/  HMMA.16816.F32 R24, R144, R134, R24 ;  /* 0x000000869018723c */ /* 0x000fe20000001818 */
[----:B------:R-:W2:Y:S01]  /*5110*/  LDSM.16.MT88.4 R132, [R162+0xe000] ;  /* 0x00e00000a284783b */ /* 0x000ea20000004200 */
[----:B------:R-:W-:Y:S05]  /*5120*/  IMAD.U32 R144, RZ, RZ, UR47 ;  /* 0x0000002fff907e24 */ /* 0x000fea000f8e00ff */
[----:B------:R-:W-:Y:S01]  /*5130*/  LEA R144, P0, R144, R202, 0x2 ;  /* 0x000000ca90907211 */ /* 0x000fe200078010ff */
[C---:B------:R-:W-:Y:S08]  /*5140*/  HMMA.16816.F32 R4, R136.reuse, R152, R4 ;  /* 0x000000988804723c */ /* 0x040ff00000001804 */
[C---:B------:R-:W-:Y:S08]  /*5150*/  HMMA.16816.F32 R8, R136.reuse, R154, R8 ;  /* 0x0000009a8808723c */ /* 0x040ff00000001808 */
[C---:B---3--:R-:W-:Y:S08]  /*5160*/  HMMA.16816.F32 R12, R136.reuse, R32, R12 ;  /* 0x00000020880c723c */ /* 0x048ff0000000180c */
[C---:B------:R-:W-:Y:S01]  /*5170*/  HMMA.16816.F32 R16, R136.reuse, R34, R16 ;  /* 0x000000228810723c */ /* 0x040fe20000001810 */
[----:B------:R-:W-:Y:S07]  /*5180*/  LDSM.16.M88.4 R32, [R166+0x17000] ;  /* 0x01700000a620783b */ /* 0x000fee0000000200 */
[C---:B------:R-:W-:Y:S08]  /*5190*/  HMMA.16816.F32 R20, R136.reuse, R140, R20 ;  /* 0x0000008c8814723c */ /* 0x040ff00000001814 */
[----:B------:R-:W-:Y:S01]  /*51a0*/  HMMA.16816.F32 R24, R136, R142, R24 ;  /* 0x0000008e8818723c */ /* 0x000fe20000001818 */
[----:B------:R-:W3:Y:S04]  /*51b0*/  LDSM.16.MT88.4 R136, [R162+0xa400] ;  /* 0x00a40000a288783b */ /* 0x000ee80000004200 */
[----:B------:R-:W-:Y:S03]  /*51c0*/  LDSM.16.MT88.4 R140, [R162+0xa800] ;  /* 0x00a80000a28c783b */ /* 0x000fe60000004200 */
[C---:B----4-:R-:W-:Y:S08]  /*51d0*/  HMMA.16816.F32 R4, R148.reuse, R156, R4 ;  /* 0x0000009c9404723c */ /* 0x050ff00000001804 */
[C---:B------:R-:W-:Y:S08]  /*51e0*/  HMMA.16816.F32 R8, R148.reuse, R158, R8 ;  /* 0x0000009e9408723c */ /* 0x040ff00000001808 */
[C---:B-1----:R-:W-:Y:S01]  /*51f0*/  HMMA.16816.F32 R12, R148.reuse, R28, R12 ;  /* 0x0000001c940c723c */ /* 0x042fe2000000180c */
[----:B------:R-:W-:Y:S05]  /*5200*/  IMAD.U32 R28, RZ, RZ, UR47 ;  /* 0x0000002fff1c7e24 */ /* 0x000fea000f8e00ff */
[----:B------:R-:W-:Y:S02]  /*5210*/  LEA.HI.X.SX32 R145, R28, R203, 0x2, P0 ;  /* 0x000000cb1c917211 */ /* 0x000fe400000f16ff */
[C---:B------:R-:W-:Y:S01]  /*5220*/  HMMA.16816.F32 R16, R148.reuse, R30, R16 ;  /* 0x0000001e9410723c */ /* 0x040fe20000001810 */
[----:B------:R-:W1:Y:S02]  /*5230*/  LDSM.16.MT88.4 R28, [R162+0xc400] ;  /* 0x00c40000a21c783b */ /* 0x000e640000004200 */
[C---:B------:R-:W-:Y:S04]  /*5240*/  LEA R146, P0, R168.reuse, R144, 0x5 ;  /* 0x00000090a8927211 */ /* 0x040fe800078028ff */
[C---:B------:R-:W-:Y:S01]  /*5250*/  LEA.HI.X.SX32 R147, R168.reuse, R145, 0x5, P0 ;  /* 0x00000091a8937211 */ /* 0x040fe200000f2eff */
[C---:B--2---:R-:W-:Y:S08]  /*5260*/  HMMA.16816.F32 R20, R148.reuse, R132, R20 ;  /* 0x000000849414723c */ /* 0x044ff00000001814 */
        /* <DEDUP_REMOVED lines=11> */
[C---:B------:R-:W-:Y:S02]  /*5320*/  LEA.HI.X.SX32 R153, R168.reuse, R151, 0x5, P0 ;  /* 0x00000097a8997211 */ /* 0x040fe400000f2eff */
[C---:B------:R-:W-:Y:S03]  /*5330*/  LEA R154, P0, R168.reuse, R152, 0x5 ;  /* 0x00000098a89a7211 */ /* 0x040fe600078028ff */
[C---:B------:R-:W-:Y:S01]  /*5340*/  HMMA.16816.F32 R16, R32.reuse, R30, R16 ;  /* 0x0000001e2010723c */ /* 0x040fe20000001810 */
[----:B------:R-:W1:Y:S02]  /*5350*/  LDSM.16.MT88.4 R28, [R162+0xc800] ;  /* 0x00c80000a21c783b */ /* 0x000e640000004200 */
[C---:B------:R-:W-:Y:S02]  /*5360*/  LEA.HI.X.SX32 R155, R168.reuse, R153, 0x5, P0 ;  /* 0x00000099a89b7211 */ /* 0x040fe400000f2eff */
[C---:B------:R-:W-:Y:S03]  /*5370*/  LEA R156, P0, R168.reuse, R154, 0x5 ;  /* 0x0000009aa89c7211 */ /* 0x040fe600078028ff */
[C---:B--2---:R-:W-:Y:S03]  /*5380*/  HMMA.16816.F32 R20, R32.reuse, R132, R20 ;  /* 0x000000842014723c */ /* 0x044fe60000001814 */
[C---:B------:R-:W-:Y:S05]  /*5390*/  LEA.HI.X.SX32 R157, R168.reuse, R155, 0x5, P0 ;  /* 0x0000009ba89d7211 */ /* 0x040fea00000f2eff */
[----:B------:R-:W-:Y:S01]  /*53a0*/  HMMA.16816.F32 R24, R32, R134, R24 ;  /* 0x000000862018723c */ /* 0x000fe20000001818 */
[----:B------:R-:W2:Y:S02]  /*53b0*/  LDSM.16.MT88.4 R32, [R162+0xe800] ;  /* 0x00e80000a220783b */ /* 0x000ea40000004200 */
[C---:B------:R-:W-:Y:S02]  /*53c0*/  IMAD.WIDE R158, R168.reuse, -0xc0, R156 ;  /* 0xffffff40a89e7825 */ /* 0x040fe400078e029c */
[----:B------:R4:W-:Y:S03]  /*53d0*/  LDSM.16.M88.4 R132, [R164+0x2000] ;  /* 0x00200000a484783b */ /* 0x0009e60000000200 */
[C---:B---3--:R-:W-:Y:S05]  /*53e0*/  HMMA.16816.F32 R4, R136.reuse, R140, R4 ;  /* 0x0000008c8804723c */ /* 0x048fea0000001804 */
        /* <DEDUP_REMOVED lines=11> */
[C---:B----4-:R-:W-:Y:S03]  /*54a0*/  LEA R164, P0, R168.reuse, R204, 0x5 ;  /* 0x000000cca8a47211 */ /* 0x050fe600078028ff */
[C---:B--2---:R-:W-:Y:S03]  /*54b0*/  HMMA.16816.F32 R20, R136.reuse, R32, R20 ;  /* 0x000000208814723c */ /* 0x044fe60000001814 */
[C---:B------:R-:W-:Y:S02]  /*54c0*/  LEA.HI.X.SX32 R165, R168.reuse, R205, 0x5, P0 ;  /* 0x000000cda8a57211 */ /* 0x040fe400000f2eff */
[C---:B------:R-:W-:Y:S03]  /*54d0*/  LEA R206, P0, R168.reuse, R164, 0x5 ;  /* 0x000000a4a8ce7211 */ /* 0x040fe600078028ff */
[----:B------:R-:W-:Y:S01]  /*54e0*/  HMMA.16816.F32 R24, R136, R34, R24 ;  /* 0x000000228818723c */ /* 0x000fe20000001818 */
[----:B------:R-:W2:Y:S02]  /*54f0*/  LDSM.16.MT88.4 R32, [R162+0xec00] ;  /* 0x00ec0000a220783b */ /* 0x000ea40000004200 */
[C---:B------:R-:W-:Y:S02]  /*5500*/  LEA.HI.X.SX32 R207, R168.reuse, R165, 0x5, P0 ;  /* 0x000000a5a8cf7211 */ /* 0x040fe400000f2eff */
[C---:B------:R-:W-:Y:S03]  /*5510*/  LEA R208, P0, R168.reuse, R206, 0x5 ;  /* 0x000000cea8d07211 */ /* 0x040fe600078028ff */
[C---:B---3--:R-:W-:Y:S05]  /*5520*/  HMMA.16816.F32 R4, R132.reuse, R140, R4 ;  /* 0x0000008c8404723c */ /* 0x048fea0000001804 */
[C---:B------:R-:W-:Y:S03]  /*5530*/  LEA.HI.X.SX32 R209, R168.reuse, R207, 0x5, P0 ;  /* 0x000000cfa8d17211 */ /* 0x040fe600000f2eff */
[C---:B------:R-:W-:Y:S03]  /*5540*/  HMMA.16816.F32 R8, R132.reuse, R142, R8 ;  /* 0x0000008e8408723c */ /* 0x040fe60000001808 */
[C---:B------:R-:W-:Y:S03]  /*5550*/  IMAD.WIDE R136, R168.reuse, -0xc0, R208 ;  /* 0xffffff40a8887825 */ /* 0x040fe600078e02d0 */
[----:B------:R-:W-:Y:S02]  /*5560*/  LEA R138, P0, R168, R136, 0x5 ;  /* 0x00000088a88a7211 */ /* 0x000fe400078028ff */
[C---:B-1----:R-:W-:Y:S03]  /*5570*/  HMMA.16816.F32 R12, R132.reuse, R28, R12 ;  /* 0x0000001c840c723c */ /* 0x042fe6000000180c */
[----:B------:R-:W-:Y:S02]  /*5580*/  @P3 LOP3.LUT R29, R2, 0x10, RZ, 0xc0, !PT ;  /* 0x00000010021d3812 */ /* 0x000fe400078ec0ff */
[----:B------:R-:W-:Y:S02]  /*5590*/  @P3 SHF.R.U32.HI R28, RZ, 0x2, R174 ;  /* 0x00000002ff1c3819 */ /* 0x000fe400000116ae */
[C---:B------:R-:W-:Y:S01]  /*55a0*/  LEA.HI.X.SX32 R139, R168.reuse, R137, 0x5, P0 ;  /* 0x00000089a88b7211 */ /* 0x040fe200000f2eff */
[C---:B------:R-:W-:Y:S03]  /*55b0*/  HMMA.16816.F32 R16, R132.reuse, R30, R16 ;  /* 0x0000001e8410723c */ /* 0x040fe60000001810 */
[----:B------:R-:W-:Y:S02]  /*55c0*/  @P3 LOP3.LUT R186, R29, 0x7, R28, 0xf8, !PT ;  /* 0x000000071dba3812 */ /* 0x000fe400078ef81c */
[----:B------:R-:W-:Y:S03]  /*55d0*/  LEA R140, P0, R168, R138, 0x5 ;  /* 0x0000008aa88c7211 */ /* 0x000fe600078028ff */
[C---:B--2---:R-:W-:Y:S03]  /*55e0*/  HMMA.16816.F32 R20, R132.reuse, R32, R20 ;  /* 0x000000208414723c */ /* 0x044fe60000001814 */
[----:B------:R-:W-:Y:S01]  /*55f0*/  @P3 IMAD.WIDE.U32 R30, R186, R189, UR18 ;  /* 0x00000012ba1e3e25 */ /* 0x000fe2000f8e00bd */
[C---:B------:R-:W-:Y:S01]  /*5600*/  LEA.HI.X.SX32 R141, R168.reuse, R139, 0x5, P0 ;  /* 0x0000008ba88d7211 */ /* 0x040fe200000f2eff */
[----:B------:R-:W-:Y:S01]  /*5610*/  @UP0 UMOV UR18, UR17 ;  /* 0x0000001100120c82 */ /* 0x000fe20008000000 */
[C---:B------:R-:W-:Y:S01]  /*5620*/  LEA R142, P0, R168.reuse, R140, 0x5 ;  /* 0x0000008ca88e7211 */ /* 0x040fe200078028ff */
[----:B------:R-:W-:Y:S01]  /*5630*/  @UP0 UMOV UR19, UR5 ;  /* 0x0000000500130c82 */ /* 0x000fe20008000000 */
        /* <DEDUP_REMOVED lines=12> */
[----:B------:R-:W-:Y:S04]  /*5700*/  REDG.E.ADD.F32.FTZ.RN.STRONG.GPU desc[UR38][R146.64], R6 ;  /* 0x00000006920079a6 */ /* 0x000fe8000c12f326 */
[----:B------:R-:W-:Y:S04]  /*5710*/  REDG.E.ADD.F32.FTZ.RN.STRONG.GPU desc[UR38][R148.64], R7 ;  /* 0x00000007940079a6 */ /* 0x000fe8000c12f326 */
[----:B------:R-:W-:Y:S04]  /*5720*/  REDG.E.ADD.F32.FTZ.RN.STRONG.GPU desc[UR38][R150.64], R8 ;  /* 0x00000008960079a6 */ /* 0x000fe8000c12f326 */
[----:B------:R-:W-:Y:S04]  /*5730*/  REDG.E.ADD.F32.FTZ.RN.STRONG.GPU desc[UR38][R152.64], R9 ;  /* 0x00000009980079a6 */ /* 0x000fe8000c12f326 */
[----:B------:R-:W-:Y:S01]  /*5740*/  REDG.E.ADD.F32.FTZ.RN.STRONG.GPU desc[UR38][R154.64], R10 ;  /* 0x0000000a9a0079a6 */ /* 0x000fe2000c12f326 */
[C---:B--2---:R-:W-:Y:S03]  /*5750*/  LEA R4, P0, R168.reuse, R32, 0x5 ;  /* 0x00000020a8047211 */ /* 0x044fe600078028ff */
[----:B------:R-:W-:Y:S01]  /*5760*/  REDG.E.ADD.F32.FTZ.RN.STRONG.GPU desc[UR38][R156.64], R11 ;  /* 0x0000000b9c0079a6 */ /* 0x000fe2000c12f326 */
[----:B---3--:R-:W-:Y:S03]  /*5770*/  LEA.HI.X.SX32 R5, R168, R33, 0x5, P0 ;  /* 0x00000021a8057211 */ /* 0x008fe600000f2eff */
[----:B------:R-:W-:Y:S01]  /*5780*/  REDG.E.ADD.F32.FTZ.RN.STRONG.GPU desc[UR38][R202.64+0x80], R12 ;  /* 0x0000800cca0079a6 */ /* 0x000fe2000c12f326 */
[----:B------:R-:W-:Y:S01]  /*5790*/  PLOP3.LUT P0, PT, PT, PT, UP1, 0x80, 0x8 ;  /* 0x000000000008781c */ /* 0x000fe20003f0f018 */
[----:B------:R-:W-:Y:S02]  /*57a0*/  @UP0 UIADD3 UR20, UP1, UPT, UR20, -0x100, URZ ;  /* 0xffffff0014140890 */ /* 0x000fe4000ff3e0ff */
[----:B------:R-:W-:Y:S02]  /*57b0*/  REDG.E.ADD.F32.FTZ.RN.STRONG.GPU desc[UR38][R158.64+0x80], R13 ;  /* 0x0000800d9e0079a6 */ /* 0x000fe4000c12f326 */
[----:B------:R-:W-:Y:S02]  /*57c0*/  @UP0 UIADD3.X UR21, UPT, UPT, UR21, -0x1, URZ, UP1, !UPT ;  /* 0xffffffff15150890 */ /* 0x000fe40008ffe4ff */
[----:B------:R-:W-:Y:S01]  /*57d0*/  REDG.E.ADD.F32.FTZ.RN.STRONG.GPU desc[UR38][R166.64+0x80], R14 ;  /* 0x0000800ea60079a6 */ /* 0x000fe2000c12f326 */
[----:B------:R-:W-:Y:S03]  /*57e0*/  UISETP.GT.AND UP1, UPT, UR53, UR6, UPT ;  /* 0x000000063500728c */ /* 0x000fe6000bf24270 */
        /* <DEDUP_REMOVED lines=13> */
[----:B------:R-:W-:Y:S04]  /*58c0*/  LDSM.16.MT88.4 R4, [R163+0x15000] ;  /* 0x01500000a304783b */ /* 0x000fe80000004200 */
[----:B------:R-:W2:Y:S04]  /*58d0*/  LDSM.16.MT88.4 R8, [R176] ;  /* 0x00000000b008783b */ /* 0x000ea80000004200 */
[----:B------:R-:W3:Y:S04]  /*58e0*/  LDSM.16.MT88.4 R12, [R163+0x17000] ;  /* 0x01700000a30c783b */ /* 0x000ee80000004200 */
[----:B------:R-:W4:Y:S04]  /*58f0*/  LDSM.16.MT88.4 R16, [R176+0x1000] ;  /* 0x00100000b010783b */ /* 0x000f280000004200 */
[----:B-1----:R-:W1:Y:S04]  /*5900*/  LDSM.16.MT88.4 R28, [R176+0x2000] ;  /* 0x00200000b01c783b */ /* 0x002e680000004200 */
[----:B------:R-:W-:Y:S04]  /*5910*/  LDSM.16.MT88.4 R32, [R163+0x15800] ;  /* 0x01580000a320783b */ /* 0x000fe80000004200 */
[----:B------:R-:W1:Y:S04]  /*5920*/  LDSM.16.MT88.4 R20, [R176+0x400] ;  /* 0x00040000b014783b */ /* 0x000e680000004200 */
[----:B------:R-:W1:Y:S04]  /*5930*/  LDSM.16.MT88.4 R132, [R163+0x17800] ;  /* 0x01780000a384783b */ /* 0x000e680000004200 */
[----:B------:R-:W-:Y:S04]  /*5940*/  LDSM.16.MT88.4 R24, [R163+0x18000] ;  /* 0x01800000a318783b */ /* 0x000fe80000004200 */
[----:B------:R-:W-:Y:S04]  /*5950*/  LDSM.16.MT88.4 R136, [R176+0xc00] ;  /* 0x000c0000b088783b */ /* 0x000fe80000004200 */
[----:B------:R-:W-:Y:S01]  /*5960*/  LDSM.16.MT88.4 R140, [R163+0x18800] ;  /* 0x01880000a38c783b */ /* 0x000fe20000004200 */
[-C--:B--2---:R-:W-:Y:S03]  /*5970*/  HMMA.16816.F32 R84, R4, R8.reuse, R84 ;  /* 0x000000080454723c */ /* 0x084fe60000001854 */
[----:B------:R-:W-:Y:S04]  /*5980*/  LDSM.16.MT88.4 R144, [R176+0x1c00] ;  /* 0x001c0000b090783b */ /* 0x000fe80000004200 */
[----:B------:R-:W-:Y:S01]  /*5990*/  LDSM.16.MT88.4 R148, [R176+0x2c00] ;  /* 0x002c0000b094783b */ /* 0x000fe20000004200 */
[C---:B---3--:R-:W-:Y:S08]  /*59a0*/  HMMA.16816.F32 R88, R12.reuse, R8, R88 ;  /* 0x000000080c58723c */ /* 0x048ff00000001858 */
[-C--:B------:R-:W-:Y:S08]  /*59b0*/  HMMA.16816.F32 R92, R12, R10.reuse, R92 ;  /* 0x0000000a0c5c723c */ /* 0x080ff0000000185c */
[C---:B------:R-:W-:Y:S01]  /*59c0*/  HMMA.16816.F32 R96, R4.reuse, R10, R96 ;  /* 0x0000000a0460723c */ /* 0x040fe20000001860 */
[----:B------:R-:W2:Y:S07]  /*59d0*/  LDSM.16.MT88.4 R8, [R176+0x1400] ;  /* 0x00140000b008783b */ /* 0x000eae0000004200 */
[-C--:B----4-:R-:W-:Y:S08]  /*59e0*/  HMMA.16816.F32 R100, R4, R16.reuse, R100 ;  /* 0x000000100464723c */ /* 0x090ff00000001864 */
[C---:B------:R-:W-:Y:S08]  /*59f0*/  HMMA.16816.F32 R104, R12.reuse, R16, R104 ;  /* 0x000000100c68723c */ /* 0x040ff00000001868 */
[-C--:B------:R-:W-:Y:S08]  /*5a00*/  HMMA.16816.F32 R108, R12, R18.reuse, R108 ;  /* 0x000000120c6c723c */ /* 0x080ff0000000186c */
[C---:B------:R-:W-:Y:S01]  /*5a10*/  HMMA.16816.F32 R112, R4.reuse, R18, R112 ;  /* 0x000000120470723c */ /* 0x040fe20000001870 */
[----:B------:R-:W-:Y:S07]  /*5a20*/  LDSM.16.MT88.4 R16, [R176+0x800] ;  /* 0x00080000b010783b */ /* 0x000fee0000004200 */
[-C--:B-1----:R-:W-:Y:S08]  /*5a30*/  HMMA.16816.F32 R116, R4, R28.reuse, R116 ;  /* 0x0000001c0474723c */ /* 0x082ff00000001874 */
[C---:B------:R-:W-:Y:S08]  /*5a40*/  HMMA.16816.F32 R120, R12.reuse, R28, R120 ;  /* 0x0000001c0c78723c */ /* 0x040ff00000001878 */
[-C--:B------:R-:W-:Y:S01]  /*5a50*/  HMMA.16816.F32 R124, R12, R30.reuse, R124 ;  /* 0x0000001e0c7c723c */ /* 0x080fe2000000187c */
[----:B------:R-:W1:Y:S07]  /*5a60*/  LDSM.16.MT88.4 R12, [R176+0x2400] ;  /* 0x00240000b00c783b */ /* 0x000e6e0000004200 */
[----:B------:R-:W-:Y:S01]  /*5a70*/  HMMA.16816.F32 R128, R4, R30, R128 ;  /* 0x0000001e0480723c */ /* 0x000fe20000001880 */
[----:B------:R-:W3:Y:S04]  /*5a80*/  LDSM.16.MT88.4 R4, [R163+0x16000] ;  /* 0x01600000a304783b */ /* 0x000ee80000004200 */
[----:B------:R-:W4:Y:S03]  /*5a90*/  LDSM.16.MT88.4 R28, [R176+0x1800] ;  /* 0x00180000b01c783b */ /* 0x000f260000004200 */
[-C--:B------:R-:W-:Y:S08]  /*5aa0*/  HMMA.16816.F32 R84, R32, R20.reuse, R84 ;  /* 0x000000142054723c */ /* 0x080ff00000001854 */
[C---:B------:R-:W-:Y:S08]  /*5ab0*/  HMMA.16816.F32 R88, R132.reuse, R20, R88 ;  /* 0x000000148458723c */ /* 0x040ff00000001858 */
[-C--:B------:R-:W-:Y:S08]  /*5ac0*/  HMMA.16816.F32 R92, R132, R22.reuse, R92 ;  /* 0x00000016845c723c */ /* 0x080ff0000000185c */
[C---:B------:R-:W-:Y:S01]  /*5ad0*/  HMMA.16816.F32 R96, R32.reuse, R22, R96 ;  /* 0x000000162060723c */ /* 0x040fe20000001860 */
[----:B------:R-:W4:Y:S07]  /*5ae0*/  LDSM.16.MT88.4 R20, [R176+0x2800] ;  /* 0x00280000b014783b */ /* 0x000f2e0000004200 */
[-C--:B--2---:R-:W-:Y:S08]  /*5af0*/  HMMA.16816.F32 R100, R32, R8.reuse, R100 ;  /* 0x000000082064723c */ /* 0x084ff00000001864 */
[C---:B------:R-:W-:Y:S08]  /*5b00*/  HMMA.16816.F32 R104, R132.reuse, R8, R104 ;  /* 0x000000088468723c */ /* 0x040ff00000001868 */
[-C--:B------:R-:W-:Y:S08]  /*5b10*/  HMMA.16816.F32 R108, R132, R10.reuse, R108 ;  /* 0x0000000a846c723c */ /* 0x080ff0000000186c */
[C---:B------:R-:W-:Y:S01]  /*5b20*/  HMMA.16816.F32 R112, R32.reuse, R10, R112 ;  /* 0x0000000a2070723c */ /* 0x040fe20000001870 */
[----:B------:R-:W2:Y:S07]  /*5b30*/  LDSM.16.MT88.4 R8, [R163+0x16800] ;  /* 0x01680000a308783b */ /* 0x000eae0000004200 */
[-C--:B-1----:R-:W-:Y:S08]  /*5b40*/  HMMA.16816.F32 R116, R32, R12.reuse, R116 ;  /* 0x0000000c2074723c */ /* 0x082ff00000001874 */
        /* <DEDUP_REMOVED lines=17> */
[-C--:B--2---:R-:W-:Y:S05]  /*5c60*/  HMMA.16816.F32 R84, R8, R136.reuse, R84 ;  /* 0x000000880854723c */ /* 0x084fea0000001854 */
[----:B------:R-:W-:Y:S03]  /*5c70*/  IMAD.MOV.U32 R176, RZ, RZ, R4 ;  /* 0x000000ffffb07224 */ /* 0x000fe600078e0004 */
        /* <DEDUP_REMOVED lines=13> */
.L_x_658:
[C---:B------:R-:W-:Y:S01]  /*5d50*/  IMAD.SHL.U32 R0, R174.reuse, 0x10, RZ ;  /* 0x00000010ae007824 */ /* 0x040fe200078e00ff */
[----:B------:R-:W1:Y:S01]  /*5d60*/  LDCU UR5, c[0x0][0x500] ;  /* 0x0000a000ff0577ac */ /* 0x000e620008000800 */
[----:B------:R-:W-:Y:S01]  /*5d70*/  IMAD.SHL.U32 R2, R174, 0x2, RZ ;  /* 0x00000002ae027824 */ /* 0x000fe200078e00ff */
[----:B------:R-:W-:Y:S01]  /*5d80*/  LOP3.LUT R3, R161, 0xc0, RZ, 0xc0, !PT ;  /* 0x000000c0a1037812 */ /* 0x000fe200078ec0ff */
[----:B--2---:R-:W-:Y:S01]  /*5d90*/  IMAD.MOV.U32 R11, RZ, RZ, RZ ;  /* 0x000000ffff0b7224 */ /* 0x004fe200078e00ff */
[----:B------:R-:W-:Y:S01]  /*5da0*/  LOP3.LUT R0, R0, 0x600, RZ, 0xc0, !PT ;  /* 0x0000060000007812 */ /* 0x000fe200078ec0ff */
[----:B------:R-:W2:Y:S01]  /*5db0*/  LDCU.64 UR6, c[0x0][0x5a8] ;  /* 0x0000b500ff0677ac */ /* 0x000ea20008000a00 */
[--C-:B------:R-:W-:Y:S01]  /*5dc0*/  SHF.R.U32.HI R4, RZ, 0x4, R174.reuse ;  /* 0x00000004ff047819 */ /* 0x100fe200000116ae */
[----:B------:R-:W3:Y:S01]  /*5dd0*/  LDC.64 R8, c[0x0][0x5d8] ;  /* 0x00017600ff087b82 */ /* 0x000ee20000000a00 */
[----:B------:R-:W-:Y:S01]  /*5de0*/  LOP3.LUT R3, R3, 0x18, R174, 0xf8, !PT ;  /* 0x0000001803037812 */ /* 0x000fe200078ef8ae */
[----:B------:R-:W-:Y:S01]  /*5df0*/  UMOV UR35, UR30 ;  /* 0x0000001e00237c82 */ /* 0x000fe20008000000 */
[----:B------:R-:W-:Y:S01]  /*5e00*/  LOP3.LUT R0, R0, 0x6, R2, 0xf8, !PT ;  /* 0x0000000600007812 */ /* 0x000fe200078ef802 */
[----:B------:R-:W-:Y:S01]  /*5e10*/  IMAD.SHL.U32 R2, R174, 0x4, RZ ;  /* 0x00000004ae027824 */ /* 0x000fe200078e00ff */
[----:B------:R-:W-:-:S02]  /*5e20*/  LOP3.LUT R3, R3, 0x8, R4, 0x78, !PT ;  /* 0x0000000803037812 */ /* 0x000fc400078e7804 */
[----:B------:R-:W-:Y:S01]  /*5e30*/  LOP3.LUT R0, R0, 0x20, R161, 0xf8, !PT ;  /* 0x0000002000007812 */ /* 0x000fe200078ef8a1 */
[----:B------:R-:W4:Y:S01]  /*5e40*/  LDC.64 R4, c[0x0][0x5c8] ;  /* 0x00017200ff047b82 */ /* 0x000f220000000a00 */
[----:B------:R-:W-:Y:S02]  /*5e50*/  LOP3.LUT R2, R2, 0x40, RZ, 0xc0, !PT ;  /* 0x0000004002027812 */ /* 0x000fe400078ec0ff */
        /* <DEDUP_REMOVED lines=47> */
[----:B------:R-:W1:Y:S01]  /*6150*/  LDC.64 R2, c[0x0][0x5c0] ;  /* 0x00017000ff027b82 */ /* 0x000e620000000a00 */
        /* <DEDUP_REMOVED lines=38> */
[----:B------:R-:W3:Y:S01]  /*63c0*/  LDCU.64 UR8, c[0x0][0x5b0] ;  /* 0x0000b600ff0877ac */ /* 0x000ee20008000a00 */
[----:B------:R-:W-:Y:S01]  /*63d0*/  F2FP.F16.F32.PACK_AB R124, R125, R124 ;  /* 0x0000007c7d7c723e */ /* 0x000fe200000000ff */
[----:B------:R-:W-:Y:S01]  /*63e0*/  STS [R6+0x1220], R94 ;  /* 0x0012205e06007388 */ /* 0x000fe20000000800 */
[----:B------:R-:W-:Y:S01]  /*63f0*/  F2FP.F16.F32.PACK_AB R126, R127, R126 ;  /* 0x0000007e7f7e723e */ /* 0x000fe200000000ff */
[----:B-1----:R-:W-:Y:S01]  /*6400*/  IMAD R7, R2, UR55, RZ ;  /* 0x0000003702077c24 */ /* 0x002fe2000f8e02ff */
[----:B------:R-:W-:Y:S01]  /*6410*/  F2FP.F16.F32.PACK_AB R36, R37, R36 ;  /* 0x000000242524723e */ /* 0x000fe200000000ff */
[----:B------:R-:W-:Y:S01]  /*6420*/  STS [R0+0xb000], R100 ;  /* 0x00b0006400007388 */ /* 0x000fe20000000800 */
[----:B------:R-:W-:Y:S01]  /*6430*/  F2FP.F16.F32.PACK_AB R38, R39, R38 ;  /* 0x000000262726723e */ /* 0x000fe200000000ff */
[----:B------:R-:W-:Y:S01]  /*6440*/  IMAD R7, R3, UR5, R7 ;  /* 0x0000000503077c24 */ /* 0x000fe2000f8e0207 */
        /* <DEDUP_REMOVED lines=10> */
[----:B---3--:R-:W-:Y:S01]  /*64f0*/  UIMAD UR9, UR35, UR9, URZ ;  /* 0x00000009230972a4 */ /* 0x008fe2000f8e02ff */
[----:B------:R-:W-:Y:S01]  /*6500*/  F2FP.F16.F32.PACK_AB R52, R53, R52 ;  /* 0x000000343534723e */ /* 0x000fe200000000ff */
[----:B------:R-:W-:Y:S01]  /*6510*/  STS [R0+0xc000], R104 ;  /* 0x00c0006800007388 */ /* 0x000fe20000000800 */
[----:B------:R-:W-:Y:S02]  /*6520*/  F2FP.F16.F32.PACK_AB R54, R55, R54 ;  /* 0x000000363736723e */ /* 0x000fe400000000ff */
        /* <DEDUP_REMOVED lines=21> */
[----:B------:R-:W-:Y:S01]  /*6680*/  LOP3.LUT R10, R161, 0x18, RZ, 0xc0, !PT ;  /* 0x00000018a10a7812 */ /* 0x000fe200078ec0ff */
[----:B------:R-:W-:Y:S04]  /*6690*/  STS [R0+0xe000], R120 ;  /* 0x00e0007800007388 */ /* 0x000fe80000000800 */
[----:B------:R-:W-:Y:S01]  /*66a0*/  STS [R0+0xe200], R122 ;  /* 0x00e2007a00007388 */ /* 0x000fe20000000800 */
[----:B------:R-:W-:-:S03]  /*66b0*/  IMAD.WIDE.U32 R12, R2, UR5, R10 ;  /* 0x00000005020c7c25 */ /* 0x000fc6000f8e000a */
[----:B------:R-:W-:Y:S01]  /*66c0*/  STS [R6+0x5020], R124 ;  /* 0x0050207c06007388 */ /* 0x000fe20000000800 */
[----:B------:R-:W-:Y:S01]  /*66d0*/  IMAD.IADD R13, R13, 0x1, R7 ;  /* 0x000000010d0d7824 */ /* 0x000fe200078e0207 */
[----:B------:R-:W-:Y:S01]  /*66e0*/  MOV R7, UR6 ;  /* 0x0000000600077c02 */ /* 0x000fe20008000f00 */
[C---:B----4-:R-:W-:Y:S01]  /*66f0*/  IMAD.WIDE.U32 R10, R4.reuse, UR5, R10 ;  /* 0x00000005040a7c25 */ /* 0x050fe2000f8e000a */
[----:B------:R-:W-:Y:S03]  /*6700*/  STS [R6+0x5220], R126 ;  /* 0x0052207e06007388 */ /* 0x000fe60000000800 */
[----:B------:R-:W-:Y:S01]  /*6710*/  IMAD.WIDE.U32 R12, R7, UR35, R12 ;  /* 0x00000023070c7c25 */ /* 0x000fe2000f8e000c */
[----:B------:R-:W-:Y:S03]  /*6720*/  STS [R0+0xf000], R36 ;  /* 0x00f0002400007388 */ /* 0x000fe60000000800 */
[----:B------:R-:W-:Y:S01]  /*6730*/  IMAD R7, R4, UR55, RZ ;  /* 0x0000003704077c24 */ /* 0x000fe2000f8e02ff */
[----:B------:R-:W-:Y:S01]  /*6740*/  STS [R0+0xf200], R38 ;  /* 0x00f2002600007388 */ /* 0x000fe20000000800 */
[----:B------:R-:W-:-:S02]  /*6750*/  VIADD R13, R13, UR7 ;  /* 0x000000070d0d7c36 */ /* 0x000fc40008000000 */
[----:B------:R-:W-:Y:S01]  /*6760*/  IMAD R7, R5, UR5, R7 ;  /* 0x0000000505077c24 */ /* 0x000fe2000f8e0207 */
[----:B------:R-:W-:Y:S03]  /*6770*/  STS [R6+0x6020], R48 ;  /* 0x0060203006007388 */ /* 0x000fe60000000800 */
[----:B------:R-:W-:Y:S01]  /*6780*/  IMAD.IADD R11, R11, 0x1, R7 ;  /* 0x000000010b0b7824 */ /* 0x000fe200078e0207 */
[----:B------:R-:W-:Y:S04]  /*6790*/  STS [R6+0x6220], R50 ;  /* 0x0062203206007388 */ /* 0x000fe80000000800 */
[----:B------:R-:W-:Y:S04]  /*67a0*/  STS [R0+0x10000], R40 ;  /* 0x0100002800007388 */ /* 0x000fe80000000800 */
[----:B------:R-:W-:Y:S04]  /*67b0*/  STS [R0+0x10200], R42 ;  /* 0x0102002a00007388 */ /* 0x000fe80000000800 */
[----:B------:R1:W-:Y:S04]  /*67c0*/  STS [R6+0x7020], R44 ;  /* 0x0070202c06007388 */ /* 0x0003e80000000800 */
[----:B------:R-:W-:Y:S04]  /*67d0*/  STS [R6+0x7220], R46 ;  /* 0x0072202e06007388 */ /* 0x000fe80000000800 */
[----:B------:R-:W-:Y:S04]  /*67e0*/  STS [R0+0x11000], R52 ;  /* 0x0110003400007388 */ /* 0x000fe80000000800 */
[----:B------:R-:W-:Y:S04]  /*67f0*/  STS [R0+0x11200], R54 ;  /* 0x0112003600007388 */ /* 0x000fe80000000800 */
[----:B------:R-:W-:Y:S04]  /*6800*/  STS [R6+0x8020], R64 ;  /* 0x0080204006007388 */ /* 0x000fe80000000800 */
[----:B------:R-:W-:Y:S04]  /*6810*/  STS [R6+0x8220], R66 ;  /* 0x0082204206007388 */ /* 0x000fe80000000800 */
[----:B------:R2:W-:Y:S01]  /*6820*/  STS [R0+0x12000], R56 ;  /* 0x0120003800007388 */ /* 0x0005e20000000800 */
[----:B-1----:R-:W-:-:S03]  /*6830*/  LOP3.LUT R44, R161, 0xd8, RZ, 0xc0, !PT ;  /* 0x000000d8a12c7812 */ /* 0x002fc600078ec0ff */
[----:B------:R1:W-:Y:S01]  /*6840*/  STS [R0+0x12200], R58 ;  /* 0x0122003a00007388 */ /* 0x0003e20000000800 */
[--C-:B------:R-:W-:Y:S02]  /*6850*/  LOP3.LUT R44, R44, 0x18, R174.reuse, 0x78, !PT ;  /* 0x000000182c2c7812 */ /* 0x100fe400078e78ae */
[----:B------:R-:W-:Y:S01]  /*6860*/  SHF.R.U32.HI R174, RZ, 0x2, R174 ;  /* 0x00000002ffae7819 */ /* 0x000fe200000116ae */
[----:B------:R-:W-:Y:S01]  /*6870*/  STS [R6+0x9020], R60 ;  /* 0x0090203c06007388 */ /* 0x000fe20000000800 */
[----:B------:R-:W-:-:S03]  /*6880*/  LOP3.LUT R44, R44, 0x1f20, R161, 0xf8, !PT ;  /* 0x00001f202c2c7812 */ /* 0x000fc600078ef8a1 */
[----:B------:R-:W-:Y:S01]  /*6890*/  STS [R6+0x9220], R62 ;  /* 0x0092203e06007388 */ /* 0x000fe20000000800 */
[----:B------:R-:W-:Y:S01]  /*68a0*/  LEA R44, R44, UR4, 0x1 ;  /* 0x000000042c2c7c11 */ /* 0x000fe2000f8e08ff */
[----:B------:R-:W3:Y:S02]  /*68b0*/  LDCU.128 UR4, c[0x0][0x560] ;  /* 0x0000ac00ff0477ac */ /* 0x000ee40008000c00 */
[----:B------:R-:W-:Y:S04]  /*68c0*/  STS [R0+0x13000], R68 ;  /* 0x0130004400007388 */ /* 0x000fe80000000800 */
[----:B------:R-:W-:Y:S04]  /*68d0*/  STS [R0+0x13200], R70 ;  /* 0x0132004600007388 */ /* 0x000fe80000000800 */
[----:B------:R-:W-:Y:S01]  /*68e0*/  STS [R6+0xa020], R80 ;  /* 0x00a0205006007388 */ /* 0x000fe20000000800 */
[----:B--2---:R-:W-:-:S03]  /*68f0*/  MOV R56, UR8 ;  /* 0x0000000800387c02 */ /* 0x004fc60008000f00 */
[----:B------:R-:W-:Y:S01]  /*6900*/  STS [R6+0xa220], R82 ;  /* 0x00a2205206007388 */ /* 0x000fe20000000800 */
[----:B-1----:R-:W-:-:S03]  /*6910*/  IMAD.WIDE.U32 R58, R8, UR33, R12 ;  /* 0x00000021083a7c25 */ /* 0x002fc6000f8e000c */
[----:B------:R-:W-:Y:S01]  /*6920*/  STS [R0+0x14000], R72 ;  /* 0x0140004800007388 */ /* 0x000fe20000000800 */
[----:B------:R-:W-:-:S03]  /*6930*/  IMAD.WIDE.U32 R56, R56, UR35, R10 ;  /* 0x0000002338387c25 */ /* 0x000fc6000f8e000a */
[----:B------:R1:W-:Y:S01]  /*6940*/  STS [R0+0x14200], R74 ;  /* 0x0142004a00007388 */ /* 0x0003e20000000800 */
[----:B------:R-:W-:Y:S02]  /*6950*/  IMAD R59, R9, UR33, R59 ;  /* 0x00000021093b7c24 */ /* 0x000fe4000f8e023b */
[----:B------:R-:W-:Y:S01]  /*6960*/  VIADD R57, R57, UR9 ;  /* 0x0000000939397c36 */ /* 0x000fe20008000000 */
[----:B------:R-:W-:Y:S01]  /*6970*/  STS [R6+0xb020], R76 ;  /* 0x00b0204c06007388 */ /* 0x000fe20000000800 */
[----:B------:R-:W-:-:S03]  /*6980*/  IMAD.WIDE.U32 R58, R174, R2, R58 ;  /* 0x00000002ae3a7225 */ /* 0x000fc600078e003a */
[----:B------:R2:W-:Y:S01]  /*6990*/  STS [R6+0xb220], R78 ;  /* 0x00b2204e06007388 */ /* 0x0005e20000000800 */
[----:B------:R-:W-:Y:S01]  /*69a0*/  BAR.SYNC.DEFER_BLOCKING 0x0 ;  /* 0x0000000000007b1d */ /* 0x000fe20000010000 */
[----:B-1----:R-:W-:-:S07]  /*69b0*/  IMAD R0, R174, R3, R59 ;  /* 0x00000003ae007224 */ /* 0x002fce00078e023b */
[----:B--2---:R-:W1:Y:S01]  /*69c0*/  LDC.64 R6, c[0x0][0x5e0] ;  /* 0x00017800ff067b82 */ /* 0x004e620000000a00 */
[----:B------:R-:W2:Y:S04]  /*69d0*/  LDS.128 R40, [R44+0x9000] ;  /* 0x009000002c287984 */ /* 0x000ea80000000c00 */
[----:B------:R-:W4:Y:S04]  /*69e0*/  LDS.128 R32, [R44+0xb000] ;  /* 0x00b000002c207984 */ /* 0x000f280000000c00 */
[----:B------:R-:W4:Y:S04]  /*69f0*/  LDS.128 R24, [R44+0xd000] ;  /* 0x00d000002c187984 */ /* 0x000f280000000c00 */
[----:B------:R-:W4:Y:S04]  /*6a00*/  LDS.128 R36, [R44+0xa000] ;  /* 0x00a000002c247984 */ /* 0x000f280000000c00 */
[----:B------:R-:W4:Y:S04]  /*6a10*/  LDS.128 R28, [R44+0xc000] ;  /* 0x00c000002c1c7984 */ /* 0x000f280000000c00 */
[----:B------:R-:W4:Y:S01]  /*6a20*/  LDS.128 R20, [R44+0xe000] ;  /* 0x00e000002c147984 */ /* 0x000f220000000c00 */
[----:B-1----:R-:W-:Y:S01]  /*6a30*/  IMAD.WIDE.U32 R56, R6, UR33, R56 ;  /* 0x0000002106387c25 */ /* 0x002fe2000f8e0038 */
[----:B---3--:R-:W-:-:S02]  /*6a40*/  LEA R6, P0, R58, UR4, 0x1 ;  /* 0x000000043a067c11 */ /* 0x008fc4000f8008ff */
[----:B------:R-:W1:Y:S01]  /*6a50*/  LDS.128 R16, [R44+0xf000] ;  /* 0x00f000002c107984 */ /* 0x000e620000000c00 */
[----:B------:R-:W-:Y:S01]  /*6a60*/  IMAD R57, R7, UR33, R57 ;  /* 0x0000002107397c24 */ /* 0x000fe2000f8e0239 */
[----:B------:R-:W-:Y:S02]  /*6a70*/  LEA.HI.X R7, R58, UR5, R0, 0x1, P0 ;  /* 0x000000053a077c11 */ /* 0x000fe400080f0c00 */
[----:B------:R-:W3:Y:S01]  /*6a80*/  LDS.128 R12, [R44+0x11000] ;  /* 0x011000002c0c7984 */ /* 0x000ee20000000c00 */
[----:B------:R-:W-:Y:S01]  /*6a90*/  IMAD.WIDE.U32 R56, R174, R4, R56 ;  /* 0x00000004ae387225 */ /* 0x000fe200078e0038 */
[----:B------:R-:W-:Y:S02]  /*6aa0*/  LEA R58, P0, R2, R6, 0x7 ;  /* 0x00000006023a7211 */ /* 0x000fe400078038ff */
[----:B------:R-:W3:Y:S01]  /*6ab0*/  LDS.128 R8, [R44+0x13000] ;  /* 0x013000002c087984 */ /* 0x000ee20000000c00 */
[----:B------:R-:W-:Y:S01]  /*6ac0*/  IMAD R174, R174, R5, R57 ;  /* 0x00000005aeae7224 */ /* 0x000fe200078e0239 */
[----:B------:R-:W-:-:S02]  /*6ad0*/  LEA.HI.X R59, R2, R7, R3, 0x7, P0 ;  /* 0x00000007023b7211 */ /* 0x000fc400000f3c03 */
[----:B------:R-:W3:Y:S01]  /*6ae0*/  LDS.128 R52, [R44+0x10000] ;  /* 0x010000002c347984 */ /* 0x000ee20000000c00 */
[----:B------:R-:W-:-:S03]  /*6af0*/  LEA R2, P0, R56, UR6, 0x1 ;  /* 0x0000000638027c11 */ /* 0x000fc6000f8008ff */
[----:B------:R-:W3:Y:S01]  /*6b00*/  LDS.128 R48, [R44+0x12000] ;  /* 0x012000002c307984 */ /* 0x000ee20000000c00 */
[----:B------:R-:W-:-:S03]  /*6b10*/  LEA.HI.X R3, R56, UR7, R174, 0x1, P0 ;  /* 0x0000000738037c11 */ /* 0x000fc600080f0cae */
[----:B------:R-:W3:Y:S04]  /*6b20*/  LDS.128 R44, [R44+0x14000] ;  /* 0x014000002c2c7984 */ /* 0x000ee80000000c00 */
[----:B--2---:R-:W-:Y:S04]  /*6b30*/  STG.E.128 desc[UR38][R6.64], R40 ;  /* 0x0000002806007986 */ /* 0x004fe8000c101d26 */
[----:B----4-:R-:W-:Y:S04]  /*6b40*/  STG.E.128 desc[UR38][R6.64+0x40], R32 ;  /* 0x0000402006007986 */ /* 0x010fe8000c101d26 */
[----:B------:R2:W-:Y:S04]  /*6b50*/  STG.E.128 desc[UR38][R6.64+0x80], R24 ;  /* 0x0000801806007986 */ /* 0x0005e8000c101d26 */
[----:B------:R4:W-:Y:S04]  /*6b60*/  STG.E.128 desc[UR38][R58.64], R36 ;  /* 0x000000243a007986 */ /* 0x0009e8000c101d26 */
[----:B------:R4:W-:Y:S04]  /*6b70*/  STG.E.128 desc[UR38][R58.64+0x40], R28 ;  /* 0x0000401c3a007986 */ /* 0x0009e8000c101d26 */
[----:B------:R4:W-:Y:S04]  /*6b80*/  STG.E.128 desc[UR38][R58.64+0x80], R20 ;  /* 0x000080143a007986 */ /* 0x0009e8000c101d26 */
[----:B-1----:R4:W-:Y:S04]  /*6b90*/  STG.E.128 desc[UR38][R2.64], R16 ;  /* 0x0000001002007986 */ /* 0x0029e8000c101d26 */
[----:B---3--:R4:W-:Y:S04]  /*6ba0*/  STG.E.128 desc[UR38][R2.64+0x40], R12 ;  /* 0x0000400c02007986 */ /* 0x0089e8000c101d26 */
[----:B------:R4:W-:Y:S01]  /*6bb0*/  STG.E.128 desc[UR38][R2.64+0x80], R8 ;  /* 0x0000800802007986 */ /* 0x0009e2000c101d26 */
[----:B--2---:R-:W-:-:S04]  /*6bc0*/  LEA R6, P0, R4, R2, 0x7 ;  /* 0x0000000204067211 */ /* 0x004fc800078038ff */
[----:B------:R-:W-:-:S05]  /*6bd0*/  LEA.HI.X R7, R4, R3, R5, 0x7, P0 ;  /* 0x0000000304077211 */ /* 0x000fca00000f3c05 */
[----:B------:R4:W-:Y:S04]  /*6be0*/  STG.E.128 desc[UR38][R6.64], R52 ;  /* 0x0000003406007986 */ /* 0x0009e8000c101d26 */
[----:B------:R4:W-:Y:S04]  /*6bf0*/  STG.E.128 desc[UR38][R6.64+0x40], R48 ;  /* 0x0000403006007986 */ /* 0x0009e8000c101d26 */
[----:B------:R4:W-:Y:S02]  /*6c00*/  STG.E.128 desc[UR38][R6.64+0x80], R44 ;  /* 0x0000802c06007986 */ /* 0x0009e4000c101d26 */
.L_x_655:
[----:B------:R-:W2:Y:S01]  /*6c10*/  LDCU UR5, c[0x0][0x438] ;  /* 0x00008700ff0577ac */ /* 0x000ea20008000800 */
[----:B------:R-:W3:Y:S01]  /*6c20*/  LDCU UR6, c[0x0][0x370] ;  /* 0x00006e00ff0677ac */ /* 0x000ee20008000800 */
[----:B--2---:R-:W-:-:S04]  /*6c30*/  UIADD3 UR5, UPT, UPT, UR5, 0x7f, URZ ;  /* 0x0000007f05057890 */ /* 0x004fc8000fffe0ff */
[----:B------:R-:W-:Y:S02]  /*6c40*/  USHF.R.S32.HI UR4, URZ, 0x1f, UR5 ;  /* 0x0000001fff047899 */ /* 0x000fe40008011405 */
[----:B---3--:R-:W-:Y:S02]  /*6c50*/  UIADD3 UR41, UPT, UPT, UR6, UR41, URZ ;  /* 0x0000002906297290 */ /* 0x008fe4000fffe0ff */
[----:B------:R-:W-:-:S04]  /*6c60*/  ULEA.HI UR4, UR4, UR5, URZ, 0x7 ;  /* 0x0000000504047291 */ /* 0x000fc8000f8f38ff */
[----:B------:R-:W-:-:S04]  /*6c70*/  USHF.R.S32.HI UR4, URZ, 0x7, UR4 ;  /* 0x00000007ff047899 */ /* 0x000fc80008011404 */
[----:B------:R-:W-:-:S09]  /*6c80*/  UISETP.GE.AND UP0, UPT, UR41, UR4, UPT ;  /* 0x000000042900728c */ /* 0x000fd2000bf06270 */
[----:B------:R-:W-:Y:S05]  /*6c90*/  BRA.U !UP0, `(.L_x_662) ;  /* 0xffffff9508607547 */ /* 0x000fea000b83ffff */
[----:B-1----:R-:W-:Y:S05]  /*6ca0*/  EXIT ;  /* 0x000000000000794d */ /* 0x002fea0003800000 */
.L_x_663:
        /* <DEDUP_REMOVED lines=13> */
.L_x_894:


//--------------------- .text._ZN5flash44flash_bwd_dq_dk_dv_loop_seqk_parallel_kernelI23Flash_bwd_kernel_traitsILi96ELi64ELi128ELi8ELi2ELi4ELi4ELb0ELb0EN7cutlass6half_tE19Flash_kernel_traitsILi96ELi64ELi128ELi8ES3_EELb1ELb1ELb0ELb0ELb0ELb1ELb0EEEvNS_16Flash_bwd_paramsE --------------------------
	.section	.text._ZN5flash44flash_bwd_dq_dk_dv_loop_seqk_parallel_kernelI23Flash_bwd_kernel_traitsILi96ELi64ELi128ELi8ELi2ELi4ELi4ELb0ELb0EN7cutlass6half_tE19Flash_kernel_traitsILi96ELi64ELi128ELi8ES3_EELb1ELb1ELb0ELb0ELb0ELb1ELb0EEEvNS_16Flash_bwd_paramsE,"ax",@progbits
	.align	128
        .global         _ZN5flash44flash_bwd_dq_dk_dv_loop_seqk_parallel_kernelI23Flash_bwd_kernel_traitsILi96ELi64ELi128ELi8ELi2ELi4ELi4ELb0ELb0EN7cutlass6half_tE19Flash_kernel_traitsILi96ELi64ELi128ELi8ES3_EELb1ELb1ELb0ELb0ELb0ELb1ELb0EEEvNS_16Flash_bwd_paramsE
        .type           _ZN5flash44flash_bwd_dq_dk_dv_loop_seqk_parallel_kernelI23Flash_bwd_kernel_traitsILi96ELi64ELi128ELi8ELi2ELi4ELi4ELb0ELb0EN7cutlass6half_tE19Flash_kernel_traitsILi96ELi64ELi128ELi8ES3_EELb1ELb1ELb0ELb0ELb0ELb1ELb0EEEvNS_16Flash_bwd_paramsE,@function
        .size           _ZN5flash44flash_bwd_dq_dk_dv_loop_seqk_parallel_kernelI23Flash_bwd_kernel_traitsILi96ELi64ELi128ELi8ELi2ELi4ELi4ELb0ELb0EN7cutlass6half_tE19Flash_kernel_traitsILi96ELi64ELi128ELi8ES3_EELb1ELb1ELb0ELb0ELb0ELb1ELb0EEEvNS_16Flash_bwd_paramsE,(.L_x_895 - _ZN5flash44flash_bwd_dq_dk_dv_loop_seqk_parallel_kernelI23Flash_bwd_kernel_traitsILi96ELi64ELi128ELi8ELi2ELi4ELi4ELb0ELb0EN7cutlass6half_tE19Flash_kernel_traitsILi96ELi64ELi128ELi8ES3_EELb1ELb1ELb0ELb0ELb0ELb1ELb0EEEvNS_16Flash_bwd_paramsE)
        .other          _ZN5flash44flash_bwd_dq_dk_dv_loop_seqk_parallel_kernelI23Flash_bwd_kernel_traitsILi96ELi64ELi128ELi8ELi2ELi4ELi4ELb0ELb0EN7cutlass6half_tE19Flash_kernel_traitsILi96ELi64ELi128ELi8ES3_EELb1ELb1ELb0ELb0ELb0ELb1ELb0EEEvNS_16Flash_bwd_paramsE,@"STO_CUDA_ENTRY STV_DEFAULT"
_ZN5flash44flash_bwd_dq_dk_dv_loop_seqk_parallel_kernelI23Flash_bwd_kernel_traitsILi96ELi64ELi128ELi8ELi2ELi4ELi4ELb0ELb0EN7cutlass6half_tE19Flash_kernel_traitsILi96ELi64ELi128ELi8ES3_EELb1ELb1ELb0ELb0ELb0ELb1ELb0EEEvNS_16Flash_bwd_paramsE:
.text._ZN5flash44flash_bwd_dq_dk_dv_loop_seqk_parallel_kernelI23Flash_bwd_kernel_traitsILi96ELi64ELi128ELi8ELi2ELi4ELi4ELb0ELb0EN7cutlass6half_tE19Flash_kernel_traitsILi96ELi64ELi128ELi8ES3_EELb1ELb1ELb0ELb0ELb0ELb1ELb0EEEvNS_16Flash_bwd_paramsE:
        /* <DEDUP_REMOVED lines=13> */
[----:B------:R-:W3:Y:S01]  /*00d0*/  LDCU.64 UR26, c[0x0][0x358] ;  /* 0x00006b00ff1a77ac */ /* 0x000ee20008000a00 */
[----:B------:R-:W4:Y:S04]  /*00e0*/  LDCU.64 UR6, c[0x0][0x470] ;  /* 0x00008e00ff0677ac */ /* 0x000f280008000a00 */
[----:B------:R-:W3:Y:S01]  /*00f0*/  S2UR UR23, SR_CTAID.X ;  /* 0x00000000001779c3 */ /* 0x000ee20000002500 */
[----:B------:R-:W-:-:S07]  /*0100*/  UMOV UR24, URZ ;  /* 0x000000ff00187c82 */ /* 0x000fce0008000000 */
[----:B------:R-:W3:Y:S01]  /*0110*/  S2UR UR22, SR_CTAID.Z ;  /* 0x00000000001679c3 */ /* 0x000ee20000002700 */
[----:B--2---:R-:W-:Y:S01]  /*0120*/  ULEA UR5, UR5, UR4, 0x18 ;  /* 0x0000000405057291 */ /* 0x004fe2000f8ec0ff */
[----:B------:R-:W2:Y:S03]  /*0130*/  LDCU UR4, c[0x0][0x438] ;  /* 0x00008700ff0477ac */ /* 0x000ea60008000800 */
[----:B------:R-:W-:Y:S01]  /*0140*/  UIADD3 UR8, UPT, UPT, UR5, 0x19000, URZ ;  /* 0x0001900005087890 */ /* 0x000fe2000fffe0ff */
[C---:B-1----:R-:W-:Y:S01]  /*0150*/  IMAD.SHL.U32 R6, R12.reuse, 0x10, RZ ;  /* 0x000000100c067824 */ /* 0x042fe200078e00ff */
[--C-:B------:R-:W-:Y:S01]  /*0160*/  SHF.R.U32.HI R9, RZ, 0x1, R12.reuse ;  /* 0x00000001ff097819 */ /* 0x100fe2000001160c */
[C---:B------:R-:W-:Y:S01]  /*0170*/  IMAD.SHL.U32 R7, R12.reuse, 0x20, RZ ;  /* 0x000000200c077824 */ /* 0x040fe200078e00ff */
[----:B------:R-:W-:Y:S01]  /*0180*/  SHF.R.U32.HI R11, RZ, 0x4, R12 ;  /* 0x00000004ff0b7819 */ /* 0x000fe2000001160c */
[----:B------:R-:W-:Y:S01]  /*0190*/  IMAD.SHL.U32 R5, R12, 0x2, RZ ;  /* 0x000000020c057824 */ /* 0x000fe200078e00ff */
[----:B------:R-:W-:Y:S01]  /*01a0*/  LOP3.LUT R0, R6, 0x1c0, RZ, 0xc0, !PT ;  /* 0x000001c006007812 */ /* 0x000fe200078ec0ff */
[C---:B------:R-:W-:Y:S01]  /*01b0*/  IMAD.SHL.U32 R8, R12.reuse, 0x4, RZ ;  /* 0x000000040c087824 */ /* 0x040fe200078e00ff */
[----:B------:R-:W-:Y:S01]  /*01c0*/  LOP3.LUT R2, R7, 0x7400, RZ, 0xc0, !PT ;  /* 0x0000740007027812 */ /* 0x000fe200078ec0ff */
[----:B------:R-:W-:Y:S01]  /*01d0*/  IMAD.SHL.U32 R13, R12, 0x40, RZ ;  /* 0x000000400c0d7824 */ /* 0x000fe200078e00ff */
[----:B------:R-:W-:Y:S01]  /*01e0*/  LOP3.LUT R3, R6, 0x600, RZ, 0xc0, !PT ;  /* 0x0000060006037812 */ /* 0x000fe200078ec0ff */
[----:B------:R-:W-:Y:S01]  /*01f0*/  IMAD.SHL.U32 R10, R12, 0x8, RZ ;  /* 0x000000080c0a7824 */ /* 0x000fe200078e00ff */
[----:B------:R-:W-:-:S02]  /*0200*/  LOP3.LUT R0, R0, 0x38, R5, 0xf8, !PT ;  /* 0x0000003800007812 */ /* 0x000fc400078ef805 */
[--C-:B------:R-:W-:Y:S02]  /*0210*/  LOP3.LUT R2, R2, 0x6, R5.reuse, 0xf8, !PT ;  /* 0x0000000602027812 */ /* 0x100fe400078ef805 */
[----:B------:R-:W-:Y:S02]  /*0220*/  LOP3.LUT R5, R3, 0x6, R5, 0xf8, !PT ;  /* 0x0000000603057812 */ /* 0x000fe400078ef805 */
[C---:B------:R-:W-:Y:S02]  /*0230*/  LOP3.LUT R3, R7.reuse, 0x20, RZ, 0xc0, !PT ;  /* 0x0000002007037812 */ /* 0x040fe400078ec0ff */
[----:B------:R-:W-:Y:S02]  /*0240*/  LOP3.LUT R8, R8, 0x18, RZ, 0xc0, !PT ;  /* 0x0000001808087812 */ /* 0x000fe400078ec0ff */
[----:B------:R-:W-:Y:S02]  /*0250*/  LOP3.LUT R4, R7, 0x120, RZ, 0xc0, !PT ;  /* 0x0000012007047812 */ /* 0x000fe400078ec0ff */
[----:B------:R-:W-:-:S02]  /*0260*/  LOP3.LUT R3, R3, 0x3c00, R6, 0xf8, !PT ;  /* 0x00003c0003037812 */ /* 0x000fc400078ef806 */
[----:B------:R-:W-:Y:S02]  /*0270*/  LOP3.LUT R179, R8, 0xc0, R7, 0xf8, !PT ;  /* 0x000000c008b37812 */ /* 0x000fe400078ef807 */
[--C-:B------:R-:W-:Y:S02]  /*0280*/  LOP3.LUT R0, R0, 0x20, R9.reuse, 0x78, !PT ;  /* 0x0000002000007812 */ /* 0x100fe400078e7809 */
[--C-:B------:R-:W-:Y:S02]  /*0290*/  LOP3.LUT R4, R4, 0x200, R6.reuse, 0xf8, !PT ;  /* 0x0000020004047812 */ /* 0x100fe400078ef806 */
[----:B------:R-:W-:Y:S02]  /*02a0*/  LOP3.LUT R6, R3, 0x100, R6, 0xf8, !PT ;  /* 0x0000010003067812 */ /* 0x000fe400078ef806 */
[----:B------:R-:W-:Y:S02]  /*02b0*/  LOP3.LUT R181, R179, 0x8, R9, 0x78, !PT ;  /* 0x00000008b3b57812 */ /* 0x000fe400078e7809 */
[----:B------:R-:W-:-:S02]  /*02c0*/  LOP3.LUT R3, R13, 0x1c0, RZ, 0xc0, !PT ;  /* 0x000001c00d037812 */ /* 0x000fc400078ec0ff */
[----:B------:R-:W-:Y:S02]  /*02d0*/  LOP3.LUT R201, R2, R0, RZ, 0xfc, !PT ;  /* 0x0000000002c97212 */ /* 0x000fe400078efcff */
[----:B------:R-:W-:Y:S02]  /*02e0*/  LOP3.LUT R181, R4, R181, RZ, 0xfc, !PT ;  /* 0x000000b504b57212 */ /* 0x000fe400078efcff */
[----:B------:R-:W-:Y:S02]  /*02f0*/  LOP3.LUT R2, R10, 0xc0, RZ, 0xc0, !PT ;  /* 0x000000c00a027812 */ /* 0x000fe400078ec0ff */
[----:B------:R-:W-:Y:S02]  /*0300*/  LOP3.LUT R4, R13, 0x200, RZ, 0xc0, !PT ;  /* 0x000002000d047812 */ /* 0x000fe400078ec0ff */
[----:B------:R-:W-:Y:S02]  /*0310*/  LOP3.LUT R3, R3, 0x38, R10, 0xf8, !PT ;  /* 0x0000003803037812 */ /* 0x000fe400078ef80a */
[----:B------:R-:W-:-:S02]  /*0320*/  LOP3.LUT R11, R11, 0x8, RZ, 0xc0, !PT ;  /* 0x000000080b0b7812 */ /* 0x000fc400078ec0ff */
[----:B------:R-:W-:Y:S02]  /*0330*/  LOP3.LUT R2, R2, 0x18, R12, 0xf8, !PT ;  /* 0x0000001802027812 */ /* 0x000fe400078ef80c */
[----:B------:R-:W-:Y:S02]  /*0340*/  LOP3.LUT R0, R5, 0x20, R10, 0xf8, !PT ;  /* 0x0000002005007812 */ /* 0x000fe400078ef80a */
[----:B------:R-:W-:Y:S02]  /*0350*/  LOP3.LUT R4, R4, 0xc00, R7, 0xf8, !PT ;  /* 0x00000c0004047812 */ /* 0x000fe400078ef807 */
[----:B------:R-:W-:Y:S02]  /*0360*/  LOP3.LUT R3, R3, 0x8, R9, 0x78, !PT ;  /* 0x0000000803037812 */ /* 0x000fe400078e7809 */
[----:B------:R-:W-:Y:S02]  /*0370*/  LOP3.LUT R232, R0, R2, R11, 0xf6, !PT ;  /* 0x0000000200e87212 */ /* 0x000fe400078ef60b */
[----:B------:R-:W-:-:S02]  /*0380*/  LOP3.LUT R2, R11, 0x10, R12, 0xf8, !PT ;  /* 0x000000100b027812 */ /* 0x000fc400078ef80c */
[----:B------:R-:W-:Y:S02]  /*0390*/  LOP3.LUT R0, R4, R3, RZ, 0xfc, !PT ;  /* 0x0000000304007212 */ /* 0x000fe400078efcff */
[----:B------:R-:W-:Y:S02]  /*03a0*/  LOP3.LUT R176, R9, 0x30, RZ, 0xc0, !PT ;  /* 0x0000003009b07812 */ /* 0x000fe400078ec0ff */
[----:B------:R-:W-:Y:S02]  /*03b0*/  R2P PR, R12, 0xe ;  /* 0x0000000e0c007804 */ /* 0x000fe40000000000 */
[----:B------:R-:W-:Y:S02]  /*03c0*/  LOP3.LUT R3, R10, 0xd8, RZ, 0xc0, !PT ;  /* 0x000000d80a037812 */ /* 0x000fe400078ec0ff */
[----:B------:R-:W-:Y:S02]  /*03d0*/  LOP3.LUT R2, R2, 0xc0, R7, 0xf8, !PT ;  /* 0x000000c002027812 */ /* 0x000fe400078ef807 */
[----:B------:R-:W-:-:S02]  /*03e0*/  LOP3.LUT R176, R176, 0x8, R12, 0xf8, !PT ;  /* 0x00000008b0b07812 */ /* 0x000fc400078ef80c */
[----:B------:R-:W-:Y:S02]  /*03f0*/  LEA R182, R0, UR5, 0x1 ;  /* 0x0000000500b67c11 */ /* 0x000fe4000f8e08ff */
[----:B------:R-:W-:Y:S02]  /*0400*/  LOP3.LUT R0, R3, 0x18, R12, 0x78, !PT ;  /* 0x0000001803007812 */ /* 0x000fe400078e780c */
[----:B------:R-:W-:Y:S01]  /*0410*/  LOP3.LUT R2, R2, R8, RZ, 0x3c, !PT ;  /* 0x0000000802027212 */ /* 0x000fe200078e3cff */
[----:B------:R-:W-:Y:S01]  /*0420*/  VIADD R230, R182, 0x15000 ;  /* 0x00015000b6e67836 */ /* 0x000fe20000000000 */
[----:B------:R-:W-:Y:S01]  /*0430*/  LOP3.LUT R176, R176, 0x1c0, R13, 0xf8, !PT ;  /* 0x000001c0b0b07812 */ /* 0x000fe200078ef80d */
[----:B------:R-:W-:Y:S01]  /*0440*/  VIADD R3, R182, 0x15040 ;  /* 0x00015040b6037836 */ /* 0x000fe20000000000 */
[----:B------:R-:W-:Y:S01]  /*0450*/  LOP3.LUT R209, R0, 0x1f20, R10, 0xf8, !PT ;  /* 0x00001f2000d17812 */ /* 0x000fe200078ef80a */
[----:B------:R-:W-:Y:S01]  /*0460*/  @P2 VIADD R3, R230, 0xffffffc0 ;  /* 0xffffffc0e6032836 */ /* 0x000fe20000000000 */
[----:B------:R-:W-:-:S02]  /*0470*/  LOP3.LUT R179, R179, 0x8, R12, 0x78, !PT ;  /* 0x00000008b3b37812 */ /* 0x000fc400078e780c */
[----:B------:R-:W-:Y:S01]  /*0480*/  LOP3.LUT R176, R176, 0x38, R10, 0x78, !PT ;  /* 0x00000038b0b07812 */ /* 0x000fe200078e780a */
[----:B--2---:R-:W-:Y:S01]  /*0490*/  IMAD.U32 R10, RZ, RZ, UR4 ;  /* 0x00000004ff0a7e24 */ /* 0x004fe2000f8e00ff */
[----:B------:R-:W-:Y:S01]  /*04a0*/  LOP3.LUT R0, R2, 0x120, R7, 0xf8, !PT ;  /* 0x0000012002007812 */ /* 0x000fe200078ef807 */
[----:B------:R-:W-:Y:S01]  /*04b0*/  UIADD3 UR4, UPT, UPT, UR5, 0x9000, URZ ;  /* 0x0000900005047890 */ /* 0x000fe2000fffe0ff */
[----:B------:R-:W-:Y:S01]  /*04c0*/  LEA R201, R201, UR8, 0x1 ;  /* 0x00000008c9c97c11 */ /* 0x000fe2000f8e08ff */
[----:B------:R-:W-:Y:S01]  /*04d0*/  VIADD R183, R3, 0x20 ;  /* 0x0000002003b77836 */ /* 0x000fe20000000000 */
[----:B------:R-:W-:Y:S01]  /*04e0*/  LOP3.LUT R2, R13, 0x400, RZ, 0xc0, !PT ;  /* 0x000004000d027812 */ /* 0x000fe200078ec0ff */
[----:B------:R-:W-:Y:S01]  /*04f0*/  @P1 VIADD R183, R3, 0xffffffe0 ;  /* 0xffffffe003b71836 */ /* 0x000fe20000000000 */
[----:B------:R-:W-:Y:S01]  /*0500*/  SHF.R.U32.HI R252, RZ, 0x2, R12 ;  /* 0x00000002fffc7819 */ /* 0x000fe2000001160c */
[----:B------:R-:W-:Y:S01]  /*0510*/  VIADD R200, R201, 0x20 ;  /* 0x00000020c9c87836 */ /* 0x000fe20000000000 */
[----:B------:R-:W-:Y:S01]  /*0520*/  LOP3.LUT R223, R9, 0x10, RZ, 0xc0, !PT ;  /* 0x0000001009df7812 */ /* 0x000fe200078ec0ff */
[----:B------:R-:W-:Y:S01]  /*0530*/  IMAD R176, R176, 0x2, R2 ;  /* 0x00000002b0b07824 */ /* 0x000fe200078e0202 */
[----:B------:R-:W-:Y:S01]  /*0540*/  LOP3.LUT R179, R6, R179, RZ, 0xfc, !PT ;  /* 0x000000b306b37212 */ /* 0x000fe200078efcff */
[----:B------:R-:W-:Y:S01]  /*0550*/  @P3 VIADD R200, R201, 0xffffffe0 ;  /* 0xffffffe0c9c83836 */ /* 0x000fe20000000000 */
[----:B------:R-:W-:-:S02]  /*0560*/  LOP3.LUT R223, R223, 0x7, R252, 0xf8, !PT ;  /* 0x00000007dfdf7812 */ /* 0x000fc400078ef8fc */
[----:B------:R-:W-:Y:S02]  /*0570*/  LEA R209, R209, UR5, 0x1 ;  /* 0x00000005d1d17c11 */ /* 0x000fe4000f8e08ff */
[----:B------:R-:W-:Y:S02]  /*0580*/  LEA R181, R181, UR5, 0x1 ;  /* 0x00000005b5b57c11 */ /* 0x000fe4000f8e08ff */
[----:B------:R-:W-:Y:S02]  /*0590*/  LEA R0, R0, UR5, 0x1 ;  /* 0x0000000500007c11 */ /* 0x000fe4000f8e08ff */
[----:B------:R-:W-:Y:S02]  /*05a0*/  LEA R232, R232, UR4, 0x1 ;  /* 0x00000004e8e87c11 */ /* 0x000fe4000f8e08ff */
[----:B------:R-:W-:Y:S01]  /*05b0*/  LEA R179, R179, UR4, 0x1 ;  /* 0x00000004b3b37c11 */ /* 0x000fe2000f8e08ff */
[----:B---34-:R-:W-:-:S06]  /*05c0*/  UMOV UR4, URZ ;  /* 0x000000ff00047c82 */ /* 0x018fcc0008000000 */
.L_x_700:
[----:B------:R-:W1:Y:S01]  /*05d0*/  LDC.64 R2, c[0x0][0x478] ;  /* 0x00011e00ff027b82 */ /* 0x000e620000000a00 */
[----:B------:R-:W2:Y:S01]  /*05e0*/  S2R R33, SR_CTAID.Y ;  /* 0x0000000000217919 */ /* 0x000ea20000002600 */
[----:B------:R-:W-:Y:S01]  /*05f0*/  ISETP.NE.U32.AND P5, PT, RZ, UR6, PT ;  /* 0x00000006ff007c0c */ /* 0x000fe2000bfa5070 */
[----:B------:R-:W-:-:S03]  /*0600*/  IMAD.MOV.U32 R231, RZ, RZ, RZ ;  /* 0x000000ffffe77224 */ /* 0x000fc600078e00ff */
[----:B------:R-:W-:Y:S02]  /*0610*/  ISETP.NE.AND.EX P5, PT, RZ, UR7, PT, P5 ;  /* 0x00000007ff007c0c */ /* 0x000fe4000bfa5350 */
[----:B------:R-:W3:Y:S08]  /*0620*/  LDC.64 R6, c[0x0][0x460] ;  /* 0x00011800ff067b82 */ /* 0x000ef00000000a00 */
[----:B------:R-:W4:Y:S01]  /*0630*/  LDC.U8 R16, c[0x0][0x532] ;  /* 0x00014c80ff107b82 */ /* 0x000f220000000000 */
[----:B-1----:R-:W-:-:S07]  /*0640*/  ISETP.NE.U32.AND P4, PT, R2, RZ, PT ;  /* 0x000000ff0200720c */ /* 0x002fce0003f85070 */
[----:B------:R-:W1:Y:S01]  /*0650*/  LDC.64 R8, c[0x0][0x468] ;  /* 0x00011a00ff087b82 */ /* 0x000e620000000a00 */
[----:B------:R-:W-:Y:S02]  /*0660*/  ISETP.NE.AND.EX P4, PT, R3, RZ, PT, P4 ;  /* 0x000000ff0300720c */ /* 0x000fe40003f85340 */
[----:B---3--:R-:W-:Y:S01]  /*0670*/  ISETP.NE.U32.AND P3, PT, R6, RZ, PT ;  /* 0x000000ff0600720c */ /* 0x008fe20003f65070 */
[----:B--2---:R-:W-:Y:S01]  /*0680*/  IMAD.SHL.U32 R12, R33, 0x4, RZ ;  /* 0x00000004210c7824 */ /* 0x004fe200078e00ff */
[----:B------:R-:W-:-:S03]  /*0690*/  SHF.R.U32.HI R13, RZ, 0x1e, R33 ;  /* 0x0000001eff0d7819 */ /* 0x000fc60000011621 */
[----:B------:R-:W2:Y:S01]  /*06a0*/  LDC.64 R14, c[0x0][0x460] ;  /* 0x00011800ff0e7b82 */ /* 0x000ea20000000a00 */
[----:B------:R-:W-:Y:S02]  /*06b0*/  ISETP.NE.U32.AND P2, PT, R6, RZ, PT ;  /* 0x000000ff0600720c */ /* 0x000fe40003f45070 */
[C---:B------:R-:W-:Y:S02]  /*06c0*/  @P5 IADD3 R4, P1, PT, R12.reuse, UR6, RZ ;  /* 0x000000060c045c10 */ /* 0x040fe4000ff3e0ff */
[----:B------:R-:W-:Y:S02]  /*06d0*/  ISETP.NE.AND.EX P3, PT, R7, RZ, PT, P3 ;  /* 0x000000ff0700720c */ /* 0x000fe40003f65330 */
[----:B------:R-:W-:Y:S02]  /*06e0*/  @P4 IADD3 R2, P0, PT, R12, R2, RZ ;  /* 0x000000020c024210 */ /* 0x000fe40007f1e0ff */
[----:B------:R-:W-:Y:S02]  /*06f0*/  @P5 IADD3.X R5, PT, PT, R13, UR7, RZ, P1, !PT ;  /* 0x000000070d055c10 */ /* 0x000fe40008ffe4ff */
[----:B------:R-:W-:Y:S01]  /*0700*/  ISETP.NE.AND.EX P2, PT, R7, RZ, PT, P2 ;  /* 0x000000ff0700720c */ /* 0x000fe20003f45320 */
[----:B------:R-:W-:-:S02]  /*0710*/  @P4 IMAD.X R3, R13, 0x1, R3, P0 ;  /* 0x000000010d034824 */ /* 0x000fc400000e0603 */
[----:B------:R3:W2:Y:S04]  /*0720*/  @P5 LDG.E R231, desc[UR26][R4.64] ;  /* 0x0000001a04e75981 */ /* 0x0006a8000c1e1900 */
[----:B------:R2:W2:Y:S01]  /*0730*/  @P4 LDG.E R7, desc[UR26][R2.64] ;  /* 0x0000001a02074981 */ /* 0x0004a2000c1e1900 */
[----:B------:R-:W-:Y:S01]  /*0740*/  IMAD.MOV.U32 R6, RZ, RZ, -0x1 ;  /* 0xffffffffff067424 */ /* 0x000fe200078e00ff */
[----:B----4-:R-:W-:Y:S02]  /*0750*/  ISETP.NE.AND P5, PT, R16, RZ, PT ;  /* 0x000000ff1000720c */ /* 0x010fe40003fa5270 */
[----:B-1----:R-:W-:-:S04]  /*0760*/  ISETP.EQ.U32.AND P1, PT, R8, RZ, PT ;  /* 0x000000ff0800720c */ /* 0x002fc80003f22070 */
[----:B------:R-:W-:Y:S01]  /*0770*/  ISETP.EQ.OR.EX P1, PT, R9, RZ, !P5, P1 ;  /* 0x000000ff0900720c */ /* 0x000fe20006f22710 */
[----:B------:R-:W-:Y:S01]  /*0780*/  IMAD.MOV.U32 R237, RZ, RZ, -0x1 ;  /* 0xffffffffffed7424 */ /* 0x000fe200078e00ff */
[----:B---3--:R-:W1:Y:S01]  /*0790*/  @!P4 LDC.64 R4, c[0x0][0x488] ;  /* 0x00012200ff04cb82 */ /* 0x008e620000000a00 */
[----:B--2---:R-:W-:-:S05]  /*07a0*/  IMAD.WIDE.U32 R2, R33, 0x4, R14 ;  /* 0x0000000421027825 */ /* 0x004fca00078e000e */
[----:B-----5:R-:W5:Y:S04]  /*07b0*/  @P3 LDG.E R6, desc[UR26][R2.64] ;  /* 0x0000001a02063981 */ /* 0x020f68000c1e1900 */
[----:B------:R2:W5:Y:S01]  /*07c0*/  @P2 LDG.E R11, desc[UR26][R2.64+0x4] ;  /* 0x0000041a020b2981 */ /* 0x000562000c1e1900 */
[----:B------:R-:W3:Y:S01]  /*07d0*/  @!P2 LDC R199, c[0x0][0x434] ;  /* 0x00010d00ffc7ab82 */ /* 0x000ee20000000800 */
[----:B--2---:R-:W-:-:S07]  /*07e0*/  IADD3 R2, P0, PT, R12, R8, RZ ;  /* 0x000000080c027210 */ /* 0x004fce0007f1e0ff */
[----:B------:R-:W2:Y:S01]  /*07f0*/  @!P4 LDC R12, c[0x0][0x43c] ;  /* 0x00010f00ff0ccb82 */ /* 0x000ea20000000800 */
[----:B------:R-:W-:-:S05]  /*0800*/  IMAD.X R3, R13, 0x1, R9, P0 ;  /* 0x000000010d037824 */ /* 0x000fca00000e0609 */
[----:B------:R4:W5:Y:S01]  /*0810*/  @!P1 LDG.E R237, desc[UR26][R2.64] ;  /* 0x0000001a02ed9981 */ /* 0x000962000c1e1900 */
[----:B------:R-:W-:Y:S02]  /*0820*/  ISETP.NE.U32.AND P1, PT, R8, RZ, PT ;  /* 0x000000ff0800720c */ /* 0x000fe40003f25070 */
[----:B-1----:R-:W-:Y:S02]  /*0830*/  @!P4 ISETP.NE.U32.AND P0, PT, R4, RZ, PT ;  /* 0x000000ff0400c20c */ /* 0x002fe40003f05070 */
[----:B------:R-:W-:Y:S02]  /*0840*/  ISETP.NE.AND.EX P1, PT, R9, RZ, PT, P1 ;  /* 0x000000ff0900720c */ /* 0x000fe40003f25310 */
[----:B------:R-:W-:-:S04]  /*0850*/  @!P4 ISETP.NE.AND.EX P0, PT, R5, RZ, PT, P0 ;  /* 0x000000ff0500c20c */ /* 0x000fc80003f05300 */
[----:B--2---:R-:W-:Y:S01]  /*0860*/  @!P4 SEL R4, R12, RZ, P0 ;  /* 0x000000ff0c04c207 */ /* 0x004fe20000000000 */
[----:B------:R-:W-:-:S06]  /*0870*/  @P4 IMAD.IADD R207, R7, 0x1, -R231 ;  /* 0x0000000107cf4824 */ /* 0x000fcc00078e0ae7 */
[----:B---34-:R-:W-:Y:S05]  /*0880*/  @!P1 BRA `(.L_x_664) ;  /* 0x00000000000c9947 */ /* 0x018fea0003800000 */
[----:B------:R-:W2:Y:S02]  /*0890*/  @P5 LDG.E R5, desc[UR26][R2.64+0x4] ;  /* 0x0000041a02055981 */ /* 0x000ea4000c1e1900 */
[----:B--2--5:R-:W-:-:S06]  /*08a0*/  @P5 IADD3 R10, PT, PT, R5, -R237, RZ ;  /* 0x800000ed050a5210 */ /* 0x024fcc0007ffe0ff */
[----:B------:R1:W5:Y:S02]  /*08b0*/  @!P5 LDG.E R10, desc[UR26][R2.64] ;  /* 0x0000001a020ad981 */ /* 0x000364000c1e1900 */
.L_x_664:
[----:B------:R-:W-:Y:S01]  /*08c0*/  IMAD.SHL.U32 R18, R229, 0x80, RZ ;  /* 0x00000080e5127824 */ /* 0x000fe200078e00ff */
[----:B-----5:R-:W-:Y:S01]  /*08d0*/  @!P4 IADD3 R207, PT, PT, R4, R10, -R231 ;  /* 0x0000000a04cfc210 */ /* 0x020fe20007ffe8e7 */
[----:B------:R-:W-:-:S03]  /*08e0*/  @P2 IMAD.IADD R199, R11, 0x1, -R6 ;  /* 0x000000010bc72824 */ /* 0x000fc600078e0a06 */
[----:B------:R-:W-:-:S13]  /*08f0*/  ISETP.GT.AND P0, PT, R207, R18, PT ;  /* 0x00000012cf00720c */ /* 0x000fda0003f04270 */
[----:B------:R-:W-:Y:S05]  /*0900*/  @!P0 BRA `(.L_x_665) ;  /* 0x0000007400f88947 */ /* 0x000fea0003800000 */
[----:B------:R-:W-:Y:S01]  /*0910*/  ISETP.NE.AND P4, PT, R6, -0x1, PT ;  /* 0xffffffff0600780c */ /* 0x000fe20003f85270 */
[----:B-1----:R-:W-:Y:S01]  /*0920*/  VIADD R2, R199, 0x3f ;  /* 0x0000003fc7027836 */ /* 0x002fe20000000000 */
[----:B------:R-:W-:-:S04]  /*0930*/  ISETP.NE.AND P0, PT, R237, -0x1, PT ;  /* 0xffffffffed00780c */ /* 0x000fc80003f05270 */
[----:B------:R-:W-:-:S04]  /*0940*/  SHF.R.S32.HI R3, RZ, 0x1f, R2 ;  /* 0x0000001fff037819 */ /* 0x000fc80000011402 */
[----:B------:R-:W-:-:S03]  /*0950*/  LEA.HI R3, R3, R2, RZ, 0x6 ;  /* 0x0000000203037211 */ /* 0x000fc600078f30ff */
[----:B------:R-:W1:Y:S01]  /*0960*/  @!P4 LDC.64 R8, c[0x0][0x398] ;  /* 0x0000e600ff08cb82 */ /* 0x000e620000000a00 */
[----:B------:R-:W-:-:S04]  /*0970*/  SHF.R.S32.HI R206, RZ, 0x6, R3 ;  /* 0x00000006ffce7819 */ /* 0x000fc80000011403 */
[----:B------:R-:W-:-:S03]  /*0980*/  SHF.L.U32 R222, R206, 0x6, RZ ;  /* 0x00000006cede7819 */ /* 0x000fc600000006ff */
[----:B------:R-:W2:Y:S01]  /*0990*/  @P4 LDC.64 R10, c[0x0][0x3b0] ;  /* 0x0000ec00ff0a4b82 */ /* 0x000ea20000000a00 */
[----:B------:R-:W-:-:S04]  /*09a0*/  IADD3 R12, PT, PT, R222, -0x40, RZ ;  /* 0xffffffc0de0c7810 */ /* 0x000fc80007ffe0ff */
[----:B------:R-:W-:Y:S01]  /*09b0*/  SHF.R.S32.HI R16, RZ, 0x1f, R12 ;  /* 0x0000001fff107819 */ /* 0x000fe2000001140c */
[----:B-1----:R-:W-:-:S04]  /*09c0*/  @!P4 IMAD.WIDE.U32 R4, R33, R8, RZ ;  /* 0x000000082104c225 */ /* 0x002fc800078e00ff */
[----:B------:R-:W-:Y:S02]  /*09d0*/  @!P4 IMAD R24, R33, R9, R5 ;  /* 0x000000092118c224 */ /* 0x000fe400078e0205 */
[----:B------:R-:W-:Y:S02]  /*09e0*/  @!P4 IMAD.MOV.U32 R17, RZ, RZ, R4 ;  /* 0x000000ffff11c224 */ /* 0x000fe400078e0004 */
[----:B--2---:R-:W-:-:S04]  /*09f0*/  @P4 IMAD.WIDE.U32 R2, R6, R10, RZ ;  /* 0x0000000a06024225 */ /* 0x004fc800078e00ff */
[----:B------:R-:W-:Y:S02]  /*0a00*/  @P4 IMAD R24, R6, R11, R3 ;  /* 0x0000000b06184224 */ /* 0x000fe400078e0203 */
[----:B------:R-:W-:Y:S01]  /*0a10*/  @P4 IMAD.MOV.U32 R17, RZ, RZ, R2 ;  /* 0x000000ffff114224 */ /* 0x000fe200078e0002 */
[----:B------:R-:W-:Y:S06]  /*0a20*/  @P0 BRA `(.L_x_666) ;  /* 0x00000000002c0947 */ /* 0x000fec0003800000 */
        /* <DEDUP_REMOVED lines=11> */
.L_x_666:
[----:B------:R-:W1:Y:S01]  /*0ae0*/  LDCU.64 UR20, c[0x0][0x3b8] ;  /* 0x00007700ff1477ac */ /* 0x000e620008000a00 */
[----:B------:R-:W-:-:S05]  /*0af0*/  IADD3 R2, PT, PT, R231, R237, RZ ;  /* 0x000000ede7027210 */ /* 0x000fca0007ffe0ff */
[C---:B-1----:R-:W-:Y:S02]  /*0b00*/  IMAD R4, R2.reuse, UR21, RZ ;  /* 0x0000001502047c24 */ /* 0x042fe4000f8e02ff */
[----:B------:R-:W-:-:S05]  /*0b10*/  IMAD.WIDE.U32 R2, R2, UR20, RZ ;  /* 0x0000001402027c25 */ /* 0x000fca000f8e00ff */
[----:B------:R-:W-:Y:S02]  /*0b20*/  IADD3 R31, PT, PT, R3, R4, RZ ;  /* 0x00000004031f7210 */ /* 0x000fe40007ffe0ff */
[----:B------:R-:W-:-:S07]  /*0b30*/  MOV R30, R2 ;  /* 0x00000002001e7202 */ /* 0x000fce0000000f00 */
.L_x_667:
[----:B------:R-:W1:Y:S01]  /*0b40*/  LDC R7, c[0x0][0x3e8] ;  /* 0x0000fa00ff077b82 */ /* 0x000e620000000800 */
[----:B------:R-:W2:Y:S01]  /*0b50*/  S2R R34, SR_CTAID.Z ;  /* 0x0000000000227919 */ /* 0x000ea20000002700 */
[----:B------:R-:W-:Y:S02]  /*0b60*/  SHF.R.S32.HI R25, RZ, 0x1f, R18 ;  /* 0x0000001fff197819 */ /* 0x000fe40000011412 */
[----:B-1----:R-:W-:-:S04]  /*0b70*/  IABS R5, R7 ;  /* 0x0000000700057213 */ /* 0x002fc80000000000 */
[----:B------:R-:W1:Y:S01]  /*0b80*/  I2F.RP R2, R5 ;  /* 0x0000000500027306 */ /* 0x000e620000209400 */
[----:B--2---:R-:W-:-:S07]  /*0b90*/  IABS R8, R34 ;  /* 0x0000002200087213 */ /* 0x004fce0000000000 */
[----:B-1----:R-:W1:Y:S02]  /*0ba0*/  MUFU.RCP R2, R2 ;  /* 0x0000000200027308 */ /* 0x002e640000001000 */
[----:B-1----:R-:W-:-:S06]  /*0bb0*/  VIADD R2, R2, 0xffffffe ;  /* 0x0ffffffe02027836 */ /* 0x002fcc0000000000 */
[----:B------:R-:W1:Y:S02]  /*0bc0*/  F2I.FTZ.U32.TRUNC.NTZ R3, R2 ;  /* 0x0000000200037305 */ /* 0x000e64000021f000 */
[----:B-1----:R-:W-:-:S04]  /*0bd0*/  IMAD.MOV R2, RZ, RZ, -R3 ;  /* 0x000000ffff027224 */ /* 0x002fc800078e0a03 */
[----:B------:R-:W-:Y:S02]  /*0be0*/  IMAD R4, R2, R5, RZ ;  /* 0x0000000502047224 */ /* 0x000fe400078e02ff */
[----:B------:R-:W-:-:S04]  /*0bf0*/  IMAD.MOV.U32 R2, RZ, RZ, RZ ;  /* 0x000000ffff027224 */ /* 0x000fc800078e00ff */
        /* <DEDUP_REMOVED lines=12> */
[----:B------:R-:W-:-:S04]  /*0cc0*/  @P5 VIADD R2, R2, 0x1 ;  /* 0x0000000102025836 */ /* 0x000fc80000000000 */
[----:B------:R-:W-:-:S05]  /*0cd0*/  IMAD.MOV.U32 R13, RZ, RZ, R2 ;  /* 0x000000ffff0d7224 */ /* 0x000fca00078e0002 */
[----:B------:R-:W-:Y:S02]  /*0ce0*/  @!P1 IADD3 R13, PT, PT, -R13, RZ, RZ ;  /* 0x000000ff0d0d9210 */ /* 0x000fe40007ffe1ff */
[----:B------:R-:W-:-:S04]  /*0cf0*/  @!P2 LOP3.LUT R13, RZ, R7, RZ, 0x33, !PT ;  /* 0x00000007ff0da212 */ /* 0x000fc800078e33ff */
[----:B------:R-:W-:Y:S01]  /*0d00*/  SHF.R.S32.HI R28, RZ, 0x1f, R13 ;  /* 0x0000001fff1c7819 */ /* 0x000fe2000001140d */
        /* <DEDUP_REMOVED lines=12> */
.L_x_668:
[----:B------:R-:W1:Y:S01]  /*0dd0*/  LDCU.64 UR18, c[0x0][0x3c0] ;  /* 0x00007800ff1277ac */ /* 0x000e620008000a00 */
[----:B------:R-:W-:-:S05]  /*0de0*/  IADD3 R2, PT, PT, R231, R237, RZ ;  /* 0x000000ede7027210 */ /* 0x000fca0007ffe0ff */
[C---:B-1----:R-:W-:Y:S02]  /*0df0*/  IMAD R4, R2.reuse, UR19, RZ ;  /* 0x0000001302047c24 */ /* 0x042fe4000f8e02ff */
[----:B------:R-:W-:-:S05]  /*0e00*/  IMAD.WIDE.U32 R2, R2, UR18, RZ ;  /* 0x0000001202027c25 */ /* 0x000fca000f8e00ff */
[----:B------:R-:W-:Y:S02]  /*0e10*/  IADD3 R27, PT, PT, R3, R4, RZ ;  /* 0x00000004031b7210 */ /* 0x000fe40007ffe0ff */
[----:B------:R-:W-:-:S07]  /*0e20*/  MOV R26, R2 ;  /* 0x00000002001a7202 */ /* 0x000fce0000000f00 */
.L_x_669:
[----:B------:R-:W1:Y:S01]  /*0e30*/  @!P4 LDC.64 R2, c[0x0][0x588] ;  /* 0x00016200ff02cb82 */ /* 0x000e620000000a00 */
[----:B------:R-:W2:Y:S07]  /*0e40*/  LDCU UR28, c[0x0][0x44c] ;  /* 0x00008980ff1c77ac */ /* 0x000eae0008000800 */
[----:B------:R-:W3:Y:S08]  /*0e50*/  @P4 LDC.64 R8, c[0x0][0x590] ;  /* 0x00016400ff084b82 */ /* 0x000ef00000000a00 */
[----:B------:R-:W2:Y:S01]  /*0e60*/  LDC R32, c[0x0][0x3e0] ;  /* 0x0000f800ff207b82 */ /* 0x000ea20000000800 */
[----:B-1----:R-:W-:-:S04]  /*0e70*/  @!P4 IMAD.WIDE.U32 R4, R33, R2, RZ ;  /* 0x000000022104c225 */ /* 0x002fc800078e00ff */
[----:B------:R-:W-:Y:S01]  /*0e80*/  @!P4 IMAD R15, R33, R3, R5 ;  /* 0x00000003210fc224 */ /* 0x000fe200078e0205 */
[----:B------:R-:W-:Y:S01]  /*0e90*/  @!P4 MOV R7, R4 ;  /* 0x000000040007c202 */ /* 0x000fe20000000f00 */
        /* <DEDUP_REMOVED lines=10> */
[----:B------:R-:W-:-:S05]  /*0f40*/  IMAD R2, R33, UR9, RZ ;  /* 0x0000000921027c24 */ /* 0x000fca000f8e02ff */
[----:B------:R-:W-:-:S05]  /*0f50*/  IADD3 R2, PT, PT, R9, R2, RZ ;  /* 0x0000000209027210 */ /* 0x000fca0007ffe0ff */
[-C--:B------:R-:W-:Y:S02]  /*0f60*/  IMAD R4, R2, R32.reuse, RZ ;  /* 0x0000002002047224 */ /* 0x080fe400078e02ff */
[----:B------:R-:W-:-:S04]  /*0f70*/  IMAD.WIDE.U32 R2, R8, R32, RZ ;  /* 0x0000002008027225 */ /* 0x000fc800078e00ff */
        /* <DEDUP_REMOVED lines=8> */
.L_x_670:
[-C--:B------:R-:W-:Y:S02]  /*1000*/  IMAD R4, R11, R6.reuse, RZ ;  /* 0x000000060b047224 */ /* 0x080fe400078e02ff */
[----:B------:R-:W-:-:S05]  /*1010*/  IMAD.WIDE.U32 R2, R10, R6, RZ ;  /* 0x000000060a027225 */ /* 0x000fca00078e00ff */
[----:B------:R-:W-:Y:S02]  /*1020*/  IADD3 R19, PT, PT, R3, R4, RZ ;  /* 0x0000000403137210 */ /* 0x000fe40007ffe0ff */
[----:B------:R-:W-:-:S07]  /*1030*/  MOV R14, R2 ;  /* 0x00000002000e7202 */ /* 0x000fce0000000f00 */
.L_x_671:
        /* <DEDUP_REMOVED lines=20> */
.L_x_672:
[----:B------:R-:W1:Y:S01]  /*1180*/  LDC R22, c[0x0][0x434] ;  /* 0x00010d00ff167b82 */ /* 0x000e620000000800 */
[----:B------:R-:W-:-:S04]  /*1190*/  IMAD R2, R33, R32, R34 ;  /* 0x0000002021027224 */ /* 0x000fc800078e0222 */
[----:B-1----:R-:W-:-:S03]  /*11a0*/  IMAD R22, R2, R22, RZ ;  /* 0x0000001602167224 */ /* 0x002fc600078e02ff */
.L_x_673:
        /* <DEDUP_REMOVED lines=11> */
.L_x_674:
[----:B------:R-:W1:Y:S01]  /*1260*/  LDC R21, c[0x0][0x444] ;  /* 0x00011100ff157b82 */ /* 0x000e620000000800 */
[----:B------:R-:W-:-:S04]  /*1270*/  IMAD R2, R33, R32, R34 ;  /* 0x0000002021027224 */ /* 0x000fc800078e0222 */
[----:B-1----:R-:W-:-:S07]  /*1280*/  IMAD R21, R2, R21, RZ ;  /* 0x0000001502157224 */ /* 0x002fce00078e02ff */
.L_x_675:
[----:B------:R-:W1:Y:S01]  /*1290*/  S2R R35, SR_TID.X ;  /* 0x0000000000237919 */ /* 0x000e620000002100 */
[----:B------:R-:W2:Y:S01]  /*12a0*/  LDCU.64 UR12, c[0x0][0x3b0] ;  /* 0x00007600ff0c77ac */ /* 0x000ea20008000a00 */
[----:B------:R-:W-:Y:S01]  /*12b0*/  IMAD.MOV.U32 R11, RZ, RZ, RZ ;  /* 0x000000ffff0b7224 */ /* 0x000fe200078e00ff */
[----:B------:R-:W-:Y:S01]  /*12c0*/  ISETP.NE.AND P6, PT, RZ, UR25, PT ;  /* 0x00000019ff007c0c */ /* 0x000fe2000bfc5270 */
[----:B------:R-:W-:Y:S01]  /*12d0*/  IMAD R227, R32, UR28, RZ ;  /* 0x0000001c20e37c24 */ /* 0x000fe2000f8e02ff */
[----:B------:R-:W3:Y:S01]  /*12e0*/  LDCU.128 UR8, c[0x0][0x590] ;  /* 0x0000b200ff0877ac */ /* 0x000ee20008000c00 */
[----:B------:R-:W4:Y:S01]  /*12f0*/  LDC.64 R36, c[0x0][0x5e8] ;  /* 0x00017a00ff247b82 */ /* 0x000f220000000a00 */
[----:B------:R-:W-:Y:S01]  /*1300*/  BSSY.RECONVERGENT B1, `(.L_x_665) ;  /* 0x00006de000017945 */ /* 0x000fe20003800200 */
[----:B------:R-:W5:Y:S01]  /*1310*/  LDCU.64 UR16, c[0x0][0x3c8] ;  /* 0x00007900ff1077ac */ /* 0x000f620008000a00 */
[----:B------:R-:W5:Y:S05]  /*1320*/  LDCU.64 UR14, c[0x0][0x380] ;  /* 0x00007000ff0e77ac */ /* 0x000f6a0008000a00 */
[----:B------:R-:W4:Y:S01]  /*1330*/  LDC.64 R210, c[0x0][0x420] ;  /* 0x00010800ffd27b82 */ /* 0x000f220000000a00 */
[----:B--2---:R-:W-:-:S04]  /*1340*/  IMAD R3, R16, UR12, RZ ;  /* 0x0000000c10037c24 */ /* 0x004fc8000f8e02ff */
[----:B------:R-:W-:Y:S02]  /*1350*/  IMAD R6, R12, UR13, R3 ;  /* 0x0000000d0c067c24 */ /* 0x000fe4000f8e0203 */
[C---:B-1----:R-:W-:Y:S01]  /*1360*/  IMAD.SHL.U32 R10, R35.reuse, 0x8, RZ ;  /* 0x00000008230a7824 */ /* 0x042fe200078e00ff */
[----:B------:R-:W-:-:S04]  /*1370*/  LOP3.LUT R218, R35, 0x1f, RZ, 0xc0, !PT ;  /* 0x0000001f23da7812 */ /* 0x000fc800078ec0ff */
[----:B------:R-:W-:-:S04]  /*1380*/  LOP3.LUT R10, R10, 0x18, RZ, 0xc0, !PT ;  /* 0x000000180a0a7812 */ /* 0x000fc800078ec0ff */
[----:B------:R-:W-:Y:S01]  /*1390*/  IADD3 R2, P1, PT, R10, R7, RZ ;  /* 0x000000070a027210 */ /* 0x000fe20007f3e0ff */
[----:B------:R-:W-:-:S04]  /*13a0*/  IMAD.WIDE.U32 R4, R12, UR12, R10 ;  /* 0x0000000c0c047c25 */ /* 0x000fc8000f8e000a */
[----:B---3--:R-:W-:Y:S01]  /*13b0*/  IMAD R7, R16, UR8, RZ ;  /* 0x0000000810077c24 */ /* 0x008fe2000f8e02ff */
[----:B------:R-:W-:Y:S01]  /*13c0*/  IADD3 R4, P2, PT, R17, R4, RZ ;  /* 0x0000000411047210 */ /* 0x000fe20007f5e0ff */
[----:B------:R-:W-:Y:S01]  /*13d0*/  IMAD.X R3, RZ, RZ, R15, P1 ;  /* 0x000000ffff037224 */ /* 0x000fe200008e060f */
[----:B------:R-:W1:Y:S01]  /*13e0*/  LDC.64 R16, c[0x0][0x5f8] ;  /* 0x00017e00ff107b82 */ /* 0x000e620000000a00 */
[----:B------:R-:W-:Y:S02]  /*13f0*/  LEA.HI R15, R35, 0x40, RZ, 0x1e ;  /* 0x00000040230f7811 */ /* 0x000fe400078ff0ff */
[----:B------:R-:W-:Y:S01]  /*1400*/  IADD3.X R5, PT, PT, R24, R5, R6, P2, !PT ;  /* 0x0000000518057210 */ /* 0x000fe200017fe406 */
[----:B------:R-:W-:Y:S01]  /*1410*/  IMAD R6, R12, UR9, R7 ;  /* 0x000000090c067c24 */ /* 0x000fe2000f8e0207 */
[----:B------:R-:W-:Y:S01]  /*1420*/  IADD3 R8, P2, P1, R8, R14, R29 ;  /* 0x0000000e08087210 */ /* 0x000fe2000795e01d */
[----:B------:R-:W-:Y:S01]  /*1430*/  IMAD.WIDE.U32 R2, R12, UR8, R2 ;  /* 0x000000080c027c25 */ /* 0x000fe2000f8e0002 */
[----:B------:R-:W-:Y:S01]  /*1440*/  SHF.R.S32.HI R14, RZ, 0x1f, R29 ;  /* 0x0000001fff0e7819 */ /* 0x000fe2000001141d */
[----:B------:R-:W2:Y:S01]  /*1450*/  LDC R12, c[0x0][0x508] ;  /* 0x00014200ff0c7b82 */ /* 0x000ea20000000800 */
[----:B------:R-:W-:Y:S01]  /*1460*/  SHF.R.U32.HI R29, RZ, 0x5, R35 ;  /* 0x00000005ff1d7819 */ /* 0x000fe20000011623 */
[----:B-----5:R-:W-:Y:S01]  /*1470*/  IMAD.WIDE.U32 R4, R34, UR16, R4 ;  /* 0x0000001022047c25 */ /* 0x020fe2000f8e0004 */
[----:B------:R-:W-:-:S03]  /*1480*/  IADD3.X R14, PT, PT, R23, R19, R14, P2, P1 ;  /* 0x00000013170e7210 */ /* 0x000fc600017e240e */
[----:B------:R-:W-:Y:S02]  /*1490*/  IMAD R5, R34, UR17, R5 ;  /* 0x0000001122057c24 */ /* 0x000fe4000f8e0205 */
[----:B------:R-:W-:Y:S02]  /*14a0*/  IMAD.IADD R3, R3, 0x1, R6 ;  /* 0x0000000103037824 */ /* 0x000fe400078e0206 */
[----:B------:R-:W-:-:S04]  /*14b0*/  IMAD.WIDE.U32 R4, R252, UR12, R4 ;  /* 0x0000000cfc047c25 */ /* 0x000fc8000f8e0004 */
[----:B------:R-:W-:Y:S01]  /*14c0*/  IMAD R5, R252, UR13, R5 ;  /* 0x0000000dfc057c24 */ /* 0x000fe2000f8e0205 */
[----:B------:R-:W-:Y:S01]  /*14d0*/  LEA R204, P3, R4, UR14, 0x1 ;  /* 0x0000000e04cc7c11 */ /* 0x000fe2000f8608ff */
[----:B------:R-:W-:Y:S01]  /*14e0*/  IMAD.IADD R19, R18, 0x1, R199 ;  /* 0x0000000112137824 */ /* 0x000fe200078e02c7 */
[----:B------:R-:W3:Y:S01]  /*14f0*/  LDCU.64 UR12, c[0x0][0x550] ;  /* 0x0000aa00ff0c77ac */ /* 0x000ee20008000a00 */
[----:B------:R-:W-:Y:S01]  /*1500*/  IMAD R6, R227, R29, R218 ;  /* 0x0000001de3067224 */ /* 0x000fe200078e02da */
[----:B------:R-:W-:Y:S01]  /*1510*/  LEA.HI.X R205, R4, UR15, R5, 0x1, P3 ;  /* 0x0000000f04cd7c11 */ /* 0x000fe200098f0c05 */
[----:B-1----:R-:W-:-:S04]  /*1520*/  IMAD.WIDE.U32 R4, R16, UR23, RZ ;  /* 0x0000001710047c25 */ /* 0x002fc8000f8e00ff */
[----:B------:R-:W-:Y:S01]  /*1530*/  IMAD R7, R17, UR23, R5 ;  /* 0x0000001711077c24 */ /* 0x000fe2000f8e0205 */
[----:B------:R-:W-:Y:S01]  /*1540*/  SEL R4, R4, RZ, P6 ;  /* 0x000000ff04047207 */ /* 0x000fe20003000000 */
[----:B------:R-:W-:Y:S01]  /*1550*/  IMAD.WIDE.U32 R2, R34, UR10, R2 ;  /* 0x0000000a22027c25 */ /* 0x000fe2000f8e0002 */
[----:B--2---:R-:W-:Y:S02]  /*1560*/  IADD3 R5, PT, PT, R19, -R12, -R207 ;  /* 0x8000000c13057210 */ /* 0x004fe40007ffe8cf */
[----:B------:R-:W-:Y:S01]  /*1570*/  IADD3 R9, P2, P1, R6, R8, R4 ;  /* 0x0000000806097210 */ /* 0x000fe2000795e004 */
[----:B------:R-:W-:Y:S01]  /*1580*/  IMAD R3, R34, UR11, R3 ;  /* 0x0000000b22037c24 */ /* 0x000fe2000f8e0203 */
[----:B------:R-:W-:Y:S01]  /*1590*/  SHF.R.S32.HI R8, RZ, 0x1f, R6 ;  /* 0x0000001fff087819 */ /* 0x000fe20000011406 */
[----:B------:R-:W1:Y:S01]  /*15a0*/  LDCU.64 UR10, c[0x0][0x570] ;  /* 0x0000ae00ff0a77ac */ /* 0x000e620008000a00 */
[----:B------:R-:W-:Y:S01]  /*15b0*/  SEL R6, R7, RZ, P6 ;  /* 0x000000ff07067207 */ /* 0x000fe20003000000 */
[----:B------:R-:W-:Y:S01]  /*15c0*/  IMAD.WIDE.U32 R2, R252, UR8, R2 ;  /* 0x00000008fc027c25 */ /* 0x000fe2000f8e0002 */
[----:B------:R-:W-:-:S02]  /*15d0*/  SHF.R.S32.HI R7, RZ, 0x1f, R5 ;  /* 0x0000001fff077819 */ /* 0x000fc40000011405 */
[----:B------:R-:W-:Y:S01]  /*15e0*/  IADD3.X R6, PT, PT, R8, R14, R6, P2, P1 ;  /* 0x0000000e08067210 */ /* 0x000fe200017e2406 */
[----:B------:R-:W-:Y:S01]  /*15f0*/  IMAD R12, R252, UR9, R3 ;  /* 0x00000009fc0c7c24 */ /* 0x000fe2000f8e0203 */
[----:B------:R-:W-:Y:S01]  /*1600*/  LEA.HI R5, R7, R5, RZ, 0x6 ;  /* 0x0000000507057211 */ /* 0x000fe200078f30ff */
[----:B------:R-:W-:Y:S01]  /*1610*/  IMAD.SHL.U32 R4, R227, 0x40, RZ ;  /* 0x00000040e3047824 */ /* 0x000fe200078e00ff */
[----:B---3--:R-:W-:Y:S01]  /*1620*/  LEA R202, P2, R2, UR12, 0x1 ;  /* 0x0000000c02ca7c11 */ /* 0x008fe2000f8408ff */
[----:B------:R-:W-:Y:S01]  /*1630*/  IMAD R7, R20, 0x40, R21 ;  /* 0x0000004014077824 */ /* 0x000fe200078e0215 */
[----:B------:R-:W-:Y:S02]  /*1640*/  SHF.R.S32.HI R5, RZ, 0x6, R5 ;  /* 0x00000006ff057819 */ /* 0x000fe40000011405 */
[----:B------:R-:W-:Y:S01]  /*1650*/  LEA.HI.X R203, R2, UR13, R12, 0x1, P2 ;  /* 0x0000000d02cb7c11 */ /* 0x000fe200090f0c0c */
[----:B------:R-:W-:Y:S01]  /*1660*/  IMAD R2, R20, 0x40, R22 ;  /* 0x0000004014027824 */ /* 0x000fe200078e0216 */
[----:B------:R-:W-:-:S02]  /*1670*/  VIMNMX R226, PT, PT, RZ, R5, !PT ;  /* 0x00000005ffe27248 */ /* 0x000fc40007fe0100 */
[----:B------:R-:W-:Y:S01]  /*1680*/  IADD3 R3, P1, PT, R4, R9, RZ ;  /* 0x0000000904037210 */ /* 0x000fe20007f3e0ff */
[----:B----4-:R-:W-:Y:S01]  /*1690*/  IMAD.WIDE R210, R2, 0x4, R210 ;  /* 0x0000000402d27825 */ /* 0x010fe200078e02d2 */
[----:B------:R-:W-:Y:S02]  /*16a0*/  ISETP.GT.AND P2, PT, R206, R226, PT ;  /* 0x000000e2ce00720c */ /* 0x000fe40003f44270 */
[----:B------:R-:W-:Y:S01]  /*16b0*/  LEA.HI.X.SX32 R4, R4, R6, 0x1, P1 ;  /* 0x0000000604047211 */ /* 0x000fe200008f0eff */
[----:B------:R-:W-:Y:S01]  /*16c0*/  IMAD.WIDE R6, R7, 0x4, R36 ;  /* 0x0000000407067825 */ /* 0x000fe200078e0224 */
[----:B-1----:R-:W-:-:S03]  /*16d0*/  LEA R196, P1, R3, UR10, 0x2 ;  /* 0x0000000a03c47c11 */ /* 0x002fc6000f8210ff */
[----:B------:R-:W-:Y:S01]  /*16e0*/  IMAD.MOV.U32 R221, RZ, RZ, R6 ;  /* 0x000000ffffdd7224 */ /* 0x000fe200078e0006 */
[----:B------:R-:W-:Y:S01]  /*16f0*/  LEA.HI.X R197, R3, UR11, R4, 0x2, P1 ;  /* 0x0000000b03c57c11 */ /* 0x000fe200088f1404 */
[----:B------:R-:W-:Y:S01]  /*1700*/  IMAD.MOV.U32 R220, RZ, RZ, R7 ;  /* 0x000000ffffdc7224 */ /* 0x000fe200078e0007 */
[----:B------:R-:W-:-:S05]  /*1710*/  IADD3 R17, P1, PT, R252, 0x40, RZ ;  /* 0x00000040fc117810 */ /* 0x000fca0007f3e0ff */
[----:B------:R-:W-:Y:S01]  /*1720*/  IMAD.X R14, RZ, RZ, RZ, P1 ;  /* 0x000000ffff0e7224 */ /* 0x000fe200008e06ff */
[----:B------:R-:W-:Y:S07]  /*1730*/  @P2 BRA `(.L_x_676) ;  /* 0x0000000400b02947 */ /* 0x000fee0003800000 */
        /* <DEDUP_REMOVED lines=12> */
.L_x_677:
[----:B------:R-:W1:Y:S01]  /*1800*/  LDCU.64 UR12, c[0x0][0x5c0] ;  /* 0x0000b800ff0c77ac */ /* 0x000e620008000a00 */
[----:B------:R-:W-:-:S05]  /*1810*/  IADD3 R2, PT, PT, R231, R237, RZ ;  /* 0x000000ede7027210 */ /* 0x000fca0007ffe0ff */
[C---:B-1----:R-:W-:Y:S02]  /*1820*/  IMAD R4, R2.reuse, UR13, RZ ;  /* 0x0000000d02047c24 */ /* 0x042fe4000f8e02ff */
[----:B------:R-:W-:-:S05]  /*1830*/  IMAD.WIDE.U32 R2, R2, UR12, RZ ;  /* 0x0000000c02027c25 */ /* 0x000fca000f8e00ff */
[----:B------:R-:W-:Y:S02]  /*1840*/  IADD3 R7, PT, PT, R3, R4, RZ ;  /* 0x0000000403077210 */ /* 0x000fe40007ffe0ff */
[----:B------:R-:W-:Y:S02]  /*1850*/  MOV R6, R2 ;  /* 0x0000000200067202 */ /* 0x000fe40000000f00 */
.L_x_678:
        /* <DEDUP_REMOVED lines=12> */
.L_x_679:
[----:B------:R-:W1:Y:S01]  /*1920*/  LDCU.64 UR10, c[0x0][0x5c8] ;  /* 0x0000b900ff0a77ac */ /* 0x000e620008000a00 */
[----:B------:R-:W-:-:S05]  /*1930*/  IADD3 R2, PT, PT, R231, R237, RZ ;  /* 0x000000ede7027210 */ /* 0x000fca0007ffe0ff */
[C---:B-1----:R-:W-:Y:S02]  /*1940*/  IMAD R4, R2.reuse, UR11, RZ ;  /* 0x0000000b02047c24 */ /* 0x042fe4000f8e02ff */
[----:B------:R-:W-:-:S05]  /*1950*/  IMAD.WIDE.U32 R2, R2, UR10, RZ ;  /* 0x0000000a02027c25 */ /* 0x000fca000f8e00ff */
[----:B------:R-:W-:Y:S02]  /*1960*/  IADD3 R12, PT, PT, R3, R4, RZ ;  /* 0x00000004030c7210 */ /* 0x000fe40007ffe0ff */
[----:B------:R-:W-:-:S07]  /*1970*/  MOV R9, R2 ;  /* 0x0000000200097202 */ /* 0x000fce0000000f00 */
.L_x_680:
[----:B------:R-:W1:Y:S01]  /*1980*/  LDCU.64 UR8, c[0x0][0x5d8] ;  /* 0x0000bb00ff0877ac */ /* 0x000e620008000a00 */
[----:B------:R-:W-:Y:S01]  /*1990*/  IMAD R4, R25, UR12, RZ ;  /* 0x0000000c19047c24 */ /* 0x000fe2000f8e02ff */
[----:B------:R-:W-:Y:S01]  /*19a0*/  BSSY.RECONVERGENT B0, `(.L_x_681) ;  /* 0x0000015000007945 */ /* 0x000fe20003800200 */
[----:B------:R-:W-:-:S04]  /*19b0*/  IMAD.WIDE.U32 R2, R18, UR12, R10 ;  /* 0x0000000c12027c25 */ /* 0x000fc8000f8e000a */
[----:B------:R-:W-:Y:S01]  /*19c0*/  IMAD R5, R18, UR13, R4 ;  /* 0x0000000d12057c24 */ /* 0x000fe2000f8e0204 */
[----:B------:R-:W-:Y:S02]  /*19d0*/  IADD3 R4, P0, PT, R6, R2, RZ ;  /* 0x0000000206047210 */ /* 0x000fe40007f1e0ff */
[----:B------:R-:W-:Y:S02]  /*19e0*/  IADD3 R2, PT, PT, -R18, R207, RZ ;  /* 0x000000cf12027210 */ /* 0x000fe40007ffe1ff */
[----:B------:R-:W-:Y:S02]  /*19f0*/  IADD3.X R5, PT, PT, R7, R3, R5, P0, !PT ;  /* 0x0000000307057210 */ /* 0x000fe400007fe405 */
[-C--:B------:R-:W-:Y:S02]  /*1a00*/  ISETP.GE.AND P2, PT, R252, R2.reuse, PT ;  /* 0x00000002fc00720c */ /* 0x080fe40003f46270 */
[----:B------:R-:W-:Y:S01]  /*1a10*/  ISETP.GE.AND P1, PT, R15, R2, PT ;  /* 0x000000020f00720c */ /* 0x000fe20003f26270 */
[----:B-1----:R-:W-:-:S04]  /*1a20*/  IMAD.WIDE.U32 R4, R34, UR8, R4 ;  /* 0x0000000822047c25 */ /* 0x002fc8000f8e0004 */
[----:B------:R-:W-:-:S06]  /*1a30*/  IMAD R8, R34, UR9, R5 ;  /* 0x0000000922087c24 */ /* 0x000fcc000f8e0205 */
[----:B------:R-:W-:Y:S05]  /*1a40*/  @P2 BRA `(.L_x_682) ;  /* 0x0000000000282947 */ /* 0x000fea0003800000 */
        /* <DEDUP_REMOVED lines=10> */
.L_x_682:
[----:B------:R-:W-:Y:S05]  /*1af0*/  BSYNC.RECONVERGENT B0 ;  /* 0x0000000000007941 */ /* 0x000fea0003800200 */
.L_x_681:
        /* <DEDUP_REMOVED lines=13> */
.L_x_684:
[----:B------:R-:W-:Y:S05]  /*1bd0*/  BSYNC.RECONVERGENT B0 ;  /* 0x0000000000007941 */ /* 0x000fea0003800200 */
.L_x_683:
[----:B------:R-:W3:Y:S01]  /*1be0*/  LDCU.64 UR8, c[0x0][0x5e0] ;  /* 0x0000bc00ff0877ac */ /* 0x000ee20008000a00 */
[----:B-12---:R-:W-:Y:S01]  /*1bf0*/  IMAD.WIDE.U32 R2, R18, UR10, R10 ;  /* 0x0000000a12027c25 */ /* 0x006fe2000f8e000a */
[----:B------:R-:W-:Y:S03]  /*1c00*/  BSSY.RECONVERGENT B0, `(.L_x_685) ;  /* 0x0000012000007945 */ /* 0x000fe60003800200 */
[----:B------:R-:W-:-:S04]  /*1c10*/  IMAD R4, R25, UR10, RZ ;  /* 0x0000000a19047c24 */ /* 0x000fc8000f8e02ff */
[----:B------:R-:W-:Y:S01]  /*1c20*/  IMAD R5, R18, UR11, R4 ;  /* 0x0000000b12057c24 */ /* 0x000fe2000f8e0204 */
[----:B------:R-:W-:-:S04]  /*1c30*/  IADD3 R4, P0, PT, R9, R2, RZ ;  /* 0x0000000209047210 */ /* 0x000fc80007f1e0ff */
[----:B------:R-:W-:-:S03]  /*1c40*/  IADD3.X R5, PT, PT, R12, R3, R5, P0, !PT ;  /* 0x000000030c057210 */ /* 0x000fc600007fe405 */
[----:B---3--:R-:W-:-:S04]  /*1c50*/  IMAD.WIDE.U32 R4, R34, UR8, R4 ;  /* 0x0000000822047c25 */ /* 0x008fc8000f8e0004 */
        /* <DEDUP_REMOVED lines=12> */
.L_x_686:
[----:B------:R-:W-:Y:S05]  /*1d20*/  BSYNC.RECONVERGENT B0 ;  /* 0x0000000000007941 */ /* 0x000fea0003800200 */
.L_x_685:
        /* <DEDUP_REMOVED lines=13> */
.L_x_676:
[----:B------:R-:W1:Y:S01]  /*1e00*/  LDCU.64 UR10, c[0x0][0x3d0] ;  /* 0x00007a00ff0a77ac */ /* 0x000e620008000a00 */
[----:B------:R-:W-:Y:S01]  /*1e10*/  IMAD.IADD R6, R207, 0x1, -R18 ;  /* 0x00000001cf067824 */ /* 0x000fe200078e0a12 */
[----:B------:R-:W2:Y:S01]  /*1e20*/  LDC.64 R224, c[0x0][0x528] ;  /* 0x00014a00ffe07b82 */ /* 0x000ea20000000a00 */
[----:B------:R-:W-:Y:S01]  /*1e30*/  IMAD R8, R25, UR20, RZ ;  /* 0x0000001419087c24 */ /* 0x000fe2000f8e02ff */
[----:B------:R-:W3:Y:S01]  /*1e40*/  LDCU.64 UR8, c[0x0][0x3d8] ;  /* 0x00007b00ff0877ac */ /* 0x000ee20008000a00 */
[--C-:B------:R-:W-:Y:S01]  /*1e50*/  IMAD.WIDE.U32 R4, R18, UR20, R10.reuse ;  /* 0x0000001412047c25 */ /* 0x100fe2000f8e000a */
[-C--:B------:R-:W-:Y:S02]  /*1e60*/  ISETP.GE.AND P3, PT, R252, R6.reuse, PT ;  /* 0x00000006fc00720c */ /* 0x080fe40003f66270 */
[----:B------:R-:W-:Y:S01]  /*1e70*/  ISETP.GE.AND P2, PT, R15, R6, PT ;  /* 0x000000060f00720c */ /* 0x000fe20003f46270 */
[----:B------:R-:W-:Y:S01]  /*1e80*/  IMAD.WIDE.U32 R2, R18, UR18, R10 ;  /* 0x0000001212027c25 */ /* 0x000fe2000f8e000a */
[----:B------:R-:W-:-:S03]  /*1e90*/  IADD3 R4, P1, PT, R30, R4, RZ ;  /* 0x000000041e047210 */ /* 0x000fc60007f3e0ff */
[----:B------:R-:W-:Y:S01]  /*1ea0*/  IMAD R7, R25, UR18, RZ ;  /* 0x0000001219077c24 */ /* 0x000fe2000f8e02ff */
[----:B------:R-:W-:Y:S01]  /*1eb0*/  IADD3 R6, P0, PT, R26, R2, RZ ;  /* 0x000000021a067210 */ /* 0x000fe20007f1e0ff */
[----:B------:R-:W-:Y:S02]  /*1ec0*/  IMAD R8, R18, UR21, R8 ;  /* 0x0000001512087c24 */ /* 0x000fe4000f8e0208 */
[----:B------:R-:W-:Y:S01]  /*1ed0*/  IMAD R16, R20, -0x40, R199 ;  /* 0xffffffc014107824 */ /* 0x000fe200078e02c7 */
[----:B------:R-:W-:Y:S01]  /*1ee0*/  @P6 BAR.SYNC.DEFER_BLOCKING 0x0 ;  /* 0x0000000000006b1d */ /* 0x000fe20000010000 */
[----:B------:R-:W-:Y:S01]  /*1ef0*/  IMAD R7, R18, UR19, R7 ;  /* 0x0000001312077c24 */ /* 0x000fe2000f8e0207 */
[----:B------:R-:W-:Y:S01]  /*1f00*/  IADD3.X R5, PT, PT, R31, R5, R8, P1, !PT ;  /* 0x000000051f057210 */ /* 0x000fe20000ffe408 */
[----:B-1----:R-:W-:Y:S01]  /*1f10*/  IMAD R2, R28, UR10, RZ ;  /* 0x0000000a1c027c24 */ /* 0x002fe2000f8e02ff */
[----:B------:R-:W-:Y:S01]  /*1f20*/  ISETP.GE.AND P4, PT, R252, R16, PT ;  /* 0x00000010fc00720c */ /* 0x000fe20003f86270 */
[----:B---3--:R-:W-:-:S03]  /*1f30*/  IMAD R8, R28, UR8, RZ ;  /* 0x000000081c087c24 */ /* 0x008fc6000f8e02ff */
[----:B------:R-:W1:Y:S01]  /*1f40*/  @!P3 LDC.64 R24, c[0x0][0x388] ;  /* 0x0000e200ff18bb82 */ /* 0x000e620000000a00 */
[----:B------:R-:W-:Y:S01]  /*1f50*/  IADD3.X R7, PT, PT, R27, R3, R7, P0, !PT ;  /* 0x000000031b077210 */ /* 0x000fe200007fe407 */
[C---:B------:R-:W-:Y:S01]  /*1f60*/  IMAD R9, R13.reuse, UR11, R2 ;  /* 0x0000000b0d097c24 */ /* 0x040fe2000f8e0202 */
[----:B------:R-:W3:Y:S01]  /*1f70*/  S2R R251, SR_TID.X ;  /* 0x0000000000fb7919 */ /* 0x000ee20000002100 */
[C---:B------:R-:W-:Y:S01]  /*1f80*/  IMAD.WIDE.U32 R2, R13.reuse, UR10, R4 ;  /* 0x0000000a0d027c25 */ /* 0x040fe2000f8e0004 */
[----:B------:R-:W-:Y:S01]  /*1f90*/  LOP3.LUT R4, R20, 0x80000001, RZ, 0xc0, !PT ;  /* 0x8000000114047812 */ /* 0x000fe200078ec0ff */
[----:B------:R-:W4:Y:S02]  /*1fa0*/  LDCU UR12, c[0x0][0x45c] ;  /* 0x00008b80ff0c77ac */ /* 0x000f240008000800 */
[----:B------:R-:W2:Y:S01]  /*1fb0*/  @!P2 LDC.64 R26, c[0x0][0x388] ;  /* 0x0000e200ff1aab82 */ /* 0x000ea20000000a00 */
[C---:B------:R-:W-:Y:S01]  /*1fc0*/  IMAD R8, R13.reuse, UR9, R8 ;  /* 0x000000090d087c24 */ /* 0x040fe2000f8e0208 */
[----:B------:R-:W-:Y:S01]  /*1fd0*/  ISETP.NE.AND P5, PT, R4, 0x1, PT ;  /* 0x000000010400780c */ /* 0x000fe20003fa5270 */
[----:B------:R-:W-:Y:S01]  /*1fe0*/  IMAD.WIDE.U32 R6, R13, UR8, R6 ;  /* 0x000000080d067c25 */ /* 0x000fe2000f8e0006 */
[----:B------:R-:W4:Y:S02]  /*1ff0*/  LDCU UR9, c[0x0][0x3b0] ;  /* 0x00007600ff0977ac */ /* 0x000f240008000800 */
[----:B------:R-:W-:Y:S01]  /*2000*/  SEL R177, RZ, 0x3000, P5 ;  /* 0x00003000ffb17807 */ /* 0x000fe20002800000 */
[----:B------:R-:W-:Y:S01]  /*2010*/  IMAD.IADD R5, R3, 0x1, R9 ;  /* 0x0000000103057824 */ /* 0x000fe200078e0209 */
[----:B------:R-:W4:Y:S01]  /*2020*/  @!P3 LDC.64 R20, c[0x0][0x390] ;  /* 0x0000e400ff14bb82 */ /* 0x000f220000000a00 */
[----:B------:R-:W-:Y:S01]  /*2030*/  @!P3 IMAD.MOV.U32 R4, RZ, RZ, R2 ;  /* 0x000000ffff04b224 */ /* 0x000fe200078e0002 */
[----:B------:R-:W-:Y:S01]  /*2040*/  @!PT LDS RZ, [RZ] ;  /* 0x00000000fffff984 */ /* 0x000fe20000000800 */
[----:B------:R-:W-:Y:S01]  /*2050*/  @!PT LDS RZ, [RZ] ;  /* 0x00000000fffff984 */ /* 0x000fe20000000800 */
[----:B------:R-:W-:Y:S01]  /*2060*/  @!PT LDS RZ, [RZ] ;  /* 0x00000000fffff984 */ /* 0x000fe20000000800 */
[----:B------:R-:W-:Y:S01]  /*2070*/  @!P4 LDGSTS.E.BYPASS.LTC128B.128 [R209+0x6000], desc[UR26][R202.64] ;  /* 0x06000000cad1cfae */ /* 0x000fe2000b981a1a */
[----:B------:R-:W-:Y:S01]  /*2080*/  IMAD.IADD R3, R7, 0x1, R8 ;  /* 0x0000000107037824 */ /* 0x000fe200078e0208 */
[----:B------:R-:W3:Y:S01]  /*2090*/  LDCU UR8, c[0x0][0x590] ;  /* 0x0000b200ff0877ac */ /* 0x000ee20008000800 */
[----:B------:R-:W-:Y:S01]  /*20a0*/  @!P2 IMAD.MOV.U32 R8, RZ, RZ, R2 ;  /* 0x000000ffff08a224 */ /* 0x000fe200078e0002 */
[----:B------:R-:W-:Y:S01]  /*20b0*/  @!P4 LDGSTS.E.BYPASS.LTC128B.128 [R209+0x7000], desc[UR26][R202.64+0x40] ;  /* 0x07000040cad1cfae */ /* 0x000fe2000b981a1a */
[--C-:B------:R-:W-:Y:S01]  /*20c0*/  @!P2 IMAD.MOV.U32 R9, RZ, RZ, R5.reuse ;  /* 0x000000ffff09a224 */ /* 0x100fe200078e0005 */
[----:B------:R-:W3:Y:S01]  /*20d0*/  @!P2 LDC.64 R22, c[0x0][0x390] ;  /* 0x0000e400ff16ab82 */ /* 0x000ee20000000a00 */
[----:B------:R-:W-:Y:S01]  /*20e0*/  @!P2 IMAD R7, R14, UR20, RZ ;  /* 0x000000140e07ac24 */ /* 0x000fe2000f8e02ff */
[----:B------:R-:W-:Y:S01]  /*20f0*/  @!P4 LDGSTS.E.BYPASS.LTC128B.128 [R209+0x8000], desc[UR26][R202.64+0x80] ;  /* 0x08000080cad1cfae */ /* 0x000fe2000b981a1a */
[----:B------:R-:W-:-:S04]  /*2100*/  @!P3 IMAD.WIDE.U32 R10, R252, UR20, R4 ;  /* 0x00000014fc0abc25 */ /* 0x000fc8000f8e0004 */
[----:B------:R-:W-:Y:S01]  /*2110*/  IMAD.MOV.U32 R217, RZ, RZ, 0x7f800000 ;  /* 0x7f800000ffd97424 */ /* 0x000fe200078e00ff */
[----:B------:R2:W-:Y:S01]  /*2120*/  @P4 STS.128 [R209+0x6000], RZ ;  /* 0x006000ffd1004388 */ /* 0x0005e20000000c00 */
[--C-:B------:R-:W-:Y:S01]  /*2130*/  @!P3 IMAD.MOV.U32 R2, RZ, RZ, R6.reuse ;  /* 0x000000ffff02b224 */ /* 0x100fe200078e0006 */
[----:B------:R-:W3:Y:S01]  /*2140*/  LDC R213, c[0x0][0x44c] ;  /* 0x00011300ffd57b82 */ /* 0x000ee20000000800 */
[----:B------:R-:W-:Y:S01]  /*2150*/  @!P2 IMAD.MOV.U32 R12, RZ, RZ, R6 ;  /* 0x000000ffff0ca224 */ /* 0x000fe200078e0006 */
[----:B------:R2:W-:Y:S01]  /*2160*/  @P4 STS.128 [R209+0x7000], RZ ;  /* 0x007000ffd1004388 */ /* 0x0005e20000000c00 */
[C---:B------:R-:W-:Y:S02]  /*2170*/  @!P2 IMAD R7, R17.reuse, UR21, R7 ;  /* 0x000000151107ac24 */ /* 0x040fe4000f8e0207 */
[----:B------:R-:W-:Y:S01]  /*2180*/  IMAD.MOV.U32 R216, RZ, RZ, 0x7f800000 ;  /* 0x7f800000ffd87424 */ /* 0x000fe200078e00ff */
[----:B------:R2:W-:Y:S01]  /*2190*/  @P4 STS.128 [R209+0x8000], RZ ;  /* 0x008000ffd1004388 */ /* 0x0005e20000000c00 */
[----:B------:R-:W-:Y:S01]  /*21a0*/  @!P2 IMAD.WIDE.U32 R4, R17, UR20, R8 ;  /* 0x000000141104ac25 */ /* 0x000fe2000f8e0008 */
[----:B-1----:R-:W-:-:S03]  /*21b0*/  @!P3 LEA R8, P1, R10, R24, 0x1 ;  /* 0x000000180a08b211 */ /* 0x002fc600078208ff */
[----:B------:R-:W-:Y:S02]  /*21c0*/  IMAD.MOV.U32 R215, RZ, RZ, 0x7f800000 ;  /* 0x7f800000ffd77424 */ /* 0x000fe400078e00ff */
[----:B------:R-:W-:Y:S01]  /*21d0*/  IMAD.MOV.U32 R214, RZ, RZ, 0x7f800000 ;  /* 0x7f800000ffd67424 */ /* 0x000fe200078e00ff */
[----:B------:R-:W-:Y:S01]  /*21e0*/  LOP3.LUT R212, R29, 0x1, RZ, 0xc0, !PT ;  /* 0x000000011dd47812 */ /* 0x000fe200078ec0ff */
[----:B------:R-:W-:Y:S02]  /*21f0*/  @!P2 IMAD R6, R14, UR18, RZ ;  /* 0x000000120e06ac24 */ /* 0x000fe4000f8e02ff */
[----:B------:R-:W-:Y:S02]  /*2200*/  IMAD.MOV.U32 R164, RZ, RZ, 0x20 ;  /* 0x00000020ffa47424 */ /* 0x000fe400078e00ff */
[----:B------:R-:W-:Y:S01]  /*2210*/  IMAD.MOV.U32 R238, RZ, RZ, 0x10 ;  /* 0x00000010ffee7424 */ /* 0x000fe200078e00ff */
[----:B------:R-:W-:Y:S01]  /*2220*/  IADD3 R236, PT, PT, R19, 0x80, -R207 ;  /* 0x0000008013ec7810 */ /* 0x000fe20007ffe8cf */
[----:B------:R-:W-:Y:S01]  /*2230*/  @!P3 IMAD R9, R252, UR21, R11 ;  /* 0x00000015fc09bc24 */ /* 0x000fe2000f8e020b */
[----:B------:R-:W-:Y:S01]  /*2240*/  CS2R R126, SRZ ;  /* 0x00000000007e7805 */ /* 0x000fe2000001ff00 */
[----:B------:R-:W-:Y:S01]  /*2250*/  IMAD.IADD R208, R209, 0x1, R177 ;  /* 0x00000001d1d07824 */ /* 0x000fe200078e02b1 */
[----:B------:R-:W-:Y:S01]  /*2260*/  CS2R R124, SRZ ;  /* 0x00000000007c7805 */ /* 0x000fe2000001ff00 */
[----:B------:R-:W-:Y:S01]  /*2270*/  @!P2 IMAD R11, R17, UR19, R6 ;  /* 0x00000013110bac24 */ /* 0x000fe2000f8e0206 */
[----:B--2---:R-:W-:Y:S01]  /*2280*/  @!P2 LEA R6, P0, R4, R26, 0x1 ;  /* 0x0000001a0406a211 */ /* 0x004fe200078008ff */
[----:B------:R-:W-:Y:S01]  /*2290*/  @!P2 IMAD.IADD R7, R5, 0x1, R7 ;  /* 0x000000010507a824 */ /* 0x000fe200078e0207 */
[----:B------:R-:W-:Y:S01]  /*22a0*/  @!P3 LEA.HI.X R9, R10, R25, R9, 0x1, P1 ;  /* 0x000000190a09b211 */ /* 0x000fe200008f0c09 */
[----:B------:R-:W-:Y:S01]  /*22b0*/  @!P3 IMAD.WIDE.U32 R14, R252, UR18, R2 ;  /* 0x00000012fc0ebc25 */ /* 0x000fe2000f8e0002 */
[----:B------:R-:W-:Y:S01]  /*22c0*/  @!PT LDS RZ, [RZ] ;  /* 0x00000000fffff984 */ /* 0x000fe20000000800 */
[----:B------:R-:W-:Y:S01]  /*22d0*/  @!PT LDS RZ, [RZ] ;  /* 0x00000000fffff984 */ /* 0x000fe20000000800 */
[----:B------:R-:W-:Y:S01]  /*22e0*/  @!PT LDS RZ, [RZ] ;  /* 0x00000000fffff984 */ /* 0x000fe20000000800 */
[----:B------:R-:W-:Y:S01]  /*22f0*/  @!P4 LDGSTS.E.BYPASS.LTC128B.128 [R208], desc[UR26][R204.64] ;  /* 0x00000000ccd0cfae */ /* 0x000fe2000b981a1a */
[----:B------:R-:W-:-:S02]  /*2300*/  CS2R R130, SRZ ;  /* 0x0000000000827805 */ /* 0x000fc4000001ff00 */
[----:B------:R-:W-:Y:S01]  /*2310*/  @!P2 LEA.HI.X R7, R4, R27, R7, 0x1, P0 ;  /* 0x0000001b0407a211 */ /* 0x000fe200000f0c07 */
[----:B------:R-:W-:Y:S01]  /*2320*/  @!P2 IMAD.MOV.U32 R13, RZ, RZ, R3 ;  /* 0x000000ffff0da224 */ /* 0x000fe200078e0003 */
[----:B------:R-:W-:Y:S01]  /*2330*/  @!P4 LDGSTS.E.BYPASS.LTC128B.128 [R208+0x1000], desc[UR26][R204.64+0x40] ;  /* 0x01000040ccd0cfae */ /* 0x000fe2000b981a1a */
[----:B------:R-:W-:Y:S01]  /*2340*/  @!P3 IMAD R3, R252, UR19, R15 ;  /* 0x00000013fc03bc24 */ /* 0x000fe2000f8e020f */
[C---:B----4-:R-:W-:Y:S01]  /*2350*/  @!P3 LEA R4, P1, R14.reuse, R20, 0x1 ;  /* 0x000000140e04b211 */ /* 0x050fe200078208ff */
[----:B------:R-:W-:Y:S01]  /*2360*/  @!P2 IMAD.WIDE.U32 R12, R17, UR18, R12 ;  /* 0x00000012110cac25 */ /* 0x000fe2000f8e000c */
[----:B------:R-:W-:Y:S01]  /*2370*/  @!P4 LDGSTS.E.BYPASS.LTC128B.128 [R208+0x2000], desc[UR26][R204.64+0x80] ;  /* 0x02000080ccd0cfae */ /* 0x000fe2000b981a1a */
[----:B------:R-:W-:Y:S02]  /*2380*/  CS2R R128, SRZ ;  /* 0x0000000000807805 */ /* 0x000fe4000001ff00 */
[----:B------:R-:W-:Y:S01]  /*2390*/  @!P3 LEA.HI.X R5, R14, R21, R3, 0x1, P1 ;  /* 0x000000150e05b211 */ /* 0x000fe200008f0c03 */
[----:B------:R-:W-:Y:S01]  /*23a0*/  @!P2 IMAD.IADD R10, R13, 0x1, R11 ;  /* 0x000000010d0aa824 */ /* 0x000fe200078e020b */
[----:B------:R1:W-:Y:S01]  /*23b0*/  @P4 STS.128 [R208], RZ ;  /* 0x000000ffd0004388 */ /* 0x0003e20000000c00 */
[----:B---3--:R-:W-:Y:S01]  /*23c0*/  @!P2 LEA R2, P0, R12, R22, 0x1 ;  /* 0x000000160c02a211 */ /* 0x008fe200078008ff */
[----:B------:R-:W-:Y:S01]  /*23d0*/  VIADD R235, R18, 0x80 ;  /* 0x0000008012eb7836 */ /* 0x000fe20000000000 */
[----:B------:R-:W-:Y:S01]  /*23e0*/  CS2R R122, SRZ ;  /* 0x00000000007a7805 */ /* 0x000fe2000001ff00 */
[----:B------:R1:W-:Y:S01]  /*23f0*/  @P4 STS.128 [R208+0x1000], RZ ;  /* 0x001000ffd0004388 */ /* 0x0003e20000000c00 */
[----:B------:R-:W-:Y:S01]  /*2400*/  @!P2 LEA.HI.X R3, R12, R23, R10, 0x1, P0 ;  /* 0x000000170c03a211 */ /* 0x000fe200000f0c0a */
[----:B------:R-:W-:Y:S01]  /*2410*/  IMAD.SHL.U32 R227, R227, 0x8, RZ ;  /* 0x00000008e3e37824 */ /* 0x000fe200078e00ff */
[----:B------:R-:W-:Y:S01]  /*2420*/  CS2R R120, SRZ ;  /* 0x0000000000787805 */ /* 0x000fe2000001ff00 */
[----:B------:R1:W-:Y:S01]  /*2430*/  @P4 STS.128 [R208+0x2000], RZ ;  /* 0x002000ffd0004388 */ /* 0x0003e20000000c00 */
[C---:B------:R-:W-:Y:S01]  /*2440*/  VIADD R233, R182.reuse, 0x15040 ;  /* 0x00015040b6e97836 */ /* 0x040fe20000000000 */
[----:B------:R-:W-:Y:S01]  /*2450*/  CS2R R118, SRZ ;  /* 0x0000000000767805 */ /* 0x000fe2000001ff00 */
[----:B------:R-:W-:Y:S01]  /*2460*/  VIADD R234, R182, 0x15020 ;  /* 0x00015020b6ea7836 */ /* 0x000fe20000000000 */
[----:B------:R-:W-:Y:S01]  /*2470*/  @!PT LDS RZ, [RZ] ;  /* 0x00000000fffff984 */ /* 0x000fe20000000800 */
[----:B------:R-:W-:Y:S01]  /*2480*/  @!PT LDS RZ, [RZ] ;  /* 0x00000000fffff984 */ /* 0x000fe20000000800 */
[----:B------:R-:W-:Y:S01]  /*2490*/  @!PT LDS RZ, [RZ] ;  /* 0x00000000fffff984 */ /* 0x000fe20000000800 */
        /* <DEDUP_REMOVED lines=12> */
[----:B------:R1:W-:Y:S01]  /*2560*/  @P3 STS.128 [R209+0x9000], RZ ;  /* 0x009000ffd1003388 */ /* 0x0003e20000000c00 */
[----:B------:R-:W-:Y:S02]  /*2570*/  CS2R R94, SRZ ;  /* 0x00000000005e7805 */ /* 0x000fe4000001ff00 */
[----:B------:R-:W-:Y:S02]  /*2580*/  CS2R R92, SRZ ;  /* 0x00000000005c7805 */ /* 0x000fe4000001ff00 */
[----:B------:R-:W-:Y:S01]  /*2590*/  CS2R R98, SRZ ;  /* 0x0000000000627805 */ /* 0x000fe2000001ff00 */
[----:B------:R1:W-:Y:S01]  /*25a0*/  @P3 STS.128 [R209+0xb000], RZ ;  /* 0x00b000ffd1003388 */ /* 0x0003e20000000c00 */
        /* <DEDUP_REMOVED lines=40> */
[----:B------:R-:W-:Y:S01]  /*2830*/  CS2R R36, SRZ ;  /* 0x0000000000247805 */ /* 0x000fe2000001ff00 */
[----:B------:R-:W3:Y:S01]  /*2840*/  LDCU UR10, c[0x0][0x3e0] ;  /* 0x00007c00ff0a77ac */ /* 0x000ee20008000800 */
[----:B------:R-:W-:Y:S01]  /*2850*/  @!P3 LDGSTS.E.BYPASS.LTC128B.128 [R209+0x13000], desc[UR26][R4.64+0x80] ;  /* 0x1300008004d1bfae */ /* 0x000fe2000b981a1a */
[----:B------:R-:W4:Y:S03]  /*2860*/  LDCU.U8 UR11, c[0x0][0x4f8] ;  /* 0x00009f00ff0b77ac */ /* 0x000f260008000000 */
[----:B------:R1:W-:Y:S04]  /*2870*/  @P3 STS.128 [R209+0xf000], RZ ;  /* 0x00f000ffd1003388 */ /* 0x0003e80000000c00 */
[----:B------:R1:W-:Y:S04]  /*2880*/  @P3 STS.128 [R209+0x11000], RZ ;  /* 0x011000ffd1003388 */ /* 0x0003e80000000c00 */
[----:B------:R1:W-:Y:S04]  /*2890*/  @P3 STS.128 [R209+0x13000], RZ ;  /* 0x013000ffd1003388 */ /* 0x0003e80000000c00 */
[----:B------:R1:W-:Y:S04]  /*28a0*/  @P2 STS.128 [R209+0x10000], RZ ;  /* 0x010000ffd1002388 */ /* 0x0003e80000000c00 */
[----:B------:R1:W-:Y:S04]  /*28b0*/  @P2 STS.128 [R209+0x12000], RZ ;  /* 0x012000ffd1002388 */ /* 0x0003e80000000c00 */
[----:B------:R1:W-:Y:S04]  /*28c0*/  @P2 STS.128 [R209+0x14000], RZ ;  /* 0x014000ffd1002388 */ /* 0x0003e80000000c00 */
[----:B------:R-:W-:Y:S01]  /*28d0*/  @!PT LDS RZ, [RZ] ;  /* 0x00000000fffff984 */ /* 0x000fe20000000800 */
[----:B------:R-:W-:Y:S01]  /*28e0*/  @!PT LDS RZ, [RZ] ;  /* 0x00000000fffff984 */ /* 0x000fe20000000800 */
[----:B------:R-:W-:Y:S01]  /*28f0*/  @!PT LDS RZ, [RZ] ;  /* 0x00000000fffff984 */ /* 0x000fe20000000800 */
[----:B------:R-:W-:Y:S04]  /*2900*/  @!P2 LDGSTS.E.BYPASS.LTC128B.128 [R209+0x10000], desc[UR26][R2.64] ;  /* 0x1000000002d1afae */ /* 0x000fe8000b981a1a */
[----:B------:R-:W-:Y:S04]  /*2910*/  @!P2 LDGSTS.E.BYPASS.LTC128B.128 [R209+0x12000], desc[UR26][R2.64+0x40] ;  /* 0x1200004002d1afae */ /* 0x000fe8000b981a1a */
[----:B------:R3:W-:Y:S01]  /*2920*/  @!P2 LDGSTS.E.BYPASS.LTC128B.128 [R209+0x14000], desc[UR26][R2.64+0x80] ;  /* 0x1400008002d1afae */ /* 0x0007e2000b981a1a */
[----:B------:R-:W-:-:S03]  /*2930*/  ISETP.GE.AND P3, PT, R223, R16, PT ;  /* 0x00000010df00720c */ /* 0x000fc60003f66270 */
[----:B------:R-:W0:Y:S04]  /*2940*/  LDGDEPBAR ;  /* 0x00000000000079af */ /* 0x000e280000000000 */
[----:B------:R-:W4:Y:S04]  /*2950*/  LDG.E.64 R4, desc[UR26][R224.64+0x8] ;  /* 0x0000081ae0047981 */ /* 0x000f28000c1e1b00 */
[----:B------:R-:W4:Y:S01]  /*2960*/  LDG.E.64 R224, desc[UR26][R224.64] ;  /* 0x0000001ae0e07981 */ /* 0x000f22000c1e1b00 */
[C---:B--2---:R-:W-:Y:S01]  /*2970*/  VIADD R6, R223.reuse, 0x8 ;  /* 0x00000008df067836 */ /* 0x044fe20000000000 */
[C---:B---3--:R-:W-:Y:S01]  /*2980*/  LOP3.LUT R3, R223.reuse, 0x20, RZ, 0xfc, !PT ;  /* 0x00000020df037812 */ /* 0x048fe200078efcff */
[----:B------:R-:W-:-:S03]  /*2990*/  VIADD R2, R223, 0x28 ;  /* 0x00000028df027836 */ /* 0x000fc60000000000 */
[-C--:B------:R-:W-:Y:S02]  /*29a0*/  ISETP.GE.AND P2, PT, R6, R16.reuse, PT ;  /* 0x000000100600720c */ /* 0x080fe40003f46270 */
[-C--:B------:R-:W-:Y:S02]  /*29b0*/  ISETP.GE.AND P1, PT, R3, R16.reuse, PT ;  /* 0x000000100300720c */ /* 0x080fe40003f26270 */
[----:B------:R-:W-:Y:S01]  /*29c0*/  ISETP.GE.AND P0, PT, R2, R16, PT ;  /* 0x000000100200720c */ /* 0x000fe20003f06270 */
[----:B------:R-:W-:-:S05]  /*29d0*/  IMAD.WIDE.U32 R2, R223, 0x4, R210 ;  /* 0x00000004df027825 */ /* 0x000fca00078e00d2 */
[----:B------:R-:W5:Y:S04]  /*29e0*/  @!P3 LDG.E R217, desc[UR26][R2.64] ;  /* 0x0000001a02d9b981 */ /* 0x000f68000c1e1900 */
[----:B------:R-:W5:Y:S04]  /*29f0*/  @!P2 LDG.E R216, desc[UR26][R2.64+0x20] ;  /* 0x0000201a02d8a981 */ /* 0x000f68000c1e1900 */
[----:B------:R-:W5:Y:S04]  /*2a00*/  @!P1 LDG.E R215, desc[UR26][R2.64+0x80] ;  /* 0x0000801a02d79981 */ /* 0x000f68000c1e1900 */
[----:B------:R2:W5:Y:S01]  /*2a10*/  @!P0 LDG.E R214, desc[UR26][R2.64+0xa0] ;  /* 0x0000a01a02d68981 */ /* 0x000562000c1e1900 */
[----:B------:R-:W-:Y:S01]  /*2a20*/  LOP3.LUT P0, RZ, R35, 0x4, RZ, 0xc0, !PT ;  /* 0x0000000423ff7812 */ /* 0x000fe2000780c0ff */
[----:B------:R-:W-:Y:S01]  /*2a30*/  IMAD R212, R206, 0x4, R212 ;  /* 0x00000004ced47824 */ /* 0x000fe200078e02d4 */
[----:B------:R-:W-:Y:S01]  /*2a40*/  LOP3.LUT P3, RZ, R251, 0x4, RZ, 0xc0, !PT ;  /* 0x00000004fbff7812 */ /* 0x000fe2000786c0ff */
[--C-:B------:R-:W-:Y:S01]  /*2a50*/  IMAD.IADD R180, R181, 0x1, R177.reuse ;  /* 0x00000001b5b47824 */ /* 0x100fe200078e02b1 */
[----:B------:R-:W-:Y:S01]  /*2a60*/  SEL R164, R164, 0xffffffe0, !P0 ;  /* 0xffffffe0a4a47807 */ /* 0x000fe20004000000 */
[----:B------:R-:W-:Y:S01]  /*2a70*/  VIADD R212, R212, 0xfffffffc ;  /* 0xfffffffcd4d47836 */ /* 0x000fe20000000000 */
[----:B------:R-:W-:Y:S01]  /*2a80*/  SEL R238, R238, 0xfffffff0, !P3 ;  /* 0xfffffff0eeee7807 */ /* 0x000fe20005800000 */
[----:B------:R-:W-:Y:S01]  /*2a90*/  IMAD.IADD R177, R0, 0x1, R177 ;  /* 0x0000000100b17824 */ /* 0x000fe200078e02b1 */
[----:B------:R-:W-:Y:S01]  /*2aa0*/  USHF.L.U32 UR9, UR9, 0x6, URZ ;  /* 0x0000000609097899 */ /* 0x000fe200080006ff */
[----:B------:R-:W-:Y:S01]  /*2ab0*/  IMAD.IADD R178, R179, 0x1, R164 ;  /* 0x00000001b3b27824 */ /* 0x000fe200078e02a4 */
[----:B------:R-:W-:Y:S01]  /*2ac0*/  USHF.L.U32 UR8, UR8, 0x6, URZ ;  /* 0x0000000608087899 */ /* 0x000fe200080006ff */
[----:B------:R-:W-:-:S02]  /*2ad0*/  IMAD.IADD R198, R201, 0x1, R238 ;  /* 0x00000001c9c67824 */ /* 0x000fc400078e02ee */
[----:B--2---:R-:W-:Y:S01]  /*2ae0*/  IMAD R2, R33, R32, R34 ;  /* 0x0000002021027224 */ /* 0x004fe200078e0222 */
[----:B------:R-:W-:-:S03]  /*2af0*/  IADD3 R3, PT, PT, R222, R223, R207 ;  /* 0x000000dfde037210 */ /* 0x000fc60007ffe0cf */
[----:B------:R-:W-:Y:S01]  /*2b00*/  IMAD.SHL.U32 R2, R2, 0x20, RZ ;  /* 0x0000002002027824 */ /* 0x000fe200078e00ff */
[----:B------:R-:W-:-:S04]  /*2b10*/  IADD3 R199, PT, PT, R3, -0x1f, -R199 ;  /* 0xffffffe103c77810 */ /* 0x000fc80007ffe8c7 */
[----:B----4-:R-:W-:Y:S02]  /*2b20*/  IADD3 R218, P2, P1, R2, R4, R218 ;  /* 0x0000000402da7210 */ /* 0x010fe4000795e0da */
[----:B------:R-:W-:-:S03]  /*2b30*/  SHF.R.S32.HI R2, RZ, 0x1f, R2 ;  /* 0x0000001fff027819 */ /* 0x000fc60000011402 */
[----:B------:R-:W-:Y:S01]  /*2b40*/  IMAD.WIDE.U32 R218, R218, -0x2daee0ad, RZ ;  /* 0xd2511f53dada7825 */ /* 0x000fe200078e00ff */
[----:B------:R-:W-:Y:S02]  /*2b50*/  IADD3.X R228, PT, PT, R2, R5, RZ, P2, P1 ;  /* 0x0000000502e47210 */ /* 0x000fe400017e24ff */
[----:B------:R-:W-:Y:S01]  /*2b60*/  LOP3.LUT P2, RZ, R251, 0x2, RZ, 0xc0, !PT ;  /* 0x00000002fbff7812 */ /* 0x000fe2000784c0ff */
[C---:B------:R-:W-:Y:S02]  /*2b70*/  VIADD R250, R224.reuse, 0x9e3779b9 ;  /* 0x9e3779b9e0fa7836 */ /* 0x040fe40000000000 */
[C---:B------:R-:W-:Y:S02]  /*2b80*/  VIADD R249, R225.reuse, 0xbb67ae85 ;  /* 0xbb67ae85e1f97836 */ /* 0x040fe40000000000 */
[----:B------:R-:W-:Y:S02]  /*2b90*/  VIADD R248, R224, 0x3c6ef372 ;  /* 0x3c6ef372e0f87836 */ /* 0x000fe40000000000 */
[----:B------:R-:W-:-:S02]  /*2ba0*/  VIADD R247, R225, 0x76cf5d0a ;  /* 0x76cf5d0ae1f77836 */ /* 0x000fc40000000000 */
[C---:B------:R-:W-:Y:S02]  /*2bb0*/  VIADD R246, R224.reuse, 0xdaa66d2b ;  /* 0xdaa66d2be0f67836 */ /* 0x040fe40000000000 */
[C---:B------:R-:W-:Y:S02]  /*2bc0*/  VIADD R245, R225.reuse, 0x32370b8f ;  /* 0x32370b8fe1f57836 */ /* 0x040fe40000000000 */
[C---:B------:R-:W-:Y:S02]  /*2bd0*/  VIADD R244, R224.reuse, 0x78dde6e4 ;  /* 0x78dde6e4e0f47836 */ /* 0x040fe40000000000 */
[C---:B------:R-:W-:Y:S02]  /*2be0*/  VIADD R243, R225.reuse, 0xed9eba14 ;  /* 0xed9eba14e1f37836 */ /* 0x040fe40000000000 */
[----:B------:R-:W-:Y:S02]  /*2bf0*/  VIADD R242, R224, 0x1715609d ;  /* 0x1715609de0f27836 */ /* 0x000fe40000000000 */
[----:B------:R-:W-:-:S02]  /*2c00*/  VIADD R241, R225, 0xa9066899 ;  /* 0xa9066899e1f17836 */ /* 0x000fc40000000000 */
[----:B------:R-:W-:Y:S02]  /*2c10*/  VIADD R240, R224, 0xb54cda56 ;  /* 0xb54cda56e0f07836 */ /* 0x000fe40000000000 */
[----:B-1----:R-:W-:-:S07]  /*2c20*/  VIADD R239, R225, 0x646e171e ;  /* 0x646e171ee1ef7836 */ /* 0x002fce0000000000 */
.L_x_690:
[----:B------:R-:W0:Y:S01]  /*2c30*/  LDGDEPBAR ;  /* 0x00000000000079af */ /* 0x000e220000000000 */
[----:B------:R-:W-:Y:S01]  /*2c40*/  IMAD.IADD R2, R180, 0x1, R164 ;  /* 0x00000001b4027824 */ /* 0x000fe200078e02a4 */
[----:B------:R-:W-:Y:S01]  /*2c50*/  SHF.R.U32.HI R3, RZ, 0x6, R251 ;  /* 0x00000006ff037819 */ /* 0x000fe200000116fb */
[----:B------:R-:W-:Y:S02]  /*2c60*/  VIADD R222, R222, 0xffffffc0 ;  /* 0xffffffc0dede7836 */ /* 0x000fe40000000000 */
[----:B------:R-:W-:Y:S02]  /*2c70*/  VIADD R206, R206, 0xffffffff ;  /* 0xffffffffcece7836 */ /* 0x000fe40000000000 */
[----:B------:R-:W-:Y:S01]  /*2c80*/  IMAD R3, R229, 0x4, R3 ;  /* 0x00000004e5037824 */ /* 0x000fe200078e0203 */
[----:B------:R-:W-:Y:S04]  /*2c90*/  ISETP.GE.AND P5, PT, R222, R236, PT ;  /* 0x000000ecde00720c */ /* 0x000fe80003fa6270 */
[----:B------:R-:W-:Y:S02]  /*2ca0*/  LOP3.LUT R3, R225, R3, R219, 0x96, !PT ;  /* 0x00000003e1037212 */ /* 0x000fe400078e96db */
[----:B------:R-:W-:Y:S01]  /*2cb0*/  ISETP.LT.AND P5, PT, R235, R207, P5 ;  /* 0x000000cfeb00720c */ /* 0x000fe20002fa1270 */
[----:B------:R-:W-:Y:S04]  /*2cc0*/  DEPBAR.LE SB0, 0x0 ;  /* 0x000080000000791a */ /* 0x000fe80000000000 */
[----:B------:R-:W-:Y:S06]  /*2cd0*/  BAR.SYNC.DEFER_BLOCKING 0x0 ;  /* 0x0000000000007b1d */ /* 0x000fec0000010000 */
        /* <DEDUP_REMOVED lines=23> */
[----:B------:R-:W-:Y:S01]  /*2e50*/  LDSM.16.M88.4 R172, [R179+0x4400] ;  /* 0x00440000b3ac783b */ /* 0x000fe20000000200 */
        /* <DEDUP_REMOVED lines=25> */
[----:B------:R1:W-:Y:S07]  /*2ff0*/  LDSM.16.M88.4 R140, [R2+0x2800] ;  /* 0x00280000028c783b */ /* 0x0003ee0000000200 */
[-C--:B--2---:R-:W-:Y:S08]  /*3000*/  HMMA.16816.F32 R20, R136, R148.reuse, R20 ;  /* 0x000000948814723c */ /* 0x084ff00000001814 */
[C---:B------:R-:W-:Y:S04]  /*3010*/  HMMA.16816.F32 R24, R144.reuse, R148, R24 ;  /* 0x000000949018723c */ /* 0x040fe80000001818 */
[----:B------:R-:W-:Y:S04]  /*3020*/  @!P5 IMAD.SHL.U32 R149, R251, 0x2, RZ ;  /* 0x00000002fb95d824 */ /* 0x000fe800078e00ff */
[-C--:B------:R-:W-:Y:S03]  /*3030*/  HMMA.16816.F32 R28, R144, R150.reuse, R28 ;  /* 0x00000096901c723c */ /* 0x080fe6000000181c */
[----:B------:R-:W-:Y:S04]  /*3040*/  IMAD.WIDE.U32 R146, R212, -0x326172a9, RZ ;  /* 0xcd9e8d57d4927825 */ /* 0x000fe800078e00ff */
[----:B-1----:R-:W-:Y:S01]  /*3050*/  IMAD.WIDE.U32 R2, R3, -0x326172a9, RZ ;  /* 0xcd9e8d5703027825 */ /* 0x002fe200078e00ff */
[----:B------:R-:W-:Y:S01]  /*3060*/  HMMA.16816.F32 R32, R136, R150, R32 ;  /* 0x000000968820723c */ /* 0x000fe20000001820 */
[----:B------:R-:W1:Y:S03]  /*3070*/  LDSM.16.M88.4 R136, [R178+0x4000] ;  /* 0x00400000b288783b */ /* 0x000e660000000200 */
[----:B------:R-:W-:Y:S01]  /*3080*/  LOP3.LUT R147, R228, R224, R147, 0x96, !PT ;  /* 0x000000e0e4937212 */ /* 0x000fe200078e9693 */
[----:B------:R-:W-:Y:S01]  /*3090*/  VIADD R144, R212, 0x2 ;  /* 0x00000002d4907836 */ /* 0x000fe20000000000 */
[----:B------:R-:W-:Y:S02]  /*30a0*/  LOP3.LUT R152, R250, R146, R3, 0x96, !PT ;  /* 0x00000092fa987212 */ /* 0x000fe400078e9603 */
[-C--:B---3--:R-:W-:Y:S05]  /*30b0*/  HMMA.16816.F32 R4, R156, R164.reuse, R4 ;  /* 0x000000a49c04723c */ /* 0x088fea0000001804 */
[----:B------:R-:W-:Y:S03]  /*30c0*/  IMAD.WIDE.U32 R146, R147, -0x2daee0ad, RZ ;  /* 0xd2511f5393927825 */ /* 0x000fe600078e00ff */
[C---:B------:R-:W-:Y:S01]  /*30d0*/  HMMA.16816.F32 R8, R168.reuse, R164, R8 ;  /* 0x000000a4a808723c */ /* 0x040fe20000001808 */
[----:B------:R-:W-:Y:S03]  /*30e0*/  IMAD.MOV.U32 R164, RZ, RZ, 0x20 ;  /* 0x00000020ffa47424 */ /* 0x000fe600078e00ff */
[----:B------:R-:W-:Y:S01]  /*30f0*/  LOP3.LUT R150, R249, R218, R147, 0x96, !PT ;  /* 0x000000daf9967212 */ /* 0x000fe200078e9693 */
[----:B------:R-:W-:Y:S01]  /*3100*/  IMAD.WIDE.U32 R144, R144, -0x326172a9, RZ ;  /* 0xcd9e8d5790907825 */ /* 0x000fe200078e00ff */
[----:B------:R-:W-:Y:S02]  /*3110*/  SEL R164, R164, 0xffffffe0, !P3 ;  /* 0xffffffe0a4a47807 */ /* 0x000fe40005800000 */
[-C--:B------:R-:W-:Y:S03]  /*3120*/  HMMA.16816.F32 R12, R168, R166.reuse, R12 ;  /* 0x000000a6a80c723c */ /* 0x080fe6000000180c */
[----:B------:R-:W-:Y:S01]  /*3130*/  LOP3.LUT R145, R228, R224, R145, 0x96, !PT ;  /* 0x000000e0e4917212 */ /* 0x000fe200078e9691 */
[----:B------:R-:W-:Y:S01]  /*3140*/  IMAD.WIDE.U32 R152, R152, -0x2daee0ad, RZ ;  /* 0xd2511f5398987825 */ /* 0x000fe200078e00ff */
[----:B------:R-:W-:Y:S03]  /*3150*/  LOP3.LUT R160, R250, R144, R3, 0x96, !PT ;  /* 0x00000090faa07212 */ /* 0x000fe600078e9603 */
[C---:B------:R-:W-:Y:S04]  /*3160*/  HMMA.16816.F32 R16, R156.reuse, R166, R16 ;  /* 0x000000a69c10723c */ /* 0x040fe80000001810 */
[----:B------:R-:W-:Y:S01]  /*3170*/  IMAD.WIDE.U32 R144, R145, -0x2daee0ad, RZ ;  /* 0xd2511f5391907825 */ /* 0x000fe200078e00ff */
[----:B------:R-:W-:Y:S02]  /*3180*/  LOP3.LUT R154, R247, R146, R153, 0x96, !PT ;  /* 0x00000092f79a7212 */ /* 0x000fe400078e9699 */
[----:B------:R-:W-:Y:S01]  /*3190*/  @!P5 SHF.R.U32.HI R153, RZ, 0x1, R251 ;  /* 0x00000001ff99d819 */ /* 0x000fe200000116fb */
[-C--:B------:R-:W-:Y:S03]  /*31a0*/  HMMA.16816.F32 R20, R156, R172.reuse, R20 ;  /* 0x000000ac9c14723c */ /* 0x080fe60000001814 */
[----:B------:R-:W-:Y:S01]  /*31b0*/  LOP3.LUT R148, R249, R218, R145, 0x96, !PT ;  /* 0x000000daf9947212 */ /* 0x000fe200078e9691 */
[----:B------:R-:W-:Y:S04]  /*31c0*/  IMAD.WIDE.U32 R160, R160, -0x2daee0ad, RZ ;  /* 0xd2511f53a0a07825 */ /* 0x000fe800078e00ff */
[C---:B------:R-:W-:Y:S04]  /*31d0*/  HMMA.16816.F32 R24, R168.reuse, R172, R24 ;  /* 0x000000aca818723c */ /* 0x040fe80000001818 */
[----:B------:R-:W-:Y:S01]  /*31e0*/  LOP3.LUT R3, R247, R144, R161, 0x96, !PT ;  /* 0x00000090f7037212 */ /* 0x000fe200078e96a1 */
[----:B------:R-:W-:Y:S01]  /*31f0*/  IMAD.WIDE.U32 R150, R150, -0x326172a9, RZ ;  /* 0xcd9e8d5796967825 */ /* 0x000fe200078e00ff */
[----:B------:R2:W3:Y:S02]  /*3200*/  LDSM.16.M88.4 R144, [R178+0x4400] ;  /* 0x00440000b290783b */ /* 0x0004e40000000200 */
[-C--:B------:R-:W-:Y:S03]  /*3210*/  HMMA.16816.F32 R28, R168, R174.reuse, R28 ;  /* 0x000000aea81c723c */ /* 0x080fe6000000181c */
[----:B------:R-:W-:Y:S05]  /*3220*/  IMAD.WIDE.U32 R154, R154, -0x326172a9, RZ ;  /* 0xcd9e8d579a9a7825 */ /* 0x000fea00078e00ff */
[----:B------:R-:W-:Y:S04]  /*3230*/  HMMA.16816.F32 R32, R156, R174, R32 ;  /* 0x000000ae9c20723c */ /* 0x000fe80000001820 */
[----:B------:R-:W-:Y:S01]  /*3240*/  IMAD.WIDE.U32 R156, R3, -0x326172a9, RZ ;  /* 0xcd9e8d57039c7825 */ /* 0x000fe200078e00ff */
[----:B------:R-:W-:Y:S02]  /*3250*/  LOP3.LUT R158, R248, R2, R151, 0x96, !PT ;  /* 0x00000002f89e7212 */ /* 0x000fe400078e9697 */
[----:B------:R-:W-:Y:S01]  /*3260*/  @!P5 LOP3.LUT R151, R149, 0x6, RZ, 0xc0, !PT ;  /* 0x000000069597d812 */ /* 0x000fe200078ec0ff */
[-C--:B-1----:R-:W-:Y:S05]  /*3270*/  HMMA.16816.F32 R4, R132, R136.reuse, R4 ;  /* 0x000000888404723c */ /* 0x082fea0000001804 */
[----:B--2---:R-:W-:Y:S01]  /*3280*/  IMAD.IADD R178, R179, 0x1, R164 ;  /* 0x00000001b3b27824 */ /* 0x004fe200078e02a4 */
[----:B------:R-:W-:Y:S01]  /*3290*/  @!P5 LOP3.LUT R3, R151, 0x1e0, R153, 0xf8, !PT ;  /* 0x000001e09703d812 */ /* 0x000fe200078ef899 */
[----:B------:R-:W-:Y:S01]  /*32a0*/  IMAD.WIDE.U32 R158, R158, -0x2daee0ad, RZ ;  /* 0xd2511f539e9e7825 */ /* 0x000fe200078e00ff */
[C---:B------:R-:W-:Y:S04]  /*32b0*/  HMMA.16816.F32 R8, R140.reuse, R136, R8 ;  /* 0x000000888c08723c */ /* 0x040fe80000001808 */
[----:B------:R-:W-:Y:S01]  /*32c0*/  IMAD.WIDE.U32 R148, R148, -0x326172a9, RZ ;  /* 0xcd9e8d5794947825 */ /* 0x000fe200078e00ff */
[----:B------:R-:W-:Y:S02]  /*32d0*/  LOP3.LUT R151, R245, R152, R159, 0x96, !PT ;  /* 0x00000098f5977212 */ /* 0x000fe400078e969f */
[----:B------:R-:W-:Y:S01]  /*32e0*/  @!P5 VIADDMNMX R137, R199, 0x8, R207, PT ;  /* 0x00000008c789d846 */ /* 0x000fe200038001cf */
[-C--:B------:R-:W-:Y:S03]  /*32f0*/  HMMA.16816.F32 R12, R140, R138.reuse, R12 ;  /* 0x0000008a8c0c723c */ /* 0x080fe6000000180c */
[----:B------:R-:W-:Y:S01]  /*3300*/  LOP3.LUT R153, R248, R2, R149, 0x96, !PT ;  /* 0x00000002f8997212 */ /* 0x000fe200078e9695 */
[----:B------:R-:W-:Y:S01]  /*3310*/  @!P5 IMAD R2, R229, 0x80, R3 ;  /* 0x00000080e502d824 */ /* 0x000fe200078e0203 */
[----:B------:R-:W-:Y:S02]  /*3320*/  LOP3.LUT R159, R246, R150, R155, 0x96, !PT ;  /* 0x00000096f69f7212 */ /* 0x000fe400078e969b */
[C-C-:B------:R-:W-:Y:S01]  /*3330*/  @!P5 VIADDMNMX R149, R199.reuse, 0xffffffe0, R207.reuse, PT ;  /* 0xffffffe0c795d846 */ /* 0x140fe200038001cf */
[C---:B------:R-:W-:Y:S04]  /*3340*/  HMMA.16816.F32 R16, R132.reuse, R138, R16 ;  /* 0x0000008a8410723c */ /* 0x040fe80000001810 */
[C---:B------:R-:W-:Y:S01]  /*3350*/  @!P5 VIADD R3, R2.reuse, 0x1 ;  /* 0x000000010203d836 */ /* 0x040fe20000000000 */
[----:B------:R-:W-:Y:S01]  /*3360*/  @!P5 VIADDMNMX R150, R199, 0xffffffe8, R207, PT ;  /* 0xffffffe8c796d846 */ /* 0x000fe200038001cf */
[----:B------:R-:W-:Y:S01]  /*3370*/  @!P5 VIADD R136, R2, 0x8 ;  /* 0x000000080288d836 */ /* 0x000fe20000000000 */
[----:B------:R-:W-:Y:S01]  /*3380*/  LOP3.LUT R155, R246, R148, R157, 0x96, !PT ;  /* 0x00000094f69b7212 */ /* 0x000fe200078e969d */
[-C--:B---3--:R-:W-:Y:S03]  /*3390*/  HMMA.16816.F32 R20, R132, R144.reuse, R20 ;  /* 0x000000908414723c */ /* 0x088fe60000001814 */
[-C--:B------:R-:W-:Y:S01]  /*33a0*/  @!P5 ISETP.GE.AND P6, PT, R2, R149.reuse, PT ;  /* 0x000000950200d20c */ /* 0x080fe20003fc6270 */
[----:B------:R-:W-:Y:S01]  /*33b0*/  IMAD.WIDE.U32 R152, R153, -0x2daee0ad, RZ ;  /* 0xd2511f5399987825 */ /* 0x000fe200078e00ff */
[C---:B------:R-:W-:Y:S02]  /*33c0*/  @!P5 ISETP.GE.AND P0, PT, R3.reuse, R149, PT ;  /* 0x000000950300d20c */ /* 0x040fe40003f06270 */
[----:B------:R-:W-:Y:S01]  /*33d0*/  @!P5 ISETP.GE.AND P4, PT, R3, R150, PT ;  /* 0x000000960300d20c */ /* 0x000fe20003f86270 */
[C---:B------:R-:W-:Y:S04]  /*33e0*/  HMMA.16816.F32 R24, R140.reuse, R144, R24 ;  /* 0x000000908c18723c */ /* 0x040fe80000001818 */
[----:B------:R-:W-:Y:S01]  /*33f0*/  @!P5 VIMNMX R148, PT, PT, R199, R207, PT ;  /* 0x000000cfc794d248 */ /* 0x000fe20003fe0100 */
[----:B------:R-:W-:Y:S01]  /*3400*/  IMAD.WIDE.U32 R144, R151, -0x326172a9, RZ ;  /* 0xcd9e8d5797907825 */ /* 0x000fe200078e00ff */
[----:B------:R-:W-:Y:S02]  /*3410*/  @!P5 FSEL R4, R4, -INF , !P6 ;  /* 0xff8000000404d808 */ /* 0x000fe40007000000 */
[-C--:B------:R-:W-:Y:S03]  /*3420*/  HMMA.16816.F32 R28, R140, R146.reuse, R28 ;  /* 0x000000928c1c723c */ /* 0x080fe6000000181c */
[----:B------:R-:W-:Y:S01]  /*3430*/  @!P5 FSEL R5, R5, -INF , !P0 ;  /* 0xff8000000505d808 */ /* 0x000fe20004000000 */
[----:B------:R-:W-:Y:S01]  /*3440*/  IMAD.WIDE.U32 R142, R155, -0x2daee0ad, RZ ;  /* 0xd2511f539b8e7825 */ /* 0x000fe200078e00ff */
[C---:B------:R-:W-:Y:S02]  /*3450*/  @!P5 ISETP.GE.AND P6, PT, R3.reuse, R148, PT ;  /* 0x000000940300d20c */ /* 0x040fe40003fc6270 */
[-C--:B------:R-:W-:Y:S01]  /*3460*/  @!P5 ISETP.GE.AND P0, PT, R3, R137.reuse, PT ;  /* 0x000000890300d20c */ /* 0x080fe20003f06270 */
[----:B------:R-:W-:Y:S04]  /*3470*/  HMMA.16816.F32 R32, R132, R146, R32 ;  /* 0x000000928420723c */ /* 0x000fe80000001820 */
[----:B------:R-:W-:Y:S01]  /*3480*/  @!P5 FSEL R7, R7, -INF , !P4 ;  /* 0xff8000000707d808 */ /* 0x000fe20006000000 */
[C---:B------:R-:W-:Y:S01]  /*3490*/  @!P5 VIADD R3, R2.reuse, 0x9 ;  /* 0x000000090203d836 */ /* 0x040fe20000000000 */
[C---:B------:R-:W-:Y:S01]  /*34a0*/  @!P5 ISETP.GE.AND P1, PT, R2.reuse, R150, PT ;  /* 0x000000960200d20c */ /* 0x040fe20003f26270 */
[----:B------:R-:W-:Y:S01]  /*34b0*/  IMAD.WIDE.U32 R138, R159, -0x2daee0ad, RZ ;  /* 0xd2511f539f8a7825 */ /* 0x000fe200078e00ff */
[-C--:B------:R-:W-:Y:S02]  /*34c0*/  @!P5 ISETP.GE.AND P4, PT, R2, R137.reuse, PT ;  /* 0x000000890200d20c */ /* 0x080fe40003f86270 */
[----:B------:R-:W-:Y:S02]  /*34d0*/  @!P5 FSEL R6, R6, -INF , !P1 ;  /* 0xff8000000606d808 */ /* 0x000fe40004800000 */
[----:B------:R-:W-:Y:S02]  /*34e0*/  @!P5 FSEL R10, R10, -INF , !P4 ;  /* 0xff8000000a0ad808 */ /* 0x000fe40006000000 */
[----:B------:R-:W-:Y:S02]  /*34f0*/  @!P5 FSEL R11, R11, -INF , !P0 ;  /* 0xff8000000b0bd808 */ /* 0x000fe40004000000 */
[-C--:B------:R-:W-:Y:S02]  /*3500*/  @!P5 ISETP.GE.AND P4, PT, R136, R137.reuse, PT ;  /* 0x000000898800d20c */ /* 0x080fe40003f86270 */
[----:B------:R-:W-:Y:S02]  /*3510*/  @!P5 ISETP.GE.AND P0, PT, R3, R137, PT ;  /* 0x000000890300d20c */ /* 0x000fe40003f06270 */
[----:B------:R-:W-:Y:S02]  /*3520*/  @!P5 ISETP.GE.AND P1, PT, R2, R148, PT ;  /* 0x000000940200d20c */ /* 0x000fe40003f26270 */
[----:B------:R-:W-:Y:S02]  /*3530*/  @!P5 FSEL R9, R9, -INF , !P6 ;  /* 0xff8000000909d808 */ /* 0x000fe40007000000 */
[----:B------:R-:W-:Y:S02]  /*3540*/  @!P5 FSEL R8, R8, -INF , !P1 ;  /* 0xff8000000808d808 */ /* 0x000fe40004800000 */
[----:B------:R-:W-:Y:S02]  /*3550*/  @!P5 FSEL R14, R14, -INF , !P4 ;  /* 0xff8000000e0ed808 */ /* 0x000fe40006000000 */
[----:B------:R-:W-:Y:S02]  /*3560*/  @!P5 FSEL R15, R15, -INF , !P0 ;  /* 0xff8000000f0fd808 */ /* 0x000fe40004000000 */
[C---:B------:R-:W-:Y:S02]  /*3570*/  @!P5 ISETP.GE.AND P0, PT, R3.reuse, R150, PT ;  /* 0x000000960300d20c */ /* 0x040fe40003f06270 */
[-C--:B------:R-:W-:Y:S02]  /*3580*/  @!P5 ISETP.GE.AND P1, PT, R136, R148.reuse, PT ;  /* 0x000000948800d20c */ /* 0x080fe40003f26270 */
[C---:B------:R-:W-:Y:S02]  /*3590*/  @!P5 ISETP.GE.AND P6, PT, R3.reuse, R148, PT ;  /* 0x000000940300d20c */ /* 0x040fe40003fc6270 */
[-C--:B------:R-:W-:Y:S01]  /*35a0*/  @!P5 ISETP.GE.AND P4, PT, R3, R149.reuse, PT ;  /* 0x000000950300d20c */ /* 0x080fe20003f86270 */
[----:B------:R-:W-:Y:S01]  /*35b0*/  @!P5 VIADD R3, R2, 0x11 ;  /* 0x000000110203d836 */ /* 0x000fe20000000000 */
[----:B------:R-:W-:Y:S02]  /*35c0*/  @!P5 FSEL R12, R12, -INF , !P1 ;  /* 0xff8000000c0cd808 */ /* 0x000fe40004800000 */
[----:B------:R-:W-:Y:S02]  /*35d0*/  @!P5 FSEL R13, R13, -INF , !P6 ;  /* 0xff8000000d0dd808 */ /* 0x000fe40007000000 */
[CC--:B------:R-:W-:Y:S02]  /*35e0*/  @!P5 ISETP.GE.AND P6, PT, R136.reuse, R150.reuse, PT ;  /* 0x000000968800d20c */ /* 0x0c0fe40003fc6270 */
[----:B------:R-:W-:Y:S02]  /*35f0*/  @!P5 FSEL R17, R17, -INF , !P4 ;  /* 0xff8000001111d808 */ /* 0x000fe40006000000 */
[-C--:B------:R-:W-:Y:S01]  /*3600*/  @!P5 ISETP.GE.AND P1, PT, R136, R149.reuse, PT ;  /* 0x000000958800d20c */ /* 0x080fe20003f26270 */
[----:B------:R-:W-:Y:S01]  /*3610*/  @!P5 VIADD R136, R2, 0x10 ;  /* 0x000000100288d836 */ /* 0x000fe20000000000 */
[-C--:B------:R-:W-:Y:S02]  /*3620*/  @!P5 ISETP.GE.AND P4, PT, R3, R149.reuse, PT ;  /* 0x000000950300d20c */ /* 0x080fe40003f86270 */
[----:B------:R-:W-:Y:S02]  /*3630*/  @!P5 FSEL R16, R16, -INF , !P1 ;  /* 0xff8000001010d808 */ /* 0x000fe40004800000 */
[----:B------:R-:W-:Y:S02]  /*3640*/  @!P5 FSEL R18, R18, -INF , !P6 ;  /* 0xff8000001212d808 */ /* 0x000fe40007000000 */
[----:B------:R-:W-:Y:S02]  /*3650*/  @!P5 FSEL R21, R21, -INF , !P4 ;  /* 0xff8000001515d808 */ /* 0x000fe40006000000 */
[-C--:B------:R-:W-:Y:S02]  /*3660*/  @!P5 ISETP.GE.AND P6, PT, R136, R150.reuse, PT ;  /* 0x000000968800d20c */ /* 0x080fe40003fc6270 */
[----:B------:R-:W-:Y:S02]  /*3670*/  @!P5 ISETP.GE.AND P4, PT, R3, R150, PT ;  /* 0x000000960300d20c */ /* 0x000fe40003f86270 */
[----:B------:R-:W-:Y:S02]  /*3680*/  LOP3.LUT R154, R244, R154, R145, 0x96, !PT ;  /* 0x0000009af49a7212 */ /* 0x000fe400078e9691 */
[----:B------:R-:W-:Y:S02]  /*3690*/  @!P5 ISETP.GE.AND P1, PT, R136, R149, PT ;  /* 0x000000958800d20c */ /* 0x000fe40003f26270 */
[----:B------:R-:W-:Y:S01]  /*36a0*/  LOP3.LUT R140, R245, R160, R153, 0x96, !PT ;  /* 0x000000a0f58c7212 */ /* 0x000fe200078e9699 */
[----:B------:R-:W-:Y:S01]  /*36b0*/  IMAD.WIDE.U32 R154, R154, -0x2daee0ad, RZ ;  /* 0xd2511f539a9a7825 */ /* 0x000fe200078e00ff */
[----:B------:R-:W-:Y:S02]  /*36c0*/  @!P5 FSEL R19, R19, -INF , !P0 ;  /* 0xff8000001313d808 */ /* 0x000fe40004000000 */
[----:B------:R-:W-:Y:S01]  /*36d0*/  @!P5 FSEL R20, R20, -INF , !P1 ;  /* 0xff8000001414d808 */ /* 0x000fe20004800000 */
[----:B------:R-:W-:Y:S01]  /*36e0*/  IMAD.WIDE.U32 R140, R140, -0x326172a9, RZ ;  /* 0xcd9e8d578c8c7825 */ /* 0x000fe200078e00ff */
[----:B------:R-:W-:Y:S02]  /*36f0*/  @!P5 FSEL R22, R22, -INF , !P6 ;  /* 0xff8000001616d808 */ /* 0x000fe40007000000 */
[----:B------:R-:W-:Y:S02]  /*3700*/  @!P5 FSEL R23, R23, -INF , !P4 ;  /* 0xff8000001717d808 */ /* 0x000fe40006000000 */
[CC--:B------:R-:W-:Y:S02]  /*3710*/  @!P5 ISETP.GE.AND P1, PT, R136.reuse, R137.reuse, PT ;  /* 0x000000898800d20c */ /* 0x0c0fe40003f26270 */
[CC--:B------:R-:W-:Y:S02]  /*3720*/  @!P5 ISETP.GE.AND P4, PT, R3.reuse, R137.reuse, PT ;  /* 0x000000890300d20c */ /* 0x0c0fe40003f86270 */
[-C--:B------:R-:W-:Y:S01]  /*3730*/  @!P5 ISETP.GE.AND P0, PT, R136, R148.reuse, PT ;  /* 0x000000948800d20c */ /* 0x080fe20003f06270 */
[C---:B------:R-:W-:Y:S01]  /*3740*/  @!P5 VIADD R136, R2.reuse, 0x19 ;  /* 0x000000190288d836 */ /* 0x040fe20000000000 */
[----:B------:R-:W-:Y:S01]  /*3750*/  @!P5 ISETP.GE.AND P6, PT, R3, R148, PT ;  /* 0x000000940300d20c */ /* 0x000fe20003fc6270 */
[----:B------:R-:W-:Y:S01]  /*3760*/  @!P5 VIADD R3, R2, 0x18 ;  /* 0x000000180203d836 */ /* 0x000fe20000000000 */
[----:B------:R-:W-:Y:S02]  /*3770*/  LOP3.LUT R139, R243, R158, R139, 0x96, !PT ;  /* 0x0000009ef38b7212 */ /* 0x000fe400078e968b */
[----:B------:R-:W-:Y:S02]  /*3780*/  LOP3.LUT R2, R241, R138, R155, 0x96, !PT ;  /* 0x0000008af1027212 */ /* 0x000fe400078e969b */
[----:B------:R-:W-:Y:S01]  /*3790*/  @!P5 FSEL R24, R24, -INF , !P0 ;  /* 0xff8000001818d808 */ /* 0x000fe20004000000 */
[----:B------:R-:W-:Y:S01]  /*37a0*/  IMAD.WIDE.U32 R138, R139, -0x326172a9, RZ ;  /* 0xcd9e8d578b8a7825 */ /* 0x000fe200078e00ff */
[----:B------:R-:W-:Y:S02]  /*37b0*/  @!P5 FSEL R25, R25, -INF , !P6 ;  /* 0xff8000001919d808 */ /* 0x000fe40007000000 */
[-C--:B------:R-:W-:Y:S02]  /*37c0*/  @!P5 ISETP.GE.AND P6, PT, R136, R148.reuse, PT ;  /* 0x000000948800d20c */ /* 0x080fe40003fc6270 */
[----:B------:R-:W-:Y:S02]  /*37d0*/  @!P5 ISETP.GE.AND P0, PT, R3, R148, PT ;  /* 0x000000940300d20c */ /* 0x000fe40003f06270 */
[----:B------:R-:W-:Y:S02]  /*37e0*/  LOP3.LUT R148, R244, R156, R141, 0x96, !PT ;  /* 0x0000009cf4947212 */ /* 0x000fe400078e968d */
[----:B------:R-:W-:Y:S02]  /*37f0*/  @!P5 FSEL R26, R26, -INF , !P1 ;  /* 0xff8000001a1ad808 */ /* 0x000fe40004800000 */
[----:B------:R-:W-:Y:S02]  /*3800*/  @!P5 FSEL R29, R29, -INF , !P6 ;  /* 0xff8000001d1dd808 */ /* 0x000fe40007000000 */
[----:B------:R-:W-:Y:S02]  /*3810*/  @!P5 ISETP.GE.AND P1, PT, R3, R137, PT ;  /* 0x000000890300d20c */ /* 0x000fe40003f26270 */
[----:B------:R-:W-:Y:S02]  /*3820*/  @!P5 FSEL R28, R28, -INF , !P0 ;  /* 0xff8000001c1cd808 */ /* 0x000fe40004000000 */
[-C--:B------:R-:W-:Y:S02]  /*3830*/  @!P5 ISETP.GE.AND P6, PT, R136, R149.reuse, PT ;  /* 0x000000958800d20c */ /* 0x080fe40003fc6270 */
[----:B------:R-:W-:Y:S02]  /*3840*/  LOP3.LUT R152, R243, R152, R143, 0x96, !PT ;  /* 0x00000098f3987212 */ /* 0x000fe400078e968f */
[----:B------:R-:W-:Y:S02]  /*3850*/  LOP3.LUT R144, R242, R144, R139, 0x96, !PT ;  /* 0x00000090f2907212 */ /* 0x000fe400078e968b */
[C---:B------:R-:W-:Y:S01]  /*3860*/  @!P5 ISETP.GE.AND P0, PT, R3.reuse, R149, PT ;  /* 0x000000950300d20c */ /* 0x040fe20003f06270 */
[----:B------:R-:W-:Y:S01]  /*3870*/  IMAD.WIDE.U32 R148, R148, -0x2daee0ad, RZ ;  /* 0xd2511f5394947825 */ /* 0x000fe200078e00ff */
[----:B------:R-:W-:Y:S02]  /*3880*/  @!P5 FSEL R30, R30, -INF , !P1 ;  /* 0xff8000001e1ed808 */ /* 0x000fe40004800000 */
[----:B------:R-:W-:Y:S01]  /*3890*/  @!P5 ISETP.GE.AND P1, PT, R3, R150, PT ;  /* 0x000000960300d20c */ /* 0x000fe20003f26270 */
[----:B------:R-:W-:Y:S01]  /*38a0*/  IMAD.WIDE.U32 R152, R152, -0x326172a9, RZ ;  /* 0xcd9e8d5798987825 */ /* 0x000fe200078e00ff */
[----:B------:R-:W-:Y:S02]  /*38b0*/  LOP3.LUT R142, R241, R142, R149, 0x96, !PT ;  /* 0x0000008ef18e7212 */ /* 0x000fe400078e9695 */
[----:B------:R-:W-:Y:S01]  /*38c0*/  @!P5 FSEL R27, R27, -INF , !P4 ;  /* 0xff8000001b1bd808 */ /* 0x000fe20006000000 */
[----:B------:R-:W-:Y:S01]  /*38d0*/  IMAD.WIDE.U32 R2, R2, -0x326172a9, RZ ;  /* 0xcd9e8d5702027825 */ /* 0x000fe200078e00ff */
[----:B------:R-:W-:Y:S02]  /*38e0*/  @!P5 ISETP.GE.AND P4, PT, R136, R137, PT ;  /* 0x000000898800d20c */ /* 0x000fe40003f86270 */
[----:B------:R-:W-:Y:S01]  /*38f0*/  LOP3.LUT R140, R242, R140, R153, 0x96, !PT ;  /* 0x0000008cf28c7212 */ /* 0x000fe200078e9699 */
[----:B------:R-:W-:Y:S01]  /*3900*/  IMAD.WIDE.U32 R132, R144, -0x2daee0ad, RZ ;  /* 0xd2511f5390847825 */ /* 0x000fe200078e00ff */
[----:B------:R-:W-:Y:S02]  /*3910*/  LOP3.LUT R138, R240, R138, R3, 0x96, !PT ;  /* 0x0000008af08a7212 */ /* 0x000fe400078e9603 */
[----:B------:R-:W-:Y:S01]  /*3920*/  PRMT R144, R2, 0x7770, RZ ;  /* 0x0000777002907816 */ /* 0x000fe200000000ff */
[----:B------:R-:W-:Y:S01]  /*3930*/  IMAD.WIDE.U32 R134, R140, -0x2daee0ad, RZ ;  /* 0xd2511f538c867825 */ /* 0x000fe200078e00ff */
[C---:B------:R-:W-:Y:S02]  /*3940*/  PRMT R147, R2.reuse, 0x7771, RZ ;  /* 0x0000777102937816 */ /* 0x040fe400000000ff */
[C---:B------:R-:W-:Y:S02]  /*3950*/  PRMT R146, R2.reuse, 0x7772, RZ ;  /* 0x0000777202927816 */ /* 0x040fe400000000ff */
[----:B------:R-:W-:Y:S01]  /*3960*/  PRMT R145, R2, 0x7773, RZ ;  /* 0x0000777302917816 */ /* 0x000fe200000000ff */
[----:B------:R-:W-:Y:S01]  /*3970*/  IMAD.WIDE.U32 R2, R142, -0x326172a9, RZ ;  /* 0xcd9e8d578e027825 */ /* 0x000fe200078e00ff */
[----:B------:R-:W-:Y:S02]  /*3980*/  LOP3.LUT R137, R239, R154, R133, 0x96, !PT ;  /* 0x0000009aef897212 */ /* 0x000fe400078e9685 */
[----:B------:R-:W-:Y:S01]  /*3990*/  @!P5 FSEL R34, R34, -INF , !P1 ;  /* 0xff8000002222d808 */ /* 0x000fe20004800000 */
[C---:B-----5:R-:W-:Y:S01]  /*39a0*/  FMUL.FTZ R133, R217.reuse, 1.4426950216293334961 ;  /* 0x3fb8aa3bd9857820 */ /* 0x060fe20000410000 */
[----:B------:R-:W-:Y:S01]  /*39b0*/  FSETP.NEU.FTZ.AND P1, PT, R217, -INF , PT ;  /* 0xff800000d900780b */ /* 0x000fe20003f3d000 */
[----:B------:R-:W-:Y:S01]  /*39c0*/  IMAD.IADD R154, R200, 0x1, R238 ;  /* 0x00000001c89a7824 */ /* 0x000fe200078e02ee */
[C---:B------:R-:W-:Y:S02]  /*39d0*/  PRMT R141, R2.reuse, 0x7771, RZ ;  /* 0x00007771028d7816 */ /* 0x040fe400000000ff */
[C---:B------:R-:W-:Y:S02]  /*39e0*/  PRMT R142, R2.reuse, 0x7772, RZ ;  /* 0x00007772028e7816 */ /* 0x040fe400000000ff */
[C---:B------:R-:W-:Y:S02]  /*39f0*/  PRMT R140, R2.reuse, 0x7773, RZ ;  /* 0x00007773028c7816 */ /* 0x040fe400000000ff */
[----:B------:R-:W-:Y:S02]  /*3a00*/  PRMT R139, R2, 0x7770, RZ ;  /* 0x00007770028b7816 */ /* 0x000fe400000000ff */
[----:B------:R-:W-:Y:S02]  /*3a10*/  FSEL R133, R133, RZ, P1 ;  /* 0x000000ff85857208 */ /* 0x000fe40000800000 */
[----:B------:R-:W-:Y:S02]  /*3a20*/  SHF.R.U32.HI R2, RZ, 0x18, R138 ;  /* 0x00000018ff027819 */ /* 0x000fe4000001168a */
[----:B------:R-:W-:Y:S01]  /*3a30*/  @!P5 FSEL R33, R33, -INF , !P6 ;  /* 0xff8000002121d808 */ /* 0x000fe20007000000 */
[--C-:B------:R-:W-:Y:S01]  /*3a40*/  FFMA.FTZ R4, R4, UR12, -R133.reuse ;  /* 0x0000000c04047c23 */ /* 0x100fe20008010885 */
[----:B------:R-:W-:Y:S01]  /*3a50*/  ISETP.LE.U32.AND P6, PT, R2, UR11, PT ;  /* 0x0000000b02007c0c */ /* 0x000fe2000bfc3070 */
[--C-:B------:R-:W-:Y:S01]  /*3a60*/  FFMA.FTZ R5, R5, UR12, -R133.reuse ;  /* 0x0000000c05057c23 */ /* 0x100fe20008010885 */
[----:B------:R-:W-:Y:S01]  /*3a70*/  @!P5 FSEL R31, R31, -INF , !P4 ;  /* 0xff8000001f1fd808 */ /* 0x000fe20006000000 */
[----:B------:R-:W1:Y:S01]  /*3a80*/  MUFU.EX2 R171, R4 ;  /* 0x0000000400ab7308 */ /* 0x000e620000000800 */
[----:B------:R-:W-:Y:S01]  /*3a90*/  PRMT R2, R138, 0x7632, R2 ;  /* 0x000076328a027816 */ /* 0x000fe20000000002 */
[----:B------:R-:W-:Y:S01]  /*3aa0*/  FFMA.FTZ R16, R16, UR12, -R133 ;  /* 0x0000000c10107c23 */ /* 0x000fe20008010885 */
[----:B------:R-:W-:Y:S07]  /*3ab0*/  @!P5 ISETP.GE.AND P4, PT, R136, R150, PT ;  /* 0x000000968800d20c */ /* 0x000fee0003f86270 */
[----:B------:R2:W-:Y:S01]  /*3ac0*/  MUFU.EX2 R169, R5 ;  /* 0x0000000500a97308 */ /* 0x0005e20000000800 */
[----:B------:R-:W-:Y:S01]  /*3ad0*/  LOP3.LUT R136, R239, R148, R135, 0x96, !PT ;  /* 0x00000094ef887212 */ /* 0x000fe200078e9687 */
[--C-:B------:R-:W-:Y:S01]  /*3ae0*/  FFMA.FTZ R17, R17, UR12, -R133.reuse ;  /* 0x0000000c11117c23 */ /* 0x100fe20008010885 */
[C---:B------:R-:W-:Y:S07]  /*3af0*/  PRMT R143, R132.reuse, 0x7770, RZ ;  /* 0x00007770848f7816 */ /* 0x040fee00000000ff */
[----:B------:R-:W-:Y:S01]  /*3b00*/  MUFU.EX2 R162, R16 ;  /* 0x0000001000a27308 */ /* 0x000fe20000000800 */
[C---:B------:R-:W-:Y:S01]  /*3b10*/  PRMT R148, R132.reuse, 0x7771, RZ ;  /* 0x0000777184947816 */ /* 0x040fe200000000ff */
[----:B------:R-:W-:Y:S01]  /*3b20*/  FFMA.FTZ R21, R21, UR12, -R133 ;  /* 0x0000000c15157c23 */ /* 0x000fe20008010885 */
[C---:B------:R-:W-:Y:S07]  /*3b30*/  PRMT R149, R132.reuse, 0x7772, RZ ;  /* 0x0000777284957816 */ /* 0x040fee00000000ff */
[----:B------:R-:W-:Y:S01]  /*3b40*/  MUFU.EX2 R161, R17 ;  /* 0x0000001100a17308 */ /* 0x000fe20000000800 */
[----:B------:R-:W-:Y:S01]  /*3b50*/  PRMT R150, R132, 0x7773, RZ ;  /* 0x0000777384967816 */ /* 0x000fe200000000ff */
[----:B------:R-:W-:Y:S01]  /*3b60*/  FMUL.FTZ R132, R216, 1.4426950216293334961 ;  /* 0x3fb8aa3bd8847820 */ /* 0x000fe20000410000 */
[----:B------:R-:W-:Y:S07]  /*3b70*/  LOP3.LUT R135, R240, R152, R3, 0x96, !PT ;  /* 0x00000098f0877212 */ /* 0x000fee00078e9603 */
[----:B------:R-:W-:Y:S01]  /*3b80*/  MUFU.EX2 R158, R21 ;  /* 0x00000015009e7308 */ /* 0x000fe20000000800 */
[----:B------:R-:W-:Y:S01]  /*3b90*/  LOP3.LUT R2, R2, 0xff, RZ, 0xc0, !PT ;  /* 0x000000ff02027812 */ /* 0x000fe200078ec0ff */
[--C-:B------:R-:W-:Y:S01]  /*3ba0*/  FFMA.FTZ R20, R20, UR12, -R133.reuse ;  /* 0x0000000c14147c23 */ /* 0x100fe20008010885 */
[----:B------:R-:W-:Y:S02]  /*3bb0*/  LOP3.LUT R3, R138, 0xff, RZ, 0xc0, !PT ;  /* 0x000000ff8a037812 */ /* 0x000fe400078ec0ff */
[----:B------:R-:W-:Y:S05]  /*3bc0*/  @!P5 FSEL R35, R35, -INF , !P4 ;  /* 0xff8000002323d808 */ /* 0x000fea0006000000 */
[----:B------:R-:W-:Y:S01]  /*3bd0*/  MUFU.EX2 R159, R20 ;  /* 0x00000014009f7308 */ /* 0x000fe20000000800 */
[----:B------:R-:W-:Y:S02]  /*3be0*/  @!P5 FSEL R32, R32, -INF , !P0 ;  /* 0xff8000002020d808 */ /* 0x000fe40004000000 */
[----:B------:R-:W-:Y:S02]  /*3bf0*/  FSETP.NEU.FTZ.AND P5, PT, R216, -INF , PT ;  /* 0xff800000d800780b */ /* 0x000fe40003fbd000 */
[----:B------:R-:W-:Y:S01]  /*3c00*/  ISETP.LE.U32.AND P1, PT, R2, UR11, PT ;  /* 0x0000000b02007c0c */ /* 0x000fe2000bf23070 */
[--C-:B------:R-:W-:Y:S01]  /*3c10*/  FFMA.FTZ R32, R32, UR12, -R133.reuse ;  /* 0x0000000c20207c23 */ /* 0x100fe20008010885 */
[----:B------:R-:W-:Y:S01]  /*3c20*/  LOP3.LUT R2, R138, 0xffff, RZ, 0xc0, !PT ;  /* 0x0000ffff8a027812 */ /* 0x000fe200078ec0ff */
[----:B------:R-:W-:Y:S01]  /*3c30*/  FFMA.FTZ R133, R33, UR12, -R133 ;  /* 0x0000000c21857c23 */ /* 0x000fe20008010885 */
[----:B------:R-:W-:Y:S01]  /*3c40*/  ISETP.LE.U32.AND P0, PT, R3, UR11, PT ;  /* 0x0000000b03007c0c */ /* 0x000fe2000bf03070 */
[C---:B------:R-:W-:Y:S01]  /*3c50*/  FMUL.FTZ R3, R215.reuse, 1.4426950216293334961 ;  /* 0x3fb8aa3bd7037820 */ /* 0x040fe20000410000 */
[----:B------:R-:W-:Y:S01]  /*3c60*/  FSEL R132, R132, RZ, P5 ;  /* 0x000000ff84847208 */ /* 0x000fe20002800000 */
[----:B------:R-:W-:Y:S01]  /*3c70*/  MUFU.EX2 R156, R32 ;  /* 0x00000020009c7308 */ /* 0x000fe20000000800 */
[----:B------:R-:W-:Y:S02]  /*3c80*/  FSETP.NEU.FTZ.AND P5, PT, R215, -INF , PT ;  /* 0xff800000d700780b */ /* 0x000fe40003fbd000 */
[----:B------:R-:W-:Y:S01]  /*3c90*/  SHF.R.U32.HI R2, RZ, 0x8, R2 ;  /* 0x00000008ff027819 */ /* 0x000fe20000011602 */
[----:B------:R-:W-:Y:S01]  /*3ca0*/  FFMA.FTZ R7, R7, UR12, -R132 ;  /* 0x0000000c07077c23 */ /* 0x000fe20008010884 */
[----:B------:R-:W-:Y:S01]  /*3cb0*/  ISETP.LE.U32.AND P4, PT, R139, UR11, PT ;  /* 0x0000000b8b007c0c */ /* 0x000fe2000bf83070 */
[C---:B------:R-:W-:Y:S01]  /*3cc0*/  FMUL.FTZ R139, R214.reuse, 1.4426950216293334961 ;  /* 0x3fb8aa3bd68b7820 */ /* 0x040fe20000410000 */
[----:B------:R-:W-:Y:S03]  /*3cd0*/  FSEL R3, R3, RZ, P5 ;  /* 0x000000ff03037208 */ /* 0x000fe60002800000 */
[----:B------:R-:W3:Y:S01]  /*3ce0*/  MUFU.EX2 R184, R7 ;  /* 0x0000000700b87308 */ /* 0x000ee20000000800 */
[----:B------:R-:W-:Y:S01]  /*3cf0*/  FSETP.NEU.FTZ.AND P5, PT, R214, -INF , PT ;  /* 0xff800000d600780b */ /* 0x000fe20003fbd000 */
[----:B-1----:R-:W-:Y:S01]  /*3d00*/  @!P0 FADD.FTZ R171, -R171, -RZ ;  /* 0x800000ffabab8221 */ /* 0x002fe20000010100 */
[----:B------:R-:W-:Y:S01]  /*3d10*/  LOP3.LUT R4, R2, 0xffff, RZ, 0xc0, !PT ;  /* 0x0000ffff02047812 */ /* 0x000fe200078ec0ff */
[--C-:B------:R-:W-:Y:S01]  /*3d20*/  FFMA.FTZ R9, R9, UR12, -R3.reuse ;  /* 0x0000000c09097c23 */ /* 0x100fe20008010803 */
[----:B------:R-:W-:Y:S01]  /*3d30*/  FSEL R2, R139, RZ, P5 ;  /* 0x000000ff8b027208 */ /* 0x000fe20002800000 */
[----:B------:R-:W-:Y:S01]  /*3d40*/  FFMA.FTZ R8, R8, UR12, -R3 ;  /* 0x0000000c08087c23 */ /* 0x000fe20008010803 */
[----:B------:R-:W-:Y:S03]  /*3d50*/  ISETP.LE.U32.AND P5, PT, R4, UR11, PT ;  /* 0x0000000b04007c0c */ /* 0x000fe6000bfa3070 */
[----:B------:R-:W-:Y:S01]  /*3d60*/  MUFU.EX2 R190, R9 ;  /* 0x0000000900be7308 */ /* 0x000fe20000000800 */
[----:B------:R-:W-:Y:S01]  /*3d70*/  LOP3.LUT R4, R135, 0xffff, RZ, 0xc0, !PT ;  /* 0x0000ffff87047812 */ /* 0x000fe200078ec0ff */
[----:B------:R-:W-:Y:S01]  /*3d80*/  FFMA.FTZ R11, R11, UR12, -R2 ;  /* 0x0000000c0b0b7c23 */ /* 0x000fe20008010802 */
[----:B--2---:R-:W-:Y:S07]  /*3d90*/  LOP3.LUT R5, R135, 0xff, RZ, 0xc0, !PT ;  /* 0x000000ff87057812 */ /* 0x004fee00078ec0ff */
[----:B------:R-:W1:Y:S01]  /*3da0*/  MUFU.EX2 R191, R8 ;  /* 0x0000000800bf7308 */ /* 0x000e620000000800 */
[----:B------:R-:W-:Y:S01]  /*3db0*/  SHF.R.U32.HI R4, RZ, 0x8, R4 ;  /* 0x00000008ff047819 */ /* 0x000fe20000011604 */
[----:B---3--:R-:W-:Y:S01]  /*3dc0*/  @!P6 FADD.FTZ R184, -R184, -RZ ;  /* 0x800000ffb8b8e221 */ /* 0x008fe20000010100 */
[----:B------:R-:W-:Y:S07]  /*3dd0*/  ISETP.LE.U32.AND P0, PT, R5, UR11, PT ;  /* 0x0000000b05007c0c */ /* 0x000fee000bf03070 */
[----:B------:R-:W2:Y:S01]  /*3de0*/  MUFU.EX2 R194, R11 ;  /* 0x0000000b00c27308 */ /* 0x000ea20000000800 */
[----:B------:R-:W-:Y:S01]  /*3df0*/  PRMT R5, R135, 0x7632, R5 ;  /* 0x0000763287057816 */ /* 0x000fe20000000005 */
[----:B------:R-:W-:Y:S01]  /*3e00*/  FFMA.FTZ R6, R6, UR12, -R132 ;  /* 0x0000000c06067c23 */ /* 0x000fe20008010884 */
[----:B------:R-:W-:Y:S01]  /*3e10*/  LOP3.LUT R4, R4, 0xffff, RZ, 0xc0, !PT ;  /* 0x0000ffff04047812 */ /* 0x000fe200078ec0ff */
[----:B------:R-:W-:Y:S01]  /*3e20*/  @!P5 FADD.FTZ R169, -R169, -RZ ;  /* 0x800000ffa9a9d221 */ /* 0x000fe20000010100 */
[----:B------:R-:W-:Y:S05]  /*3e30*/  SHF.R.U32.HI R135, RZ, 0x18, R135 ;  /* 0x00000018ff877819 */ /* 0x000fea0000011687 */
[----:B------:R-:W3:Y:S01]  /*3e40*/  MUFU.EX2 R187, R6 ;  /* 0x0000000600bb7308 */ /* 0x000ee20000000800 */
[----:B------:R-:W-:Y:S01]  /*3e50*/  ISETP.LE.U32.AND P5, PT, R4, UR11, PT ;  /* 0x0000000b04007c0c */ /* 0x000fe2000bfa3070 */
[--C-:B------:R-:W-:Y:S01]  /*3e60*/  FFMA.FTZ R12, R12, UR12, -R3.reuse ;  /* 0x0000000c0c0c7c23 */ /* 0x100fe20008010803 */
[----:B------:R-:W-:Y:S01]  /*3e70*/  ISETP.LE.U32.AND P6, PT, R135, UR11, PT ;  /* 0x0000000b87007c0c */ /* 0x000fe2000bfc3070 */
[----:B------:R-:W-:Y:S01]  /*3e80*/  FFMA.FTZ R14, R14, UR12, -R2 ;  /* 0x0000000c0e0e7c23 */ /* 0x000fe20008010802 */
[----:B------:R-:W-:Y:S05]  /*3e90*/  FFMA.FTZ R13, R13, UR12, -R3 ;  /* 0x0000000c0d0d7c23 */ /* 0x000fea0008010803 */
[----:B------:R-:W4:Y:S01]  /*3ea0*/  MUFU.EX2 R188, R12 ;  /* 0x0000000c00bc7308 */ /* 0x000f220000000800 */
[----:B-1----:R-:W-:Y:S01]  /*3eb0*/  @!P0 FADD.FTZ R191, -R191, -RZ ;  /* 0x800000ffbfbf8221 */ /* 0x002fe20000010100 */
[----:B------:R-:W-:Y:S01]  /*3ec0*/  ISETP.GT.U32.AND P0, PT, R141, UR11, PT ;  /* 0x0000000b8d007c0c */ /* 0x000fe2000bf04070 */
[----:B------:R-:W-:Y:S07]  /*3ed0*/  FFMA.FTZ R19, R19, UR12, -R132 ;  /* 0x0000000c13137c23 */ /* 0x000fee0008010884 */
[----:B------:R-:W1:Y:S01]  /*3ee0*/  MUFU.EX2 R192, R14 ;  /* 0x0000000e00c07308 */ /* 0x000e620000000800 */
[----:B------:R-:W-:Y:S01]  /*3ef0*/  LOP3.LUT R4, R5, 0xff, RZ, 0xc0, !PT ;  /* 0x000000ff05047812 */ /* 0x000fe200078ec0ff */
[----:B------:R-:W-:Y:S01]  /*3f00*/  FFMA.FTZ R10, R10, UR12, -R2 ;  /* 0x0000000c0a0a7c23 */ /* 0x000fe20008010802 */
[----:B------:R-:W-:Y:S01]  /*3f10*/  FFMA.FTZ R18, R18, UR12, -R132 ;  /* 0x0000000c12127c23 */ /* 0x000fe20008010884 */
[----:B------:R-:W-:Y:S01]  /*3f20*/  @!P5 FADD.FTZ R190, -R190, -RZ ;  /* 0x800000ffbebed221 */ /* 0x000fe20000010100 */
[----:B------:R-:W-:Y:S01]  /*3f30*/  ISETP.GT.U32.AND P5, PT, R142, UR11, PT ;  /* 0x0000000b8e007c0c */ /* 0x000fe2000bfa4070 */
[----:B--2---:R-:W-:Y:S01]  /*3f40*/  @!P6 FADD.FTZ R194, -R194, -RZ ;  /* 0x800000ffc2c2e221 */ /* 0x004fe20000010100 */
[----:B------:R-:W-:Y:S03]  /*3f50*/  ISETP.LE.U32.AND P6, PT, R144, UR11, PT ;  /* 0x0000000b90007c0c */ /* 0x000fe6000bfc3070 */
[----:B------:R-:W2:Y:S01]  /*3f60*/  MUFU.EX2 R189, R13 ;  /* 0x0000000d00bd7308 */ /* 0x000ea20000000800 */
[----:B---3--:R-:W-:Y:S01]  /*3f70*/  @!P1 FADD.FTZ R187, -R187, -RZ ;  /* 0x800000ffbbbb9221 */ /* 0x008fe20000010100 */
[----:B------:R-:W-:Y:S01]  /*3f80*/  ISETP.LE.U32.AND P1, PT, R4, UR11, PT ;  /* 0x0000000b04007c0c */ /* 0x000fe2000bf23070 */
[----:B----4-:R-:W-:Y:S01]  /*3f90*/  @!P4 FADD.FTZ R188, -R188, -RZ ;  /* 0x800000ffbcbcc221 */ /* 0x010fe20000010100 */
[----:B------:R-:W-:Y:S06]  /*3fa0*/  LOP3.LUT R4, R137, 0xff, RZ, 0xc0, !PT ;  /* 0x000000ff89047812 */ /* 0x000fec00078ec0ff */
[----:B------:R-:W3:Y:S01]  /*3fb0*/  MUFU.EX2 R173, R19 ;  /* 0x0000001300ad7308 */ /* 0x000ee20000000800 */
[----:B------:R-:W-:Y:S01]  /*3fc0*/  ISETP.GT.U32.AND P4, PT, R147, UR11, PT ;  /* 0x0000000b93007c0c */ /* 0x000fe2000bf84070 */
[----:B------:R-:W-:Y:S01]  /*3fd0*/  FFMA.FTZ R15, R15, UR12, -R2 ;  /* 0x0000000c0f0f7c23 */ /* 0x000fe20008010802 */
[----:B------:R-:W-:Y:S07]  /*3fe0*/  SHF.R.U32.HI R5, RZ, 0x18, R137 ;  /* 0x00000018ff057819 */ /* 0x000fee0000011689 */
[----:B------:R-:W4:Y:S01]  /*3ff0*/  MUFU.EX2 R195, R10 ;  /* 0x0000000a00c37308 */ /* 0x000f220000000800 */
[----:B-1----:R-:W-:Y:S01]  /*4000*/  @P5 FADD.FTZ R192, -R192, -RZ ;  /* 0x800000ffc0c05221 */ /* 0x002fe20000010100 */
[----:B------:R-:W-:Y:S01]  /*4010*/  ISETP.GT.U32.AND P5, PT, R145, UR11, PT ;  /* 0x0000000b91007c0c */ /* 0x000fe2000bfa4070 */
[----:B------:R-:W-:Y:S01]  /*4020*/  @!P6 FADD.FTZ R162, -R162, -RZ ;  /* 0x800000ffa2a2e221 */ /* 0x000fe20000010100 */
[----:B------:R-:W-:Y:S06]  /*4030*/  ISETP.LE.U32.AND P6, PT, R4, UR11, PT ;  /* 0x0000000b04007c0c */ /* 0x000fec000bfc3070 */
[----:B------:R-:W1:Y:S01]  /*4040*/  MUFU.EX2 R170, R18 ;  /* 0x0000001200aa7308 */ /* 0x000e620000000800 */
[----:B------:R-:W-:Y:S01]  /*4050*/  LOP3.LUT R4, R137, 0xffff, RZ, 0xc0, !PT ;  /* 0x0000ffff89047812 */ /* 0x000fe200078ec0ff */
[----:B--2---:R-:W-:Y:S01]  /*4060*/  @P0 FADD.FTZ R189, -R189, -RZ ;  /* 0x800000ffbdbd0221 */ /* 0x004fe20000010100 */
[----:B------:R-:W-:Y:S01]  /*4070*/  ISETP.GT.U32.AND P0, PT, R146, UR11, PT ;  /* 0x0000000b92007c0c */ /* 0x000fe2000bf04070 */
[----:B------:R-:W-:Y:S01]  /*4080*/  FFMA.FTZ R22, R22, UR12, -R132 ;  /* 0x0000000c16167c23 */ /* 0x000fe20008010884 */
[----:B------:R-:W-:Y:S01]  /*4090*/  SHF.R.U32.HI R4, RZ, 0x8, R4 ;  /* 0x00000008ff047819 */ /* 0x000fe20000011604 */
[----:B------:R-:W-:Y:S01]  /*40a0*/  @P4 FADD.FTZ R161, -R161, -RZ ;  /* 0x800000ffa1a14221 */ /* 0x000fe20000010100 */
[----:B------:R-:W-:Y:S03]  /*40b0*/  PRMT R6, R137, 0x7632, R6 ;  /* 0x0000763289067816 */ /* 0x000fe60000000006 */
[----:B------:R-:W2:Y:S01]  /*40c0*/  MUFU.EX2 R193, R15 ;  /* 0x0000000f00c17308 */ /* 0x000ea20000000800 */
[----:B------:R-:W-:Y:S01]  /*40d0*/  LOP3.LUT R4, R4, 0xffff, RZ, 0xc0, !PT ;  /* 0x0000ffff04047812 */ /* 0x000fe200078ec0ff */
[----:B---3--:R-:W-:Y:S01]  /*40e0*/  @P5 FADD.FTZ R173, -R173, -RZ ;  /* 0x800000ffadad5221 */ /* 0x008fe20000010100 */
[----:B----4-:R-:W-:Y:S01]  /*40f0*/  @!P1 FADD.FTZ R195, -R195, -RZ ;  /* 0x800000ffc3c39221 */ /* 0x010fe20000010100 */
[----:B------:R-:W-:Y:S06]  /*4100*/  ISETP.LE.U32.AND P4, PT, R5, UR11, PT ;  /* 0x0000000b05007c0c */ /* 0x000fec000bf83070 */
[----:B------:R-:W3:Y:S01]  /*4110*/  MUFU.EX2 R167, R22 ;  /* 0x0000001600a77308 */ /* 0x000ee20000000800 */
[----:B------:R-:W-:Y:S01]  /*4120*/  ISETP.LE.U32.AND P5, PT, R4, UR11, PT ;  /* 0x0000000b04007c0c */ /* 0x000fe2000bfa3070 */
[----:B------:R-:W-:Y:S01]  /*4130*/  FFMA.FTZ R27, R27, UR12, -R2 ;  /* 0x0000000c1b1b7c23 */ /* 0x000fe20008010802 */
[----:B------:R-:W-:Y:S01]  /*4140*/  ISETP.GT.U32.AND P1, PT, R140, UR11, PT ;  /* 0x0000000b8c007c0c */ /* 0x000fe2000bf24070 */
[----:B-1----:R-:W-:Y:S01]  /*4150*/  @P0 FADD.FTZ R170, -R170, -RZ ;  /* 0x800000ffaaaa0221 */ /* 0x002fe20000010100 */
[----:B------:R-:W-:Y:S05]  /*4160*/  LOP3.LUT R5, R6, 0xff, RZ, 0xc0, !PT ;  /* 0x000000ff06057812 */ /* 0x000fea00078ec0ff */
[----:B------:R-:W-:Y:S01]  /*4170*/  MUFU.EX2 R185, R27 ;  /* 0x0000001b00b97308 */ /* 0x000fe20000000800 */
[----:B------:R-:W-:Y:S01]  /*4180*/  LOP3.LUT R4, R136, 0xffff, RZ, 0xc0, !PT ;  /* 0x0000ffff88047812 */ /* 0x000fe200078ec0ff */
[----:B------:R-:W-:Y:S01]  /*4190*/  @!P6 FADD.FTZ R159, -R159, -RZ ;  /* 0x800000ff9f9fe221 */ /* 0x000fe20000010100 */
[----:B------:R-:W-:Y:S01]  /*41a0*/  ISETP.LE.U32.AND P0, PT, R5, UR11, PT ;  /* 0x0000000b05007c0c */ /* 0x000fe2000bf03070 */
[--C-:B------:R-:W-:Y:S01]  /*41b0*/  FFMA.FTZ R24, R24, UR12, -R3.reuse ;  /* 0x0000000c18187c23 */ /* 0x100fe20008010803 */
[----:B------:R-:W-:Y:S01]  /*41c0*/  SHF.R.U32.HI R4, RZ, 0x8, R4 ;  /* 0x00000008ff047819 */ /* 0x000fe20000011604 */
[--C-:B------:R-:W-:Y:S01]  /*41d0*/  FFMA.FTZ R28, R28, UR12, -R3.reuse ;  /* 0x0000000c1c1c7c23 */ /* 0x100fe20008010803 */
[----:B------:R-:W-:Y:S01]  /*41e0*/  LOP3.LUT R5, R136, 0xff, RZ, 0xc0, !PT ;  /* 0x000000ff88057812 */ /* 0x000fe200078ec0ff */
[----:B------:R-:W-:Y:S01]  /*41f0*/  @!P5 FADD.FTZ R158, -R158, -RZ ;  /* 0x800000ff9e9ed221 */ /* 0x000fe20000010100 */
[----:B------:R-:W-:Y:S01]  /*4200*/  LOP3.LUT R4, R4, 0xffff, RZ, 0xc0, !PT ;  /* 0x0000ffff04047812 */ /* 0x000fe200078ec0ff */
[----:B--2---:R-:W-:Y:S01]  /*4210*/  @P1 FADD.FTZ R193, -R193, -RZ ;  /* 0x800000ffc1c11221 */ /* 0x004fe20000010100 */
[----:B------:R-:W-:Y:S01]  /*4220*/  ISETP.LE.U32.AND P1, PT, R143, UR11, PT ;  /* 0x0000000b8f007c0c */ /* 0x000fe2000bf23070 */
[----:B------:R-:W1:Y:S01]  /*4230*/  MUFU.EX2 R175, R24 ;  /* 0x0000001800af7308 */ /* 0x000e620000000800 */
[----:B------:R-:W-:Y:S01]  /*4240*/  ISETP.LE.U32.AND P5, PT, R4, UR11, PT ;  /* 0x0000000b04007c0c */ /* 0x000fe2000bfa3070 */
[--C-:B------:R-:W-:Y:S01]  /*4250*/  FFMA.FTZ R25, R25, UR12, -R3.reuse ;  /* 0x0000000c19197c23 */ /* 0x100fe20008010803 */
[----:B------:R-:W-:Y:S01]  /*4260*/  SHF.R.U32.HI R4, RZ, 0x18, R136 ;  /* 0x00000018ff047819 */ /* 0x000fe20000011688 */
[----:B---3--:R-:W-:Y:S01]  /*4270*/  @!P0 FADD.FTZ R167, -R167, -RZ ;  /* 0x800000ffa7a78221 */ /* 0x008fe20000010100 */
[----:B------:R-:W-:Y:S01]  /*4280*/  ISETP.LE.U32.AND P6, PT, R5, UR11, PT ;  /* 0x0000000b05007c0c */ /* 0x000fe2000bfc3070 */
[----:B------:R-:W-:Y:S01]  /*4290*/  FFMA.FTZ R3, R29, UR12, -R3 ;  /* 0x0000000c1d037c23 */ /* 0x000fe20008010803 */
[----:B------:R-:W-:Y:S03]  /*42a0*/  ISETP.LE.U32.AND P0, PT, R4, UR11, PT ;  /* 0x0000000b04007c0c */ /* 0x000fe6000bf03070 */
[----:B------:R-:W2:Y:S01]  /*42b0*/  MUFU.EX2 R155, R133 ;  /* 0x00000085009b7308 */ /* 0x000ea20000000800 */
[C---:B------:R-:W-:Y:S01]  /*42c0*/  PRMT R4, R134.reuse, 0x7771, RZ ;  /* 0x0000777186047816 */ /* 0x040fe200000000ff */
[----:B------:R-:W-:Y:S01]  /*42d0*/  FFMA.FTZ R23, R23, UR12, -R132 ;  /* 0x0000000c17177c23 */ /* 0x000fe20008010884 */
[----:B------:R-:W-:Y:S01]  /*42e0*/  PRMT R5, R134, 0x7770, RZ ;  /* 0x0000777086057816 */ /* 0x000fe200000000ff */
[----:B------:R-:W-:Y:S01]  /*42f0*/  @!P1 FADD.FTZ R156, -R156, -RZ ;  /* 0x800000ff9c9c9221 */ /* 0x000fe20000010100 */
[----:B------:R-:W-:Y:S05]  /*4300*/  ISETP.GT.U32.AND P1, PT, R4, UR11, PT ;  /* 0x0000000b04007c0c */ /* 0x000fea000bf24070 */
[----:B------:R3:W-:Y:S01]  /*4310*/  MUFU.EX2 R163, R3 ;  /* 0x0000000300a37308 */ /* 0x0007e20000000800 */
[----:B------:R-:W-:Y:S01]  /*4320*/  F2FP.RELU.F16.F32.PACK_AB R4, R184, R187 ;  /* 0x000000bbb804723e */ /* 0x000fe200000008ff */
[--C-:B------:R-:W-:Y:S01]  /*4330*/  FFMA.FTZ R30, R30, UR12, -R2.reuse ;  /* 0x0000000c1e1e7c23 */ /* 0x100fe20008010802 */
[----:B------:R-:W-:Y:S01]  /*4340*/  PRMT R6, R134, 0x7772, RZ ;  /* 0x0000777286067816 */ /* 0x000fe200000000ff */
[----:B-1----:R-:W-:Y:S01]  /*4350*/  @!P6 FADD.FTZ R175, -R175, -RZ ;  /* 0x800000ffafafe221 */ /* 0x002fe20000010100 */
[----:B------:R-:W-:Y:S01]  /*4360*/  ISETP.GT.U32.AND P6, PT, R148, UR11, PT ;  /* 0x0000000b94007c0c */ /* 0x000fe2000bfc4070 */
[----:B------:R-:W-:Y:S01]  /*4370*/  @!P0 FADD.FTZ R185, -R185, -RZ ;  /* 0x800000ffb9b98221 */ /* 0x000fe20000010100 */
[----:B------:R-:W-:Y:S01]  /*4380*/  ISETP.LE.U32.AND P0, PT, R5, UR11, PT ;  /* 0x0000000b05007c0c */ /* 0x000fe2000bf03070 */
[----:B------:R1:W-:Y:S01]  /*4390*/  STS [R201+0x400], R4 ;  /* 0x00040004c9007388 */ /* 0x0003e20000000800 */
[----:B------:R-:W-:Y:S01]  /*43a0*/  F2FP.RELU.F16.F32.PACK_AB R5, R169, R171 ;  /* 0x000000aba905723e */ /* 0x000fe200000008ff */
[----:B------:R-:W4:Y:S01]  /*43b0*/  MUFU.EX2 R166, R23 ;  /* 0x0000001700a67308 */ /* 0x000f220000000800 */
[--C-:B------:R-:W-:Y:S01]  /*43c0*/  FFMA.FTZ R26, R26, UR12, -R2.reuse ;  /* 0x0000000c1a1a7c23 */ /* 0x100fe20008010802 */
[----:B------:R-:W-:Y:S01]  /*43d0*/  FFMA.FTZ R2, R31, UR12, -R2 ;  /* 0x0000000c1f027c23 */ /* 0x000fe20008010802 */
[----:B------:R-:W-:Y:S01]  /*43e0*/  PRMT R136, R136, 0x7632, R136 ;  /* 0x0000763288887816 */ /* 0x000fe20000000088 */
[----:B------:R1:W-:Y:S01]  /*43f0*/  STS [R201], R5 ;  /* 0x00000005c9007388 */ /* 0x0003e20000000800 */
[----:B---3--:R-:W-:Y:S05]  /*4400*/  F2FP.RELU.F16.F32.PACK_AB R3, R173, R170 ;  /* 0x000000aaad03723e */ /* 0x008fea00000008ff */
[----:B------:R-:W3:Y:S01]  /*4410*/  MUFU.EX2 R174, R25 ;  /* 0x0000001900ae7308 */ /* 0x000ee20000000800 */
[----:B------:R-:W-:Y:S01]  /*4420*/  LOP3.LUT R136, R136, 0xff, RZ, 0xc0, !PT ;  /* 0x000000ff88887812 */ /* 0x000fe200078ec0ff */
[----:B--2---:R-:W-:Y:S01]  /*4430*/  @P6 FADD.FTZ R155, -R155, -RZ ;  /* 0x800000ff9b9b6221 */ /* 0x004fe20000010100 */
[----:B------:R-:W-:Y:S01]  /*4440*/  ISETP.GT.U32.AND P6, PT, R6, UR11, PT ;  /* 0x0000000b06007c0c */ /* 0x000fe2000bfc4070 */
[----:B------:R2:W-:Y:S01]  /*4450*/  STS [R198+0x400], R3 ;  /* 0x00040003c6007388 */ /* 0x0005e20000000800 */
[----:B------:R-:W-:Y:S05]  /*4460*/  F2FP.RELU.F16.F32.PACK_AB R6, R190, R191 ;  /* 0x000000bfbe06723e */ /* 0x000fea00000008ff */
[----:B------:R2:W-:Y:S01]  /*4470*/  MUFU.EX2 R168, R2 ;  /* 0x0000000200a87308 */ /* 0x0005e20000000800 */
[--C-:B------:R-:W-:Y:S01]  /*4480*/  FFMA.FTZ R34, R34, UR12, -R132.reuse ;  /* 0x0000000c22227c23 */ /* 0x100fe20008010884 */
[----:B----4-:R-:W-:Y:S01]  /*4490*/  @!P4 FADD.FTZ R166, -R166, -RZ ;  /* 0x800000ffa6a6c221 */ /* 0x010fe20000010100 */
[----:B------:R-:W-:Y:S07]  /*44a0*/  ISETP.LE.U32.AND P4, PT, R136, UR11, PT ;  /* 0x0000000b88007c0c */ /* 0x000fee000bf83070 */
[----:B------:R-:W4:Y:S01]  /*44b0*/  MUFU.EX2 R186, R26 ;  /* 0x0000001a00ba7308 */ /* 0x000f220000000800 */
[----:B------:R-:W-:Y:S01]  /*44c0*/  FFMA.FTZ R132, R35, UR12, -R132 ;  /* 0x0000000c23847c23 */ /* 0x000fe20008010884 */
[----:B------:R-:W-:Y:S01]  /*44d0*/  PRMT R134, R134, 0x7773, RZ ;  /* 0x0000777386867816 */ /* 0x000fe200000000ff */
[----:B------:R-:W-:Y:S07]  /*44e0*/  @P1 FADD.FTZ R163, -R163, -RZ ;  /* 0x800000ffa3a31221 */ /* 0x000fee0000010100 */
[----:B------:R-:W4:Y:S01]  /*44f0*/  MUFU.EX2 R160, R34 ;  /* 0x0000002200a07308 */ /* 0x000f220000000800 */
[----:B---3--:R-:W-:Y:S01]  /*4500*/  @!P5 FADD.FTZ R174, -R174, -RZ ;  /* 0x800000ffaeaed221 */ /* 0x008fe20000010100 */
[----:B------:R-:W-:Y:S02]  /*4510*/  ISETP.GT.U32.AND P5, PT, R149, UR11, PT ;  /* 0x0000000b95007c0c */ /* 0x000fe4000bfa4070 */
[----:B-1----:R-:W-:Y:S06]  /*4520*/  F2FP.RELU.F16.F32.PACK_AB R4, R161, R162 ;  /* 0x000000a2a104723e */ /* 0x002fec00000008ff */
[----:B------:R-:W1:Y:S01]  /*4530*/  MUFU.EX2 R157, R132 ;  /* 0x00000084009d7308 */ /* 0x000e620000000800 */
[----:B--2---:R-:W-:Y:S02]  /*4540*/  F2FP.RELU.F16.F32.PACK_AB R2, R155, R156 ;  /* 0x0000009c9b02723e */ /* 0x004fe400000008ff */
[----:B------:R-:W-:Y:S01]  /*4550*/  FSETP.GE.FTZ.AND P1, PT, R171, RZ, PT ;  /* 0x000000ffab00720b */ /* 0x000fe20003f36000 */
[----:B------:R2:W-:Y:S01]  /*4560*/  STS [R198], R4 ;  /* 0x00000004c6007388 */ /* 0x0005e20000000800 */
[----:B------:R-:W-:Y:S01]  /*4570*/  F2FP.RELU.F16.F32.PACK_AB R5, R194, R195 ;  /* 0x000000c3c205723e */ /* 0x000fe200000008ff */
[----:B----4-:R-:W-:Y:S01]  /*4580*/  @!P4 FADD.FTZ R186, -R186, -RZ ;  /* 0x800000ffbabac221 */ /* 0x010fe20000010100 */
[----:B------:R-:W-:Y:S01]  /*4590*/  ISETP.GT.U32.AND P4, PT, R150, UR11, PT ;  /* 0x0000000b96007c0c */ /* 0x000fe2000bf84070 */
[----:B------:R3:W-:Y:S02]  /*45a0*/  STS [R201+0x1000], R6 ;  /* 0x00100006c9007388 */ /* 0x0007e40000000800 */
[----:B------:R-:W4:Y:S01]  /*45b0*/  MUFU.EX2 R165, R28 ;  /* 0x0000001c00a57308 */ /* 0x000f220000000800 */
[----:B------:R-:W-:Y:S01]  /*45c0*/  F2FP.RELU.F16.F32.PACK_AB R3, R166, R167 ;  /* 0x000000a7a603723e */ /* 0x000fe200000008ff */
[----:B------:R-:W-:Y:S01]  /*45d0*/  @P5 FADD.FTZ R160, -R160, -RZ ;  /* 0x800000ffa0a05221 */ /* 0x000fe20000010100 */
[----:B------:R3:W-:Y:S07]  /*45e0*/  STS [R201+0x1400], R5 ;  /* 0x00140005c9007388 */ /* 0x0007ee0000000800 */
[----:B------:R-:W2:Y:S01]  /*45f0*/  MUFU.EX2 R172, R30 ;  /* 0x0000001e00ac7308 */ /* 0x000ea20000000800 */
[----:B------:R-:W-:Y:S01]  /*4600*/  ISETP.GT.U32.AND P5, PT, R134, UR11, PT ;  /* 0x0000000b86007c0c */ /* 0x000fe2000bfa4070 */
[----:B-1----:R-:W-:Y:S01]  /*4610*/  @P4 FADD.FTZ R157, -R157, -RZ ;  /* 0x800000ff9d9d4221 */ /* 0x002fe20000010100 */
[----:B------:R-:W-:Y:S01]  /*4620*/  FSETP.GE.FTZ.AND P4, PT, R159, RZ, PT ;  /* 0x000000ff9f00720b */ /* 0x000fe20003f96000 */
[----:B----4-:R-:W-:Y:S01]  /*4630*/  @!P0 FADD.FTZ R165, -R165, -RZ ;  /* 0x800000ffa5a58221 */ /* 0x010fe20000010100 */
[----:B--2---:R-:W-:Y:S09]  /*4640*/  @P6 FADD.FTZ R172, -R172, -RZ ;  /* 0x800000ffacac6221 */ /* 0x004ff20000010100 */
[----:B------:R-:W-:Y:S01]  /*4650*/  @P5 FADD.FTZ R168, -R168, -RZ ;  /* 0x800000ffa8a85221 */ /* 0x000fe20000010100 */
[----:B------:R-:W-:Y:S02]  /*4660*/  F2FP.RELU.F16.F32.PACK_AB R4, R158, R159 ;  /* 0x0000009f9e04723e */ /* 0x000fe400000008ff */
[----:B------:R-:W-:Y:S02]  /*4670*/  FSETP.GE.FTZ.AND P6, PT, R162, RZ, PT ;  /* 0x000000ffa200720b */ /* 0x000fe40003fd6000 */
[----:B---3--:R-:W-:Y:S02]  /*4680*/  F2FP.RELU.F16.F32.PACK_AB R6, R189, R188 ;  /* 0x000000bcbd06723e */ /* 0x008fe400000008ff */
[----:B------:R-:W-:Y:S02]  /*4690*/  FSETP.GE.FTZ.AND P5, PT, R161, RZ, PT ;  /* 0x000000ffa100720b */ /* 0x000fe40003fb6000 */
[----:B------:R-:W-:Y:S01]  /*46a0*/  F2FP.RELU.F16.F32.PACK_AB R5, R193, R192 ;  /* 0x000000c0c105723e */ /* 0x000fe200000008ff */
[----:B------:R1:W-:Y:S04]  /*46b0*/  STS [R198+0x1000], R6 ;  /* 0x00100006c6007388 */ /* 0x0003e80000000800 */
[----:B------:R2:W-:Y:S04]  /*46c0*/  STS [R198+0x1400], R5 ;  /* 0x00140005c6007388 */ /* 0x0005e80000000800 */
[----:B------:R3:W-:Y:S04]  /*46d0*/  STS [R200], R4 ;  /* 0x00000004c8007388 */ /* 0x0007e80000000800 */
[----:B------:R4:W-:Y:S04]  /*46e0*/  STS [R200+0x400], R3 ;  /* 0x00040003c8007388 */ /* 0x0009e80000000800 */
[----:B------:R4:W-:Y:S01]  /*46f0*/  STS [R154], R2 ;  /* 0x000000029a007388 */ /* 0x0009e20000000800 */
[----:B-1----:R-:W-:Y:S02]  /*4700*/  F2FP.RELU.F16.F32.PACK_AB R6, R174, R175 ;  /* 0x000000afae06723e */ /* 0x002fe400000008ff */
[----:B--2---:R-:W-:Y:S02]  /*4710*/  F2FP.RELU.F16.F32.PACK_AB R5, R185, R186 ;  /* 0x000000bab905723e */ /* 0x004fe400000008ff */
[----:B---3--:R-:W-:Y:S02]  /*4720*/  F2FP.RELU.F16.F32.PACK_AB R4, R157, R160 ;  /* 0x000000a09d04723e */ /* 0x008fe400000008ff */
[----:B----4-:R-:W-:Y:S03]  /*4730*/  F2FP.RELU.F16.F32.PACK_AB R3, R163, R165 ;  /* 0x000000a5a303723e */ /* 0x010fe600000008ff */
[----:B------:R-:W-:Y:S01]  /*4740*/  STS [R154+0x400], R4 ;  /* 0x000400049a007388 */ /* 0x000fe20000000800 */
[----:B------:R-:W-:Y:S03]  /*4750*/  F2FP.RELU.F16.F32.PACK_AB R2, R168, R172 ;  /* 0x000000aca802723e */ /* 0x000fe600000008ff */
[----:B------:R-:W-:Y:S04]  /*4760*/  STS [R200+0x1000], R6 ;  /* 0x00100006c8007388 */ /* 0x000fe80000000800 */
[----:B------:R-:W-:Y:S04]  /*4770*/  STS [R200+0x1400], R5 ;  /* 0x00140005c8007388 */ /* 0x000fe80000000800 */
[----:B------:R-:W-:Y:S04]  /*4780*/  STS [R154+0x1000], R3 ;  /* 0x001000039a007388 */ /* 0x000fe80000000800 */
[----:B------:R1:W-:Y:S04]  /*4790*/  STS [R154+0x1400], R2 ;  /* 0x001400029a007388 */ /* 0x0003e80000000800 */
[----:B------:R-:W-:Y:S08]  /*47a0*/  LDSM.16.M88.4 R32, [R181+0x6000] ;  /* 0x00600000b520783b */ /* 0x000ff00000000200 */
[----:B------:R-:W2:Y:S08]  /*47b0*/  LDSM.16.M88.4 R16, [R179+0x6000] ;  /* 0x00600000b310783b */ /* 0x000eb00000000200 */
[----:B------:R-:W3:Y:S01]  /*47c0*/  LDSM.16.M88.4 R28, [R181+0x6800] ;  /* 0x00680000b51c783b */ /* 0x000ee20000000200 */
[----:B-1----:R-:W-:Y:S07]  /*47d0*/  IMAD.IADD R2, R181, 0x1, R164 ;  /* 0x00000001b5027824 */ /* 0x002fee00078e02a4 */
[----:B------:R-:W1:Y:S08]  /*47e0*/  LDSM.16.M88.4 R132, [R179+0x6400] ;  /* 0x00640000b384783b */ /* 0x000e700000000200 */
[----:B------:R-:W-:Y:S08]  /*47f0*/  LDSM.16.M88.4 R136, [R2+0x6000] ;  /* 0x006000000288783b */ /* 0x000ff00000000200 */
[----:B------:R-:W4:Y:S01]  /*4800*/  LDSM.16.M88.4 R140, [R178+0x6000] ;  /* 0x00600000b28c783b */ /* 0x000f220000000200 */
[-C--:B--2---:R-:W-:Y:S07]  /*4810*/  HMMA.16816.F32 R4, R32, R16.reuse, RZ ;  /* 0x000000102004723c */ /* 0x084fee00000018ff */
[----:B------:R-:W2:Y:S01]  /*4820*/  LDSM.16.M88.4 R144, [R2+0x6800] ;  /* 0x006800000290783b */ /* 0x000ea20000000200 */
[C---:B---3--:R-:W-:Y:S07]  /*4830*/  HMMA.16816.F32 R8, R28.reuse, R16, RZ ;  /* 0x000000101c08723c */ /* 0x048fee00000018ff */
[----:B------:R-:W3:Y:S01]  /*4840*/  LDSM.16.M88.4 R148, [R178+0x6400] ;  /* 0x00640000b294783b */ /* 0x000ee20000000200 */
[-C--:B------:R-:W-:Y:S08]  /*4850*/  HMMA.16816.F32 R12, R28, R18.reuse, RZ ;  /* 0x000000121c0c723c */ /* 0x080ff000000018ff */
[C---:B------:R-:W-:Y:S08]  /*4860*/  HMMA.16816.F32 R16, R32.reuse, R18, RZ ;  /* 0x000000122010723c */ /* 0x040ff000000018ff */
[-C--:B-1----:R-:W-:Y:S08]  /*4870*/  HMMA.16816.F32 R20, R32, R132.reuse, RZ ;  /* 0x000000842014723c */ /* 0x082ff000000018ff */
[C---:B------:R-:W-:Y:S08]  /*4880*/  HMMA.16816.F32 R24, R28.reuse, R132, RZ ;  /* 0x000000841c18723c */ /* 0x040ff000000018ff */
[-C--:B------:R-:W-:Y:S08]  /*4890*/  HMMA.16816.F32 R28, R28, R134.reuse, RZ ;  /* 0x000000861c1c723c */ /* 0x080ff000000018ff */
[----:B------:R-:W-:Y:S01]  /*48a0*/  HMMA.16816.F32 R32, R32, R134, RZ ;  /* 0x000000862020723c */ /* 0x000fe200000018ff */
[----:B------:R-:W-:Y:S07]  /*48b0*/  LDSM.16.M88.4 R132, [R181+0x7000] ;  /* 0x00700000b584783b */ /* 0x000fee0000000200 */
[-C--:B----4-:R-:W-:Y:S08]  /*48c0*/  HMMA.16816.F32 R4, R136, R140.reuse, R4 ;  /* 0x0000008c8804723c */ /* 0x090ff00000001804 */
[C---:B--2---:R-:W-:Y:S08]  /*48d0*/  HMMA.16816.F32 R8, R144.reuse, R140, R8 ;  /* 0x0000008c9008723c */ /* 0x044ff00000001808 */
[-C--:B------:R-:W-:Y:S08]  /*48e0*/  HMMA.16816.F32 R12, R144, R142.reuse, R12 ;  /* 0x0000008e900c723c */ /* 0x080ff0000000180c */
[C---:B------:R-:W-:Y:S01]  /*48f0*/  HMMA.16816.F32 R16, R136.reuse, R142, R16 ;  /* 0x0000008e8810723c */ /* 0x040fe20000001810 */
[----:B------:R-:W1:Y:S07]  /*4900*/  LDSM.16.M88.4 R140, [R179+0x8000] ;  /* 0x00800000b38c783b */ /* 0x000e6e0000000200 */
[-C--:B---3--:R-:W-:Y:S08]  /*4910*/  HMMA.16816.F32 R20, R136, R148.reuse, R20 ;  /* 0x000000948814723c */ /* 0x088ff00000001814 */
[C---:B------:R-:W-:Y:S04]  /*4920*/  HMMA.16816.F32 R24, R144.reuse, R148, R24 ;  /* 0x000000949018723c */ /* 0x040fe80000001818 */
[----:B------:R-:W-:Y:S02]  /*4930*/  IMAD.MOV.U32 R148, RZ, RZ, R221 ;  /* 0x000000ffff947224 */ /* 0x000fe400078e00dd */
[----:B------:R-:W-:Y:S02]  /*4940*/  IMAD.MOV.U32 R149, RZ, RZ, R220 ;  /* 0x000000ffff957224 */ /* 0x000fe400078e00dc */
[-C--:B------:R-:W-:Y:S01]  /*4950*/  HMMA.16816.F32 R28, R144, R150.reuse, R28 ;  /* 0x00000096901c723c */ /* 0x080fe2000000181c */
[----:B------:R-:W2:Y:S02]  /*4960*/  LDSM.16.M88.4 R144, [R181+0x7800] ;  /* 0x00780000b590783b */ /* 0x000ea40000000200 */
[C---:B------:R-:W-:Y:S04]  /*4970*/  LEA R152, P0, R223.reuse, R148, 0x2 ;  /* 0x00000094df987211 */ /* 0x040fe800078010ff */
[----:B------:R-:W-:Y:S01]  /*4980*/  LEA.HI.X R153, R223, R149, RZ, 0x2, P0 ;  /* 0x00000095df997211 */ /* 0x000fe200000f14ff */
[----:B------:R-:W-:Y:S01]  /*4990*/  HMMA.16816.F32 R32, R136, R150, R32 ;  /* 0x000000968820723c */ /* 0x000fe20000001820 */
[----:B------:R-:W3:Y:S03]  /*49a0*/  LDSM.16.M88.4 R136, [R179+0x8400] ;  /* 0x00840000b388783b */ /* 0x000ee60000000200 */
[----:B------:R-:W-:Y:S04]  /*49b0*/  FSETP.GE.FTZ.AND P0, PT, R169, RZ, PT ;  /* 0x000000ffa900720b */ /* 0x000fe80003f16000 */
[-C--:B-1----:R-:W-:Y:S01]  /*49c0*/  HMMA.16816.F32 R4, R132, R140.reuse, R4 ;  /* 0x0000008c8404723c */ /* 0x082fe20000001804 */
[----:B------:R-:W4:Y:S04]  /*49d0*/  LDG.E R150, desc[UR26][R152.64] ;  /* 0x0000001a98967981 */ /* 0x000f28000c1e1900 */
[----:B------:R-:W4:Y:S04]  /*49e0*/  LDG.E R149, desc[UR26][R152.64+0x20] ;  /* 0x0000201a98957981 */ /* 0x000f28000c1e1900 */
[----:B------:R1:W5:Y:S04]  /*49f0*/  LDG.E R148, desc[UR26][R152.64+0x80] ;  /* 0x0000801a98947981 */ /* 0x000368000c1e1900 */
[----:B------:R1:W5:Y:S01]  /*4a00*/  LDG.E R3, desc[UR26][R152.64+0xa0] ;  /* 0x0000a01a98037981 */ /* 0x000362000c1e1900 */
[C---:B--2---:R-:W-:Y:S08]  /*4a10*/  HMMA.16816.F32 R8, R144.reuse, R140, R8 ;  /* 0x0000008c9008723c */ /* 0x044ff00000001808 */
[-C--:B------:R-:W-:Y:S08]  /*4a20*/  HMMA.16816.F32 R12, R144, R142.reuse, R12 ;  /* 0x0000008e900c723c */ /* 0x080ff0000000180c */
[C---:B------:R-:W-:Y:S01]  /*4a30*/  HMMA.16816.F32 R16, R132.reuse, R142, R16 ;  /* 0x0000008e8410723c */ /* 0x040fe20000001810 */
[----:B------:R-:W-:Y:S07]  /*4a40*/  LDSM.16.M88.4 R140, [R2+0x7000] ;  /* 0x00700000028c783b */ /* 0x000fee0000000200 */
[-C--:B---3--:R-:W-:Y:S08]  /*4a50*/  HMMA.16816.F32 R20, R132, R136.reuse, R20 ;  /* 0x000000888414723c */ /* 0x088ff00000001814 */
[C---:B------:R-:W-:Y:S08]  /*4a60*/  HMMA.16816.F32 R24, R144.reuse, R136, R24 ;  /* 0x000000889018723c */ /* 0x040ff00000001818 */
[-C--:B------:R-:W-:Y:S01]  /*4a70*/  HMMA.16816.F32 R28, R144, R138.reuse, R28 ;  /* 0x0000008a901c723c */ /* 0x080fe2000000181c */
[----:B------:R-:W-:Y:S07]  /*4a80*/  LDSM.16.M88.4 R144, [R178+0xa400] ;  /* 0x00a40000b290783b */ /* 0x000fee0000000200 */
[----:B------:R-:W-:Y:S01]  /*4a90*/  HMMA.16816.F32 R32, R132, R138, R32 ;  /* 0x0000008a8420723c */ /* 0x000fe20000001820 */
[----:B------:R-:W2:Y:S08]  /*4aa0*/  LDSM.16.M88.4 R132, [R178+0x8000] ;  /* 0x00800000b284783b */ /* 0x000eb00000000200 */
[----:B------:R-:W3:Y:S01]  /*4ab0*/  LDSM.16.M88.4 R136, [R2+0x7800] ;  /* 0x007800000288783b */ /* 0x000ee20000000200 */
[-C--:B--2---:R-:W-:Y:S08]  /*4ac0*/  HMMA.16816.F32 R4, R140, R132.reuse, R4 ;  /* 0x000000848c04723c */ /* 0x084ff00000001804 */
[C---:B---3--:R-:W-:Y:S08]  /*4ad0*/  HMMA.16816.F32 R8, R136.reuse, R132, R8 ;  /* 0x000000848808723c */ /* 0x048ff00000001808 */
[-C--:B------:R-:W-:Y:S08]  /*4ae0*/  HMMA.16816.F32 R12, R136, R134.reuse, R12 ;  /* 0x00000086880c723c */ /* 0x080ff0000000180c */
[C---:B------:R-:W-:Y:S01]  /*4af0*/  HMMA.16816.F32 R16, R140.reuse, R134, R16 ;  /* 0x000000868c10723c */ /* 0x040fe20000001810 */
[----:B------:R-:W2:Y:S07]  /*4b00*/  LDSM.16.M88.4 R132, [R178+0x8400] ;  /* 0x00840000b284783b */ /* 0x000eae0000000200 */
[-C--:B--2---:R-:W-:Y:S08]  /*4b10*/  HMMA.16816.F32 R20, R140, R132.reuse, R20 ;  /* 0x000000848c14723c */ /* 0x084ff00000001814 */
        /* <DEDUP_REMOVED lines=16> */
[----:B------:R-:W-:Y:S08]  /*4c20*/  LDSM.16.M88.4 R132, [R2+0x8000] ;  /* 0x008000000284783b */ /* 0x000ff00000000200 */
[----:B------:R-:W2:Y:S02]  /*4c30*/  LDSM.16.M88.4 R136, [R178+0xa000] ;  /* 0x00a00000b288783b */ /* 0x000ea40000000200 */
[-C--:B--2---:R-:W-:Y:S08]  /*4c40*/  HMMA.16816.F32 R4, R132, R136.reuse, R4 ;  /* 0x000000888404723c */ /* 0x084ff00000001804 */
[C---:B------:R-:W-:Y:S08]  /*4c50*/  HMMA.16816.F32 R8, R140.reuse, R136, R8 ;  /* 0x000000888c08723c */ /* 0x040ff00000001808 */
[-C--:B------:R-:W-:Y:S03]  /*4c60*/  HMMA.16816.F32 R12, R140, R138.reuse, R12 ;  /* 0x0000008a8c0c723c */ /* 0x080fe6000000180c */
[C---:B----4-:R-:W-:Y:S01]  /*4c70*/  FADD.FTZ R5, -R150.reuse, R5 ;  /* 0x0000000596057221 */ /* 0x050fe20000010100 */
[----:B------:R-:W-:Y:S01]  /*4c80*/  FADD.FTZ R4, -R150, R4 ;  /* 0x0000000496047221 */ /* 0x000fe20000010100 */
[C---:B------:R-:W-:Y:S01]  /*4c90*/  FADD.FTZ R6, -R149.reuse, R6 ;  /* 0x0000000695067221 */ /* 0x040fe20000010100 */
[----:B------:R-:W-:Y:S02]  /*4ca0*/  FADD.FTZ R7, -R149, R7 ;  /* 0x0000000795077221 */ /* 0x000fe40000010100 */
[C---:B------:R-:W-:Y:S04]  /*4cb0*/  HMMA.16816.F32 R16, R132.reuse, R138, R16 ;  /* 0x0000008a8410723c */ /* 0x040fe80000001810 */
[-C--:B------:R-:W-:Y:S02]  /*4cc0*/  FSEL R5, R5, R150.reuse, P0 ;  /* 0x0000009605057208 */ /* 0x080fe40000000000 */
[----:B------:R-:W-:Y:S02]  /*4cd0*/  FSETP.GE.FTZ.AND P0, PT, R155, RZ, PT ;  /* 0x000000ff9b00720b */ /* 0x000fe40003f16000 */
[-C--:B------:R-:W-:Y:S03]  /*4ce0*/  HMMA.16816.F32 R20, R132, R144.reuse, R20 ;  /* 0x000000908414723c */ /* 0x080fe60000001814 */
[----:B------:R-:W-:Y:S01]  /*4cf0*/  FSEL R2, R4, R150, P1 ;  /* 0x0000009604027208 */ /* 0x000fe20000800000 */
[----:B------:R-:W-:Y:S01]  /*4d00*/  FMUL.FTZ R5, R169, R5 ;  /* 0x00000005a9057220 */ /* 0x000fe20000410000 */
[----:B------:R-:W-:Y:S03]  /*4d10*/  FSETP.GE.FTZ.AND P1, PT, R158, RZ, PT ;  /* 0x000000ff9e00720b */ /* 0x000fe60003f36000 */
[C---:B------:R-:W-:Y:S04]  /*4d20*/  HMMA.16816.F32 R24, R140.reuse, R144, R24 ;  /* 0x000000908c18723c */ /* 0x040fe80000001818 */
[C---:B------:R-:W-:Y:S01]  /*4d30*/  FADD.FTZ R16, -R150.reuse, R16 ;  /* 0x0000001096107221 */ /* 0x040fe20000010100 */
[----:B------:R-:W-:Y:S01]  /*4d40*/  FADD.FTZ R17, -R150, R17 ;  /* 0x0000001196117221 */ /* 0x000fe20000010100 */
[----:B------:R-:W-:Y:S02]  /*4d50*/  FMUL.FTZ R2, R171, R2 ;  /* 0x00000002ab027220 */ /* 0x000fe40000410000 */
[-C--:B------:R-:W-:Y:S03]  /*4d60*/  HMMA.16816.F32 R28, R140, R146.reuse, R28 ;  /* 0x000000928c1c723c */ /* 0x080fe6000000181c */
[-C--:B------:R-:W-:Y:S01]  /*4d70*/  FSEL R16, R16, R150.reuse, P6 ;  /* 0x0000009610107208 */ /* 0x080fe20003000000 */
[C---:B------:R-:W-:Y:S01]  /*4d80*/  FADD.FTZ R20, -R150.reuse, R20 ;  /* 0x0000001496147221 */ /* 0x040fe20000010100 */
[----:B------:R-:W-:Y:S01]  /*4d90*/  FSEL R17, R17, R150, P5 ;  /* 0x0000009611117208 */ /* 0x000fe20002800000 */
[----:B------:R-:W-:Y:S01]  /*4da0*/  FADD.FTZ R21, -R150, R21 ;  /* 0x0000001596157221 */ /* 0x000fe20000010100 */
[----:B------:R-:W-:Y:S01]  /*4db0*/  F2FP.F16.F32.PACK_AB R5, R5, R2 ;  /* 0x000000020505723e */ /* 0x000fe200000000ff */
[----:B------:R-:W-:Y:S04]  /*4dc0*/  HMMA.16816.F32 R32, R132, R146, R32 ;  /* 0x000000928420723c */ /* 0x000fe80000001820 */
[----:B------:R-:W-:Y:S01]  /*4dd0*/  FSEL R20, R20, R150, P4 ;  /* 0x0000009614147208 */ /* 0x000fe20002000000 */
[----:B------:R-:W-:Y:S01]  /*4de0*/  FMUL.FTZ R16, R162, R16 ;  /* 0x00000010a2107220 */ /* 0x000fe20000410000 */
[----:B------:R-:W-:Y:S01]  /*4df0*/  ISETP.GT.AND P4, PT, R206, R226, PT ;  /* 0x000000e2ce00720c */ /* 0x000fe20003f84270 */
[----:B------:R-:W-:Y:S01]  /*4e00*/  FMUL.FTZ R17, R161, R17 ;  /* 0x00000011a1117220 */ /* 0x000fe20000410000 */
[----:B------:R-:W-:Y:S01]  /*4e10*/  FSEL R21, R21, R150, P1 ;  /* 0x0000009615157208 */ /* 0x000fe20000800000 */
[----:B------:R-:W-:Y:S01]  /*4e20*/  FMUL.FTZ R20, R159, R20 ;  /* 0x000000149f147220 */ /* 0x000fe20000410000 */
[----:B------:R-:W-:Y:S02]  /*4e30*/  FSETP.GE.FTZ.AND P1, PT, R156, RZ, PT ;  /* 0x000000ff9c00720b */ /* 0x000fe40003f36000 */
[----:B------:R-:W-:Y:S01]  /*4e40*/  F2FP.F16.F32.PACK_AB R17, R17, R16 ;  /* 0x000000101111723e */ /* 0x000fe200000000ff */
[----:B------:R-:W-:Y:S05]  /*4e50*/  FMUL.FTZ R21, R158, R21 ;  /* 0x000000159e157220 */ /* 0x000fea0000410000 */
[----:B------:R-:W-:Y:S01]  /*4e60*/  F2FP.F16.F32.PACK_AB R132, R21, R20 ;  /* 0x000000141584723e */ /* 0x000fe200000000ff */
[----:B------:R-:W-:Y:S05]  /*4e70*/  FADD.FTZ R32, -R150, R32 ;  /* 0x0000002096207221 */ /* 0x000fea0000010100 */
        /* <DEDUP_REMOVED lines=8> */
[----:B-1----:R-:W-:Y:S08]  /*4f00*/  @!P4 BRA `(.L_x_688) ;  /* 0x000000000050c947 */ /* 0x002ff00003800000 */
[----:B------:R-:W-:Y:S01]  /*4f10*/  IADD3 R4, P0, PT, RZ, -UR4, RZ ;  /* 0x80000004ff047c10 */ /* 0x000fe2000ff1e0ff */
[----:B------:R-:W-:Y:S01]  /*4f20*/  IMAD.MOV.U32 R21, RZ, RZ, -0x3000 ;  /* 0xffffd000ff157424 */ /* 0x000fe200078e00ff */
[----:B------:R-:W-:Y:S03]  /*4f30*/  LOP3.LUT R6, R206, 0x1, RZ, 0xc0, !PT ;  /* 0x00000001ce067812 */ /* 0x000fe600078ec0ff */
[----:B------:R-:W-:Y:S01]  /*4f40*/  IMAD.X R2, RZ, RZ, ~UR9, P0 ;  /* 0x80000009ff027e24 */ /* 0x000fe200080e06ff */
[----:B------:R-:W-:Y:S04]  /*4f50*/  ISETP.NE.U32.AND P1, PT, R6, 0x1, PT ;  /* 0x000000010600780c */ /* 0x000fe80003f25070 */
[----:B------:R-:W-:Y:S04]  /*4f60*/  SHF.R.S64 R4, R4, 0x1f, R2 ;  /* 0x0000001f04047819 */ /* 0x000fe80000001002 */
[----:B------:R-:W-:Y:S02]  /*4f70*/  IADD3 R6, P0, PT, R204, R4, RZ ;  /* 0x00000004cc067210 */ /* 0x000fe40007f1e0ff */
[----:B------:R-:W-:Y:S02]  /*4f80*/  SEL R4, R21, 0x3000, !P1 ;  /* 0x0000300015047807 */ /* 0x000fe40004800000 */
[----:B------:R-:W-:Y:S01]  /*4f90*/  LEA.HI.X.SX32 R2, R2, R205, 0x1, P0 ;  /* 0x000000cd02027211 */ /* 0x000fe200000f0eff */
[----:B------:R-:W-:Y:S02]  /*4fa0*/  IMAD.MOV.U32 R204, RZ, RZ, R6 ;  /* 0x000000ffffcc7224 */ /* 0x000fe400078e0006 */
[----:B------:R-:W-:Y:S02]  /*4fb0*/  IMAD.IADD R208, R208, 0x1, R4 ;  /* 0x00000001d0d07824 */ /* 0x000fe400078e0204 */
[----:B------:R-:W-:Y:S02]  /*4fc0*/  IMAD.MOV.U32 R205, RZ, RZ, R2 ;  /* 0x000000ffffcd7224 */ /* 0x000fe400078e0002 */
[----:B------:R-:W-:Y:S03]  /*4fd0*/  IMAD.IADD R180, R180, 0x1, R4 ;  /* 0x00000001b4b47824 */ /* 0x000fe600078e0204 */
[----:B------:R-:W-:Y:S01]  /*4fe0*/  @!PT LDS RZ, [RZ] ;  /* 0x00000000fffff984 */ /* 0x000fe20000000800 */
[----:B------:R-:W-:Y:S01]  /*4ff0*/  @!PT LDS RZ, [RZ] ;  /* 0x00000000fffff984 */ /* 0x000fe20000000800 */
[----:B------:R-:W-:Y:S01]  /*5000*/  @!PT LDS RZ, [RZ] ;  /* 0x00000000fffff984 */ /* 0x000fe20000000800 */
[----:B------:R1:W-:Y:S04]  /*5010*/  LDGSTS.E.BYPASS.LTC128B.128 [R208], desc[UR26][R204.64] ;  /* 0x00000000ccd07fae */ /* 0x0003e8000b981a1a */
[----:B------:R1:W-:Y:S04]  /*5020*/  LDGSTS.E.BYPASS.LTC128B.128 [R208+0x1000], desc[UR26][R204.64+0x40] ;  /* 0x01000040ccd07fae */ /* 0x0003e8000b981a1a */
[----:B------:R1:W-:Y:S04]  /*5030*/  LDGSTS.E.BYPASS.LTC128B.128 [R208+0x2000], desc[UR26][R204.64+0x80] ;  /* 0x02000080ccd07fae */ /* 0x0003e8000b981a1a */
[----:B------:R-:W0:Y:S02]  /*5040*/  LDGDEPBAR ;  /* 0x00000000000079af */ /* 0x000e240000000000 */
.L_x_688:
[----:B------:R-:W-:Y:S01]  /*5050*/  FADD.FTZ R4, -R149, R19 ;  /* 0x0000001395047221 */ /* 0x000fe20000010100 */
[----:B------:R-:W-:Y:S01]  /*5060*/  FSETP.GE.FTZ.AND P6, PT, R173, RZ, PT ;  /* 0x000000ffad00720b */ /* 0x000fe20003fd6000 */
[----:B------:R2:W-:Y:S01]  /*5070*/  STS [R201+-0x4000], R5 ;  /* 0xffc00005c9007388 */ /* 0x0005e20000000800 */
[----:B------:R-:W-:Y:S01]  /*5080*/  F2FP.F16.F32.PACK_AB R20, R20, R32 ;  /* 0x000000201414723e */ /* 0x000fe200000000ff */
[----:B------:R-:W-:Y:S01]  /*5090*/  FMUL.FTZ R32, R187, R16 ;  /* 0x00000010bb207220 */ /* 0x000fe20000410000 */
[----:B------:R-:W-:Y:S01]  /*50a0*/  FSEL R4, R4, R149, P6 ;  /* 0x0000009504047208 */ /* 0x000fe20003000000 */
[----:B------:R-:W-:Y:S01]  /*50b0*/  FMUL.FTZ R21, R184, R7 ;  /* 0x00000007b8157220 */ /* 0x000fe20000410000 */
[C---:B------:R-:W-:Y:S01]  /*50c0*/  FADD.FTZ R2, -R149.reuse, R18 ;  /* 0x0000001295027221 */ /* 0x040fe20000010100 */
[----:B------:R-:W-:Y:S01]  /*50d0*/  FSETP.GE.FTZ.AND P0, PT, R170, RZ, PT ;  /* 0x000000ffaa00720b */ /* 0x000fe20003f16000 */
[----:B------:R-:W-:Y:S01]  /*50e0*/  FADD.FTZ R22, -R149, R22 ;  /* 0x0000001695167221 */ /* 0x000fe20000010100 */
[----:B------:R-:W-:Y:S01]  /*50f0*/  FMUL.FTZ R6, R173, R4 ;  /* 0x00000004ad067220 */ /* 0x000fe20000410000 */
[----:B------:R-:W-:Y:S01]  /*5100*/  F2FP.F16.F32.PACK_AB R4, R21, R32 ;  /* 0x000000201504723e */ /* 0x000fe200000000ff */
[C---:B------:R-:W-:Y:S01]  /*5110*/  FADD.FTZ R23, -R149.reuse, R23 ;  /* 0x0000001795177221 */ /* 0x040fe20000010100 */
[-C--:B------:R-:W-:Y:S01]  /*5120*/  FSEL R2, R2, R149.reuse, P0 ;  /* 0x0000009502027208 */ /* 0x080fe20000000000 */
[----:B------:R-:W-:Y:S01]  /*5130*/  FADD.FTZ R34, -R149, R34 ;  /* 0x0000002295227221 */ /* 0x000fe20000010100 */
[----:B------:R-:W-:Y:S01]  /*5140*/  FSETP.GE.FTZ.AND P5, PT, R167, RZ, PT ;  /* 0x000000ffa700720b */ /* 0x000fe20003fb6000 */
[----:B------:R3:W-:Y:S01]  /*5150*/  STS [R201+-0x3c00], R4 ;  /* 0xffc40004c9007388 */ /* 0x0007e20000000800 */
[----:B------:R-:W-:Y:S01]  /*5160*/  FSETP.GE.FTZ.AND P1, PT, R166, RZ, PT ;  /* 0x000000ffa600720b */ /* 0x000fe20003f36000 */
[----:B------:R-:W-:Y:S01]  /*5170*/  FMUL.FTZ R7, R170, R2 ;  /* 0x00000002aa077220 */ /* 0x000fe20000410000 */
[-C--:B------:R-:W-:Y:S01]  /*5180*/  FSEL R2, R22, R149.reuse, P5 ;  /* 0x0000009516027208 */ /* 0x080fe20002800000 */
[C---:B-----5:R-:W-:Y:S01]  /*5190*/  FADD.FTZ R13, -R148.reuse, R13 ;  /* 0x0000000d940d7221 */ /* 0x060fe20000010100 */
[----:B------:R-:W-:Y:S01]  /*51a0*/  FSEL R23, R23, R149, P1 ;  /* 0x0000009517177208 */ /* 0x000fe20000800000 */
[----:B------:R-:W-:Y:S01]  /*51b0*/  STS [R198+-0x4000], R17 ;  /* 0xffc00011c6007388 */ /* 0x000fe20000000800 */
[----:B------:R-:W-:Y:S01]  /*51c0*/  FSETP.GE.FTZ.AND P0, PT, R157, RZ, PT ;  /* 0x000000ff9d00720b */ /* 0x000fe20003f16000 */
[----:B------:R-:W-:Y:S01]  /*51d0*/  FADD.FTZ R28, -R148, R28 ;  /* 0x0000001c941c7221 */ /* 0x000fe20000010100 */
[----:B------:R-:W-:Y:S01]  /*51e0*/  FSETP.GE.FTZ.AND P1, PT, R160, RZ, PT ;  /* 0x000000ffa000720b */ /* 0x000fe20003f36000 */
[----:B------:R-:W-:Y:S01]  /*51f0*/  FMUL.FTZ R16, R166, R23 ;  /* 0x00000017a6107220 */ /* 0x000fe20000410000 */
[----:B--2---:R-:W-:Y:S01]  /*5200*/  FMUL.FTZ R5, R167, R2 ;  /* 0x00000002a7057220 */ /* 0x004fe20000410000 */
[----:B------:R-:W-:Y:S01]  /*5210*/  F2FP.F16.F32.PACK_AB R2, R6, R7 ;  /* 0x000000070602723e */ /* 0x000fe200000000ff */
[----:B------:R-:W-:Y:S01]  /*5220*/  FADD.FTZ R6, -R148, R8 ;  /* 0x0000000894067221 */ /* 0x000fe20000010100 */
[----:B------:R-:W-:Y:S01]  /*5230*/  FSEL R34, R34, R149, P1 ;  /* 0x0000009522227208 */ /* 0x000fe20000800000 */
[----:B------:R-:W-:Y:S01]  /*5240*/  FADD.FTZ R10, -R3, R10 ;  /* 0x0000000a030a7221 */ /* 0x000fe20000010100 */
[----:B------:R-:W-:Y:S01]  /*5250*/  F2FP.F16.F32.PACK_AB R16, R16, R5 ;  /* 0x000000051010723e */ /* 0x000fe200000000ff */
[----:B------:R2:W-:Y:S01]  /*5260*/  STS [R198+-0x3c00], R2 ;  /* 0xffc40002c6007388 */ /* 0x0005e20000000800 */
[----:B------:R-:W-:Y:S01]  /*5270*/  FADD.FTZ R5, -R148, R9 ;  /* 0x0000000994057221 */ /* 0x000fe20000010100 */
[----:B------:R-:W-:Y:S01]  /*5280*/  FSETP.GE.FTZ.AND P1, PT, R190, RZ, PT ;  /* 0x000000ffbe00720b */ /* 0x000fe20003f36000 */
[----:B------:R-:W-:Y:S01]  /*5290*/  @P0 FADD.FTZ R149, -R149, R35 ;  /* 0x0000002395950221 */ /* 0x000fe20000010100 */
[----:B------:R-:W-:Y:S01]  /*52a0*/  FSETP.GE.FTZ.AND P0, PT, R188, RZ, PT ;  /* 0x000000ffbc00720b */ /* 0x000fe20003f16000 */
[C---:B------:R-:W-:Y:S01]  /*52b0*/  FADD.FTZ R24, -R148.reuse, R24 ;  /* 0x0000001894187221 */ /* 0x040fe20000010100 */
[-C--:B------:R-:W-:Y:S01]  /*52c0*/  FSEL R5, R5, R148.reuse, P1 ;  /* 0x0000009405057208 */ /* 0x080fe20000800000 */
[C---:B------:R-:W-:Y:S01]  /*52d0*/  FADD.FTZ R25, -R148.reuse, R25 ;  /* 0x0000001994197221 */ /* 0x040fe20000010100 */
[----:B---3--:R-:W-:Y:S01]  /*52e0*/  FADD.FTZ R4, -R148, R12 ;  /* 0x0000000c94047221 */ /* 0x008fe20000010100 */
[----:B------:R-:W-:Y:S01]  /*52f0*/  FSETP.GE.FTZ.AND P1, PT, R189, RZ, PT ;  /* 0x000000ffbd00720b */ /* 0x000fe20003f36000 */
[----:B------:R-:W-:Y:S01]  /*5300*/  FADD.FTZ R11, -R3, R11 ;  /* 0x0000000b030b7221 */ /* 0x000fe20000010100 */
[----:B------:R-:W-:Y:S01]  /*5310*/  FSETP.GE.FTZ.AND P5, PT, R191, RZ, PT ;  /* 0x000000ffbf00720b */ /* 0x000fe20003fb6000 */
[C---:B------:R-:W-:Y:S01]  /*5320*/  FADD.FTZ R15, -R3.reuse, R15 ;  /* 0x0000000f030f7221 */ /* 0x040fe20000010100 */
[----:B------:R-:W-:Y:S01]  /*5330*/  FSEL R4, R4, R148, P0 ;  /* 0x0000009404047208 */ /* 0x000fe20000000000 */
[----:B------:R-:W-:Y:S01]  /*5340*/  FADD.FTZ R26, -R3, R26 ;  /* 0x0000001a031a7221 */ /* 0x000fe20000010100 */
[----:B------:R-:W-:Y:S01]  /*5350*/  FSETP.GE.FTZ.AND P0, PT, R163, RZ, PT ;  /* 0x000000ffa300720b */ /* 0x000fe20003f16000 */
[----:B------:R-:W-:Y:S01]  /*5360*/  FMUL.FTZ R34, R160, R34 ;  /* 0x00000022a0227220 */ /* 0x000fe20000410000 */
[----:B------:R-:W-:Y:S01]  /*5370*/  FSEL R13, R13, R148, P1 ;  /* 0x000000940d0d7208 */ /* 0x000fe20000800000 */
[----:B------:R-:W-:Y:S01]  /*5380*/  FMUL.FTZ R4, R188, R4 ;  /* 0x00000004bc047220 */ /* 0x000fe20000410000 */
[----:B------:R-:W-:Y:S01]  /*5390*/  FSETP.GE.FTZ.AND P1, PT, R165, RZ, PT ;  /* 0x000000ffa500720b */ /* 0x000fe20003f36000 */
[----:B------:R-:W-:Y:S01]  /*53a0*/  FMUL.FTZ R149, R157, R149 ;  /* 0x000000959d957220 */ /* 0x000fe20000410000 */
[-C--:B------:R-:W-:Y:S01]  /*53b0*/  FSEL R6, R6, R148.reuse, P5 ;  /* 0x0000009406067208 */ /* 0x080fe20002800000 */
[----:B------:R-:W-:Y:S01]  /*53c0*/  FMUL.FTZ R8, R189, R13 ;  /* 0x0000000dbd087220 */ /* 0x000fe20000410000 */
[----:B------:R-:W-:Y:S02]  /*53d0*/  FSEL R28, R28, R148, P1 ;  /* 0x000000941c1c7208 */ /* 0x000fe40000800000 */
[----:B------:R-:W-:Y:S01]  /*53e0*/  FSETP.GE.FTZ.AND P1, PT, R195, RZ, PT ;  /* 0x000000ffc300720b */ /* 0x000fe20003f36000 */
[----:B------:R-:W-:Y:S01]  /*53f0*/  FMUL.FTZ R6, R191, R6 ;  /* 0x00000006bf067220 */ /* 0x000fe20000410000 */
[----:B------:R-:W-:Y:S01]  /*5400*/  FSETP.GE.FTZ.AND P5, PT, R174, RZ, PT ;  /* 0x000000ffae00720b */ /* 0x000fe20003fb6000 */
[----:B--2---:R-:W-:Y:S01]  /*5410*/  FMUL.FTZ R2, R190, R5 ;  /* 0x00000005be027220 */ /* 0x004fe20000410000 */
[----:B------:R-:W-:Y:S01]  /*5420*/  FSETP.GE.FTZ.AND P6, PT, R175, RZ, PT ;  /* 0x000000ffaf00720b */ /* 0x000fe20003fd6000 */
[----:B------:R-:W-:Y:S01]  /*5430*/  FADD.FTZ R5, -R3, R27 ;  /* 0x0000001b03057221 */ /* 0x000fe20000010100 */
[----:B------:R-:W-:Y:S01]  /*5440*/  F2FP.F16.F32.PACK_AB R8, R8, R4 ;  /* 0x000000040808723e */ /* 0x000fe200000000ff */
[----:B------:R-:W-:Y:S01]  /*5450*/  FMUL.FTZ R28, R165, R28 ;  /* 0x0000001ca51c7220 */ /* 0x000fe20000410000 */
[-C--:B------:R-:W-:Y:S01]  /*5460*/  FSEL R4, R10, R3.reuse, P1 ;  /* 0x000000030a047208 */ /* 0x080fe20000800000 */
[----:B------:R-:W-:Y:S01]  /*5470*/  FADD.FTZ R10, -R3, R14 ;  /* 0x0000000e030a7221 */ /* 0x000fe20000010100 */
[-C--:B------:R-:W-:Y:S01]  /*5480*/  FSEL R25, R25, R148.reuse, P5 ;  /* 0x0000009419197208 */ /* 0x080fe20002800000 */
[----:B------:R-:W-:Y:S01]  /*5490*/  IMAD R165, R213, UR10, RZ ;  /* 0x0000000ad5a57c24 */ /* 0x000fe2000f8e02ff */
[----:B------:R-:W-:Y:S01]  /*54a0*/  FSEL R24, R24, R148, P6 ;  /* 0x0000009418187208 */ /* 0x000fe20003000000 */
[----:B------:R-:W-:Y:S01]  /*54b0*/  @P0 FADD.FTZ R148, -R148, R29 ;  /* 0x0000001d94940221 */ /* 0x000fe20000010100 */
[----:B------:R-:W-:Y:S01]  /*54c0*/  FSETP.GE.FTZ.AND P5, PT, R192, RZ, PT ;  /* 0x000000ffc000720b */ /* 0x000fe20003fb6000 */
[----:B------:R-:W-:Y:S01]  /*54d0*/  FMUL.FTZ R18, R195, R4 ;  /* 0x00000004c3127220 */ /* 0x000fe20000410000 */
[----:B------:R-:W-:Y:S01]  /*54e0*/  FSETP.GE.FTZ.AND P0, PT, R194, RZ, PT ;  /* 0x000000ffc200720b */ /* 0x000fe20003f16000 */
[----:B------:R-:W-:Y:S01]  /*54f0*/  FADD.FTZ R4, -R3, R30 ;  /* 0x0000001e03047221 */ /* 0x000fe20000010100 */
[----:B------:R-:W-:Y:S01]  /*5500*/  FSEL R10, R10, R3, P5 ;  /* 0x000000030a0a7208 */ /* 0x000fe20002800000 */
[----:B------:R-:W-:Y:S01]  /*5510*/  FMUL.FTZ R24, R175, R24 ;  /* 0x00000018af187220 */ /* 0x000fe20000410000 */
[----:B------:R-:W-:Y:S01]  /*5520*/  FSETP.GE.FTZ.AND P1, PT, R193, RZ, PT ;  /* 0x000000ffc100720b */ /* 0x000fe20003f36000 */
[----:B------:R-:W-:Y:S01]  /*5530*/  FMUL.FTZ R7, R174, R25 ;  /* 0x00000019ae077220 */ /* 0x000fe20000410000 */
[----:B------:R-:W-:Y:S01]  /*5540*/  F2FP.F16.F32.PACK_AB R2, R2, R6 ;  /* 0x000000060202723e */ /* 0x000fe200000000ff */
[----:B------:R-:W-:Y:S01]  /*5550*/  FMUL.FTZ R6, R163, R148 ;  /* 0x00000094a3067220 */ /* 0x000fe20000410000 */
[-C--:B------:R-:W-:Y:S02]  /*5560*/  FSEL R11, R11, R3.reuse, P0 ;  /* 0x000000030b0b7208 */ /* 0x080fe40000000000 */
[----:B------:R-:W-:Y:S01]  /*5570*/  FSETP.GE.FTZ.AND P5, PT, R185, RZ, PT ;  /* 0x000000ffb900720b */ /* 0x000fe20003fb6000 */
[----:B------:R2:W-:Y:S01]  /*5580*/  STS [R201+-0x3000], R2 ;  /* 0xffd00002c9007388 */ /* 0x0005e20000000800 */
        /* <DEDUP_REMOVED lines=8> */
[----:B------:R-:W-:Y:S02]  /*5610*/  FSEL R4, R4, R3, P1 ;  /* 0x0000000304047208 */ /* 0x000fe40000800000 */
[----:B------:R-:W-:Y:S02]  /*5620*/  F2FP.F16.F32.PACK_AB R5, R17, R18 ;  /* 0x000000121105723e */ /* 0x000fe400000000ff */
[----:B------:R-:W-:Y:S01]  /*5630*/  FSETP.GE.FTZ.AND P6, PT, R186, RZ, PT ;  /* 0x000000ffba00720b */ /* 0x000fe20003fd6000 */
[----:B------:R-:W-:Y:S01]  /*5640*/  FMUL.FTZ R11, R172, R4 ;  /* 0x00000004ac0b7220 */ /* 0x000fe20000410000 */
[----:B------:R-:W-:Y:S01]  /*5650*/  F2FP.F16.F32.PACK_AB R4, R14, R15 ;  /* 0x0000000f0e04723e */ /* 0x000fe200000000ff */
[----:B------:R-:W-:Y:S01]  /*5660*/  STS [R201+-0x2c00], R5 ;  /* 0xffd40005c9007388 */ /* 0x000fe20000000800 */
[----:B------:R-:W-:Y:S02]  /*5670*/  FSEL R10, R26, R3, P6 ;  /* 0x000000031a0a7208 */ /* 0x000fe40003000000 */
[----:B------:R-:W-:Y:S02]  /*5680*/  F2FP.F16.F32.PACK_AB R9, R149, R34 ;  /* 0x000000229509723e */ /* 0x000fe400000000ff */
[----:B------:R-:W-:Y:S01]  /*5690*/  STS [R198+-0x3000], R8 ;  /* 0xffd00008c6007388 */ /* 0x000fe20000000800 */
[----:B------:R-:W-:Y:S01]  /*56a0*/  @P0 FADD.FTZ R3, -R3, R31 ;  /* 0x0000001f03030221 */ /* 0x000fe20000010100 */
[----:B------:R-:W-:Y:S01]  /*56b0*/  FMUL.FTZ R13, R186, R10 ;  /* 0x0000000aba0d7220 */ /* 0x000fe20000410000 */
[----:B------:R-:W-:Y:S02]  /*56c0*/  F2FP.F16.F32.PACK_AB R7, R7, R24 ;  /* 0x000000180707723e */ /* 0x000fe400000000ff */
[----:B------:R-:W-:Y:S01]  /*56d0*/  STS [R198+-0x2c00], R4 ;  /* 0xffd40004c6007388 */ /* 0x000fe20000000800 */
[----:B------:R-:W-:Y:S01]  /*56e0*/  FMUL.FTZ R10, R168, R3 ;  /* 0x00000003a80a7220 */ /* 0x000fe20000410000 */
[----:B------:R-:W-:Y:S03]  /*56f0*/  F2FP.F16.F32.PACK_AB R6, R6, R28 ;  /* 0x0000001c0606723e */ /* 0x000fe600000000ff */
[----:B------:R-:W-:Y:S01]  /*5700*/  STS [R200+-0x4000], R132 ;  /* 0xffc00084c8007388 */ /* 0x000fe20000000800 */
[----:B------:R-:W-:Y:S02]  /*5710*/  F2FP.F16.F32.PACK_AB R3, R12, R13 ;  /* 0x0000000d0c03723e */ /* 0x000fe400000000ff */
[----:B--2---:R-:W-:Y:S02]  /*5720*/  F2FP.F16.F32.PACK_AB R2, R10, R11 ;  /* 0x0000000b0a02723e */ /* 0x004fe400000000ff */
[----:B------:R-:W-:Y:S05]  /*5730*/  STS [R200+-0x3c00], R16 ;  /* 0xffc40010c8007388 */ /* 0x000fea0000000800 */
[----:B------:R-:W-:Y:S05]  /*5740*/  STS [R154+-0x4000], R20 ;  /* 0xffc000149a007388 */ /* 0x000fea0000000800 */
[----:B------:R-:W-:Y:S05]  /*5750*/  STS [R154+-0x3c00], R9 ;  /* 0xffc400099a007388 */ /* 0x000fea0000000800 */
[----:B------:R-:W-:Y:S05]  /*5760*/  STS [R200+-0x3000], R7 ;  /* 0xffd00007c8007388 */ /* 0x000fea0000000800 */
[----:B------:R-:W-:Y:S05]  /*5770*/  STS [R200+-0x2c00], R3 ;  /* 0xffd40003c8007388 */ /* 0x000fea0000000800 */
[----:B------:R-:W-:Y:S05]  /*5780*/  STS [R154+-0x3000], R6 ;  /* 0xffd000069a007388 */ /* 0x000fea0000000800 */
[----:B------:R2:W-:Y:S01]  /*5790*/  STS [R154+-0x2c00], R2 ;  /* 0xffd400029a007388 */ /* 0x0005e20000000800 */
[----:B------:R-:W-:Y:S01]  /*57a0*/  BAR.SYNC.DEFER_BLOCKING 0x0 ;  /* 0x0000000000007b1d */ /* 0x000fe20000010000 */
[----:B--2---:R-:W-:Y:S05]  /*57b0*/  IMAD.U32 R2, R165, -0x40, RZ ;  /* 0xffffffc0a5027824 */ /* 0x004fea00078e00ff */
[----:B------:R-:W-:Y:S01]  /*57c0*/  LDSM.16.MT88.4 R4, [R176+UR5+0x19000] ;  /* 0x01900005b004783b */ /* 0x000fe20008004200 */
[C---:B------:R-:W-:Y:S04]  /*57d0*/  LEA R3, P0, R2.reuse, R196, 0x2 ;  /* 0x000000c402037211 */ /* 0x040fe800078010ff */
[----:B------:R-:W2:Y:S01]  /*57e0*/  LDSM.16.MT88.4 R8, [R0+0x6000] ;  /* 0x006000000008783b */ /* 0x000ea20000004200 */
[----:B------:R-:W-:Y:S01]  /*57f0*/  LEA.HI.X.SX32 R2, R2, R197, 0x2, P0 ;  /* 0x000000c502027211 */ /* 0x000fe200000f16ff */
[----:B------:R-:W-:Y:S03]  /*5800*/  IMAD.MOV.U32 R196, RZ, RZ, R3 ;  /* 0x000000ffffc47224 */ /* 0x000fe600078e0003 */
[----:B------:R-:W3:Y:S01]  /*5810*/  LDSM.16.MT88.4 R12, [R176+UR5+0x1b000] ;  /* 0x01b00005b00c783b */ /* 0x000ee20008004200 */
[----:B------:R-:W-:Y:S04]  /*5820*/  IMAD.MOV.U32 R197, RZ, RZ, R2 ;  /* 0x000000ffffc57224 */ /* 0x000fe800078e0002 */
        /* <DEDUP_REMOVED lines=82> */
.L_x_689:
[----:B------:R-:W-:Y:S01]  /*5d50*/  LDSM.16.M88.4 R24, [R182+0x15000] ;  /* 0x01500000b618783b */ /* 0x000fe20000000200 */
[----:B------:R-:W-:Y:S01]  /*5d60*/  IMAD.MOV.U32 R2, RZ, RZ, R234 ;  /* 0x000000ffff027224 */ /* 0x000fe200078e00ea */
[C---:B------:R-:W-:Y:S01]  /*5d70*/  LEA R168, P0, R227.reuse, R196, 0x2 ;  /* 0x000000c4e3a87211 */ /* 0x040fe200078010ff */
[C---:B------:R-:W-:Y:S01]  /*5d80*/  @P2 VIADD R2, R230.reuse, 0xffffffe0 ;  /* 0xffffffe0e6022836 */ /* 0x040fe20000000000 */
[----:B------:R-:W2:Y:S01]  /*5d90*/  LDSM.16.MT88.4 R8, [R0+0x9000] ;  /* 0x009000000008783b */ /* 0x000ea20000004200 */
[----:B------:R-:W-:Y:S01]  /*5da0*/  IMAD.MOV.U32 R3, RZ, RZ, R233 ;  /* 0x000000ffff037224 */ /* 0x000fe200078e00e9 */
[----:B------:R-:W-:Y:S01]  /*5db0*/  LEA.HI.X.SX32 R169, R227, R197, 0x2, P0 ;  /* 0x000000c5e3a97211 */ /* 0x000fe200000f16ff */
[----:B------:R-:W-:Y:S01]  /*5dc0*/  @P3 VIADD R3, R230, 0xffffffc0 ;  /* 0xffffffc0e6033836 */ /* 0x000fe20000000000 */
[----:B------:R-:W3:Y:S01]  /*5dd0*/  LDSM.16.MT88.4 R16, [R0+0xb000] ;  /* 0x00b000000010783b */ /* 0x000ee20000004200 */
[----:B------:R-:W-:Y:S01]  /*5de0*/  LEA R166, P0, R165, R168, 0x5 ;  /* 0x000000a8a5a67211 */ /* 0x000fe200078028ff */
[----:B------:R-:W-:Y:S01]  /*5df0*/  VIADD R199, R199, 0xffffffc0 ;  /* 0xffffffc0c7c77836 */ /* 0x000fe20000000000 */
[----:B------:R-:W-:Y:S01]  /*5e00*/  ISETP.GT.AND P1, PT, R206, R226, PT ;  /* 0x000000e2ce00720c */ /* 0x000fe20003f24270 */
[----:B------:R-:W4:Y:S01]  /*5e10*/  LDSM.16.MT88.4 R28, [R0+0xd000] ;  /* 0x00d00000001c783b */ /* 0x000f220000004200 */
[----:B------:R-:W-:Y:S01]  /*5e20*/  LEA.HI.X.SX32 R167, R165, R169, 0x5, P0 ;  /* 0x000000a9a5a77211 */ /* 0x000fe200000f2eff */
[----:B------:R-:W-:Y:S01]  /*5e30*/  VIADD R212, R212, 0xfffffffc ;  /* 0xfffffffcd4d47836 */ /* 0x000fe20000000000 */
[----:B------:R-:W-:Y:S01]  /*5e40*/  @P4 IADD3 R221, P5, PT, R221, -0x100, RZ ;  /* 0xffffff00dddd4810 */ /* 0x000fe20007fbe0ff */
[----:B------:R-:W-:Y:S03]  /*5e50*/  LDSM.16.MT88.4 R132, [R0+0x9400] ;  /* 0x009400000084783b */ /* 0x000fe60000004200 */
[----:B------:R-:W-:Y:S01]  /*5e60*/  @P4 IADD3.X R220, PT, PT, R220, -0x1, RZ, P5, !PT ;  /* 0xffffffffdcdc4810 */ /* 0x000fe20002ffe4ff */
[----:B------:R-:W1:Y:S04]  /*5e70*/  LDSM.16.M88.4 R32, [R2] ;  /* 0x000000000220783b */ /* 0x000e680000000200 */
[----:B------:R-:W1:Y:S04]  /*5e80*/  LDSM.16.MT88.4 R136, [R0+0xb400] ;  /* 0x00b400000088783b */ /* 0x000e680000004200 */
[----:B------:R-:W1:Y:S04]  /*5e90*/  LDSM.16.MT88.4 R140, [R0+0xd400] ;  /* 0x00d40000008c783b */ /* 0x000e680000004200 */
[----:B------:R-:W-:Y:S04]  /*5ea0*/  LDSM.16.MT88.4 R148, [R0+0x9800] ;  /* 0x009800000094783b */ /* 0x000fe80000004200 */
[----:B------:R-:W1:Y:S04]  /*5eb0*/  LDSM.16.M88.4 R144, [R3] ;  /* 0x000000000390783b */ /* 0x000e680000000200 */
[----:B------:R-:W-:Y:S01]  /*5ec0*/  LDSM.16.MT88.4 R152, [R0+0xdc00] ;  /* 0x00dc00000098783b */ /* 0x000fe20000004200 */
[C---:B--2---:R-:W-:Y:S03]  /*5ed0*/  HMMA.16816.F32 R4, R24.reuse, R8, RZ ;  /* 0x000000081804723c */ /* 0x044fe600000018ff */
[----:B------:R-:W-:Y:S04]  /*5ee0*/  LDSM.16.MT88.4 R156, [R0+0xa000] ;  /* 0x00a00000009c783b */ /* 0x000fe80000004200 */
[----:B------:R-:W-:Y:S01]  /*5ef0*/  LDSM.16.MT88.4 R160, [R0+0xe000] ;  /* 0x00e0000000a0783b */ /* 0x000fe20000004200 */
[C---:B------:R-:W-:Y:S08]  /*5f00*/  HMMA.16816.F32 R8, R24.reuse, R10, RZ ;  /* 0x0000000a1808723c */ /* 0x040ff000000018ff */
[C---:B---3--:R-:W-:Y:S08]  /*5f10*/  HMMA.16816.F32 R12, R24.reuse, R16, RZ ;  /* 0x00000010180c723c */ /* 0x048ff000000018ff */
[C---:B------:R-:W-:Y:S08]  /*5f20*/  HMMA.16816.F32 R16, R24.reuse, R18, RZ ;  /* 0x000000121810723c */ /* 0x040ff000000018ff */
[C---:B----4-:R-:W-:Y:S08]  /*5f30*/  HMMA.16816.F32 R20, R24.reuse, R28, RZ ;  /* 0x0000001c1814723c */ /* 0x050ff000000018ff */
[----:B------:R-:W-:Y:S01]  /*5f40*/  HMMA.16816.F32 R24, R24, R30, RZ ;  /* 0x0000001e1818723c */ /* 0x000fe200000018ff */
[----:B------:R-:W2:Y:S07]  /*5f50*/  LDSM.16.MT88.4 R28, [R0+0xb800] ;  /* 0x00b80000001c783b */ /* 0x000eae0000004200 */
[C---:B-1----:R-:W-:Y:S08]  /*5f60*/  HMMA.16816.F32 R4, R32.reuse, R132, R4 ;  /* 0x000000842004723c */ /* 0x042ff00000001804 */
[C---:B------:R-:W-:Y:S01]  /*5f70*/  HMMA.16816.F32 R8, R32.reuse, R134, R8 ;  /* 0x000000862008723c */ /* 0x040fe20000001808 */
[----:B------:R-:W1:Y:S07]  /*5f80*/  LDSM.16.MT88.4 R132, [R0+0xd800] ;  /* 0x00d800000084783b */ /* 0x000e6e0000004200 */
[C---:B------:R-:W-:Y:S08]  /*5f90*/  HMMA.16816.F32 R12, R32.reuse, R136, R12 ;  /* 0x00000088200c723c */ /* 0x040ff0000000180c */
[C---:B------:R-:W-:Y:S01]  /*5fa0*/  HMMA.16816.F32 R16, R32.reuse, R138, R16 ;  /* 0x0000008a2010723c */ /* 0x040fe20000001810 */
[----:B------:R-:W-:Y:S07]  /*5fb0*/  LDSM.16.MT88.4 R136, [R0+0x9c00] ;  /* 0x009c00000088783b */ /* 0x000fee0000004200 */
[C---:B------:R-:W-:Y:S08]  /*5fc0*/  HMMA.16816.F32 R20, R32.reuse, R140, R20 ;  /* 0x0000008c2014723c */ /* 0x040ff00000001814 */
[----:B------:R-:W-:Y:S01]  /*5fd0*/  HMMA.16816.F32 R24, R32, R142, R24 ;  /* 0x0000008e2018723c */ /* 0x000fe20000001818 */
[----:B------:R-:W3:Y:S04]  /*5fe0*/  LDSM.16.M88.4 R32, [R183] ;  /* 0x00000000b720783b */ /* 0x000ee80000000200 */
[----:B------:R-:W4:Y:S03]  /*5ff0*/  LDSM.16.MT88.4 R140, [R0+0xbc00] ;  /* 0x00bc0000008c783b */ /* 0x000f260000004200 */
[C---:B------:R-:W-:Y:S08]  /*6000*/  HMMA.16816.F32 R4, R144.reuse, R148, R4 ;  /* 0x000000949004723c */ /* 0x040ff00000001804 */
[C---:B------:R-:W-:Y:S01]  /*6010*/  HMMA.16816.F32 R8, R144.reuse, R150, R8 ;  /* 0x000000969008723c */ /* 0x040fe20000001808 */
[----:B------:R-:W4:Y:S07]  /*6020*/  LDSM.16.M88.4 R148, [R182+0x17000] ;  /* 0x01700000b694783b */ /* 0x000f2e0000000200 */
[C---:B--2---:R-:W-:Y:S08]  /*6030*/  HMMA.16816.F32 R12, R144.reuse, R28, R12 ;  /* 0x0000001c900c723c */ /* 0x044ff0000000180c */
[C---:B------:R-:W-:Y:S01]  /*6040*/  HMMA.16816.F32 R16, R144.reuse, R30, R16 ;  /* 0x0000001e9010723c */ /* 0x040fe20000001810 */
[----:B------:R-:W2:Y:S07]  /*6050*/  LDSM.16.MT88.4 R28, [R0+0xc000] ;  /* 0x00c00000001c783b */ /* 0x000eae0000004200 */
[C---:B-1----:R-:W-:Y:S08]  /*6060*/  HMMA.16816.F32 R20, R144.reuse, R132, R20 ;  /* 0x000000849014723c */ /* 0x042ff00000001814 */
[----:B------:R-:W-:Y:S01]  /*6070*/  HMMA.16816.F32 R24, R144, R134, R24 ;  /* 0x000000869018723c */ /* 0x000fe20000001818 */
[----:B------:R-:W-:Y:S07]  /*6080*/  LDSM.16.M88.4 R132, [R2+0x2000] ;  /* 0x002000000284783b */ /* 0x000fee0000000200 */
[C---:B---3--:R-:W-:Y:S08]  /*6090*/  HMMA.16816.F32 R4, R32.reuse, R136, R4 ;  /* 0x000000882004723c */ /* 0x048ff00000001804 */
[C---:B------:R-:W-:Y:S01]  /*60a0*/  HMMA.16816.F32 R8, R32.reuse, R138, R8 ;  /* 0x0000008a2008723c */ /* 0x040fe20000001808 */
[----:B------:R-:W1:Y:S07]  /*60b0*/  LDSM.16.MT88.4 R136, [R0+0xa400] ;  /* 0x00a400000088783b */ /* 0x000e6e0000004200 */
[C---:B----4-:R-:W-:Y:S08]  /*60c0*/  HMMA.16816.F32 R12, R32.reuse, R140, R12 ;  /* 0x0000008c200c723c */ /* 0x050ff0000000180c */
[C---:B------:R-:W-:Y:S01]  /*60d0*/  HMMA.16816.F32 R16, R32.reuse, R142, R16 ;  /* 0x0000008e2010723c */ /* 0x040fe20000001810 */
[----:B------:R-:W-:Y:S07]  /*60e0*/  LDSM.16.MT88.4 R140, [R0+0xa800] ;  /* 0x00a80000008c783b */ /* 0x000fee0000004200 */
[C---:B------:R-:W-:Y:S08]  /*60f0*/  HMMA.16816.F32 R20, R32.reuse, R152, R20 ;  /* 0x000000982014723c */ /* 0x040ff00000001814 */
[----:B------:R-:W-:Y:S01]  /*6100*/  HMMA.16816.F32 R24, R32, R154, R24 ;  /* 0x0000009a2018723c */ /* 0x000fe20000001818 */
[----:B------:R-:W-:Y:S07]  /*6110*/  LDSM.16.MT88.4 R32, [R0+0xe400] ;  /* 0x00e400000020783b */ /* 0x000fee0000004200 */
[C---:B------:R-:W-:Y:S08]  /*6120*/  HMMA.16816.F32 R4, R148.reuse, R156, R4 ;  /* 0x0000009c9404723c */ /* 0x040ff00000001804 */
[C---:B------:R-:W-:Y:S08]  /*6130*/  HMMA.16816.F32 R8, R148.reuse, R158, R8 ;  /* 0x0000009e9408723c */ /* 0x040ff00000001808 */
[C---:B--2---:R-:W-:Y:S08]  /*6140*/  HMMA.16816.F32 R12, R148.reuse, R28, R12 ;  /* 0x0000001c940c723c */ /* 0x044ff0000000180c */
[C---:B------:R-:W-:Y:S01]  /*6150*/  HMMA.16816.F32 R16, R148.reuse, R30, R16 ;  /* 0x0000001e9410723c */ /* 0x040fe20000001810 */
[----:B------:R-:W2:Y:S07]  /*6160*/  LDSM.16.MT88.4 R28, [R0+0xc400] ;  /* 0x00c40000001c783b */ /* 0x000eae0000004200 */
[C---:B------:R-:W-:Y:S08]  /*6170*/  HMMA.16816.F32 R20, R148.reuse, R160, R20 ;  /* 0x000000a09414723c */ /* 0x040ff00000001814 */
[----:B------:R-:W-:Y:S03]  /*6180*/  HMMA.16816.F32 R24, R148, R162, R24 ;  /* 0x000000a29418723c */ /* 0x000fe60000001818 */
[C---:B------:R-:W-:Y:S04]  /*6190*/  LEA R162, P0, R165.reuse, R166, 0x5 ;  /* 0x000000a6a5a27211 */ /* 0x040fe800078028ff */
[C---:B------:R-:W-:Y:S01]  /*61a0*/  LEA.HI.X.SX32 R163, R165.reuse, R167, 0x5, P0 ;  /* 0x000000a7a5a37211 */ /* 0x040fe200000f2eff */
[C---:B-1----:R-:W-:Y:S05]  /*61b0*/  HMMA.16816.F32 R4, R132.reuse, R136, R4 ;  /* 0x000000888404723c */ /* 0x042fea0000001804 */
[C---:B------:R-:W-:Y:S03]  /*61c0*/  LEA R160, P0, R165.reuse, R162, 0x5 ;  /* 0x000000a2a5a07211 */ /* 0x040fe600078028ff */
[C---:B------:R-:W-:Y:S01]  /*61d0*/  HMMA.16816.F32 R8, R132.reuse, R138, R8 ;  /* 0x0000008a8408723c */ /* 0x040fe20000001808 */
[----:B------:R1:W3:Y:S02]  /*61e0*/  LDSM.16.M88.4 R136, [R3+0x2000] ;  /* 0x002000000388783b */ /* 0x0002e40000000200 */
[C---:B------:R-:W-:Y:S02]  /*61f0*/  LEA.HI.X.SX32 R161, R165.reuse, R163, 0x5, P0 ;  /* 0x000000a3a5a17211 */ /* 0x040fe400000f2eff */
[C---:B------:R-:W-:Y:S03]  /*6200*/  LEA R158, P0, R165.reuse, R160, 0x5 ;  /* 0x000000a0a59e7211 */ /* 0x040fe600078028ff */
[C---:B--2---:R-:W-:Y:S03]  /*6210*/  HMMA.16816.F32 R12, R132.reuse, R28, R12 ;  /* 0x0000001c840c723c */ /* 0x044fe6000000180c */
[C---:B------:R-:W-:Y:S02]  /*6220*/  LEA.HI.X.SX32 R159, R165.reuse, R161, 0x5, P0 ;  /* 0x000000a1a59f7211 */ /* 0x040fe400000f2eff */
[C---:B------:R-:W-:Y:S03]  /*6230*/  LEA R156, P0, R165.reuse, R158, 0x5 ;  /* 0x0000009ea59c7211 */ /* 0x040fe600078028ff */
[C---:B------:R-:W-:Y:S01]  /*6240*/  HMMA.16816.F32 R16, R132.reuse, R30, R16 ;  /* 0x0000001e8410723c */ /* 0x040fe20000001810 */
[----:B------:R-:W2:Y:S02]  /*6250*/  LDSM.16.MT88.4 R28, [R0+0xc800] ;  /* 0x00c80000001c783b */ /* 0x000ea40000004200 */
[C---:B------:R-:W-:Y:S02]  /*6260*/  LEA.HI.X.SX32 R157, R165.reuse, R159, 0x5, P0 ;  /* 0x0000009fa59d7211 */ /* 0x040fe400000f2eff */
[----:B------:R-:W-:Y:S01]  /*6270*/  LEA R172, P0, R165, R156, 0x5 ;  /* 0x0000009ca5ac7211 */ /* 0x000fe200078028ff */
[----:B-1----:R-:W-:Y:S02]  /*6280*/  @P4 IMAD.WIDE.U32 R2, R223, 0x4, R210 ;  /* 0x00000004df024825 */ /* 0x002fe400078e00d2 */
[C---:B------:R-:W-:Y:S03]  /*6290*/  HMMA.16816.F32 R20, R132.reuse, R32, R20 ;  /* 0x000000208414723c */ /* 0x040fe60000001814 */
[C---:B------:R-:W-:Y:S01]  /*62a0*/  LEA.HI.X.SX32 R173, R165.reuse, R157, 0x5, P0 ;  /* 0x0000009da5ad7211 */ /* 0x040fe200000f2eff */
[----:B------:R-:W5:Y:S04]  /*62b0*/  @P4 LDG.E R217, desc[UR26][R2.64+-0x100] ;  /* 0xffff001a02d94981 */ /* 0x000f68000c1e1900 */
[----:B------:R-:W-:Y:S01]  /*62c0*/  HMMA.16816.F32 R24, R132, R34, R24 ;  /* 0x000000228418723c */ /* 0x000fe20000001818 */
[----:B------:R-:W1:Y:S02]  /*62d0*/  LDSM.16.MT88.4 R32, [R0+0xe800] ;  /* 0x00e800000020783b */ /* 0x000e640000004200 */
[C---:B------:R-:W-:Y:S02]  /*62e0*/  IMAD.WIDE R174, R165.reuse, -0xc0, R172 ;  /* 0xffffff40a5ae7825 */ /* 0x040fe400078e02ac */
[----:B------:R-:W-:Y:S03]  /*62f0*/  LDSM.16.M88.4 R132, [R183+0x2000] ;  /* 0x00200000b784783b */ /* 0x000fe60000000200 */
[C---:B---3--:R-:W-:Y:S01]  /*6300*/  HMMA.16816.F32 R4, R136.reuse, R140, R4 ;  /* 0x0000008c8804723c */ /* 0x048fe20000001804 */
[----:B------:R-:W5:Y:S04]  /*6310*/  @P4 LDG.E R216, desc[UR26][R2.64+-0xe0] ;  /* 0xffff201a02d84981 */ /* 0x000f68000c1e1900 */
[----:B------:R-:W5:Y:S01]  /*6320*/  @P4 LDG.E R215, desc[UR26][R2.64+-0x80] ;  /* 0xffff801a02d74981 */ /* 0x000f62000c1e1900 */
[C---:B------:R-:W-:Y:S02]  /*6330*/  LEA R152, P0, R165.reuse, R174, 0x5 ;  /* 0x000000aea5987211 */ /* 0x040fe400078028ff */
[C---:B------:R-:W-:Y:S01]  /*6340*/  HMMA.16816.F32 R8, R136.reuse, R142, R8 ;  /* 0x0000008e8808723c */ /* 0x040fe20000001808 */
[----:B------:R-:W3:Y:S02]  /*6350*/  LDSM.16.MT88.4 R140, [R0+0xac00] ;  /* 0x00ac0000008c783b */ /* 0x000ee40000004200 */
[C---:B------:R-:W-:Y:S02]  /*6360*/  LEA.HI.X.SX32 R153, R165.reuse, R175, 0x5, P0 ;  /* 0x000000afa5997211 */ /* 0x040fe400000f2eff */
[----:B------:R4:W5:Y:S01]  /*6370*/  @P4 LDG.E R214, desc[UR26][R2.64+-0x60] ;  /* 0xffffa01a02d64981 */ /* 0x000962000c1e1900 */
[C---:B------:R-:W-:Y:S02]  /*6380*/  LEA R150, P0, R165.reuse, R152, 0x5 ;  /* 0x00000098a5967211 */ /* 0x040fe400078028ff */
[C---:B--2---:R-:W-:Y:S03]  /*6390*/  HMMA.16816.F32 R12, R136.reuse, R28, R12 ;  /* 0x0000001c880c723c */ /* 0x044fe6000000180c */
        /* <DEDUP_REMOVED lines=13> */
[C---:B---3--:R-:W-:Y:S05]  /*6470*/  HMMA.16816.F32 R4, R132.reuse, R140, R4 ;  /* 0x0000008c8404723c */ /* 0x048fea0000001804 */
[C---:B------:R-:W-:Y:S03]  /*6480*/  LEA.HI.X.SX32 R155, R165.reuse, R145, 0x5, P0 ;  /* 0x00000091a59b7211 */ /* 0x040fe600000f2eff */
[C---:B------:R-:W-:Y:S03]  /*6490*/  HMMA.16816.F32 R8, R132.reuse, R142, R8 ;  /* 0x0000008e8408723c */ /* 0x040fe60000001808 */
[C---:B------:R-:W-:Y:S03]  /*64a0*/  IMAD.WIDE R170, R165.reuse, -0xc0, R154 ;  /* 0xffffff40a5aa7825 */ /* 0x040fe600078e029a */
[C---:B------:R-:W-:Y:S02]  /*64b0*/  LEA R140, P0, R165.reuse, R170, 0x5 ;  /* 0x000000aaa58c7211 */ /* 0x040fe400078028ff */
[C---:B--2---:R-:W-:Y:S03]  /*64c0*/  HMMA.16816.F32 R12, R132.reuse, R28, R12 ;  /* 0x0000001c840c723c */ /* 0x044fe6000000180c */
[----:B------:R2:W-:Y:S01]  /*64d0*/  REDG.E.ADD.F32.FTZ.RN.STRONG.GPU desc[UR26][R196.64], R4 ;  /* 0x00000004c40079a6 */ /* 0x0005e2000c12f31a */
        /* <DEDUP_REMOVED lines=16> */
[C---:B----4-:R-:W-:Y:S01]  /*65e0*/  LEA R2, P0, R165.reuse, R28, 0x5 ;  /* 0x0000001ca5027211 */ /* 0x050fe200078028ff */
[----:B------:R-:W-:Y:S03]  /*65f0*/  REDG.E.ADD.F32.FTZ.RN.STRONG.GPU desc[UR26][R172.64], R11 ;  /* 0x0000000bac0079a6 */ /* 0x000fe6000c12f31a */
[C---:B------:R-:W-:Y:S01]  /*6600*/  LEA.HI.X.SX32 R3, R165.reuse, R29, 0x5, P0 ;  /* 0x0000001da5037211 */ /* 0x040fe200000f2eff */
        /* <DEDUP_REMOVED lines=18> */
[----:B------:R-:W-:Y:S04]  /*6730*/  LDSM.16.MT88.4 R4, [R176+UR5+0x15000] ;  /* 0x01500005b004783b */ /* 0x000fe80008004200 */
[----:B------:R-:W2:Y:S04]  /*6740*/  LDSM.16.MT88.4 R8, [R177] ;  /* 0x00000000b108783b */ /* 0x000ea80000004200 */
[----:B------:R-:W3:Y:S04]  /*6750*/  LDSM.16.MT88.4 R12, [R176+UR5+0x17000] ;  /* 0x01700005b00c783b */ /* 0x000ee80008004200 */
[----:B------:R-:W4:Y:S04]  /*6760*/  LDSM.16.MT88.4 R16, [R177+0x1000] ;  /* 0x00100000b110783b */ /* 0x000f280000004200 */
[----:B------:R-:W4:Y:S01]  /*6770*/  LDSM.16.MT88.4 R28, [R177+0x2000] ;  /* 0x00200000b11c783b */ /* 0x000f220000004200 */
[----:B-1----:R-:W-:Y:S03]  /*6780*/  LOP3.LUT R2, R206, 0x1, RZ, 0xc0, !PT ;  /* 0x00000001ce027812 */ /* 0x002fe600078ec0ff */
[----:B------:R-:W-:Y:S01]  /*6790*/  LDSM.16.MT88.4 R32, [R176+UR5+0x15800] ;  /* 0x01580005b020783b */ /* 0x000fe20008004200 */
[----:B------:R-:W-:Y:S03]  /*67a0*/  ISETP.NE.U32.AND P0, PT, R2, 0x1, PT ;  /* 0x000000010200780c */ /* 0x000fe60003f05070 */
[----:B------:R-:W1:Y:S01]  /*67b0*/  LDSM.16.MT88.4 R20, [R177+0x400] ;  /* 0x00040000b114783b */ /* 0x000e620000004200 */
[C---:B------:R-:W-:Y:S03]  /*67c0*/  VIADD R2, R177.reuse, 0xffffd000 ;  /* 0xffffd000b1027836 */ /* 0x040fe60000000000 */
[----:B------:R-:W1:Y:S04]  /*67d0*/  LDSM.16.MT88.4 R132, [R176+UR5+0x17800] ;  /* 0x01780005b084783b */ /* 0x000e680008004200 */
[----:B------:R-:W1:Y:S04]  /*67e0*/  LDSM.16.MT88.4 R24, [R177+0x1400] ;  /* 0x00140000b118783b */ /* 0x000e680000004200 */
[----:B------:R-:W-:Y:S01]  /*67f0*/  LDSM.16.MT88.4 R136, [R177+0xc00] ;  /* 0x000c0000b188783b */ /* 0x000fe20000004200 */
[----:B------:R-:W-:Y:S03]  /*6800*/  @P0 VIADD R2, R177, 0x3000 ;  /* 0x00003000b1020836 */ /* 0x000fe60000000000 */
[----:B------:R-:W-:Y:S01]  /*6810*/  LDSM.16.MT88.4 R140, [R176+UR5+0x18800] ;  /* 0x01880005b08c783b */ /* 0x000fe20008004200 */
        /* <DEDUP_REMOVED lines=17> */
[----:B------:R-:W3:Y:S04]  /*6930*/  LDSM.16.MT88.4 R4, [R176+UR5+0x16000] ;  /* 0x01600005b004783b */ /* 0x000ee80008004200 */
[----:B------:R-:W-:Y:S03]  /*6940*/  LDSM.16.MT88.4 R28, [R177+0x2800] ;  /* 0x00280000b11c783b */ /* 0x000fe60000004200 */
[-C--:B-1----:R-:W-:Y:S08]  /*6950*/  HMMA.16816.F32 R84, R32, R20.reuse, R84 ;  /* 0x000000142054723c */ /* 0x082ff00000001854 */
[C---:B------:R-:W-:Y:S08]  /*6960*/  HMMA.16816.F32 R88, R132.reuse, R20, R88 ;  /* 0x000000148458723c */ /* 0x040ff00000001858 */
[-C--:B------:R-:W-:Y:S08]  /*6970*/  HMMA.16816.F32 R92, R132, R22.reuse, R92 ;  /* 0x00000016845c723c */ /* 0x080ff0000000185c */
[C---:B------:R-:W-:Y:S01]  /*6980*/  HMMA.16816.F32 R96, R32.reuse, R22, R96 ;  /* 0x000000162060723c */ /* 0x040fe20000001860 */
[----:B------:R1:W4:Y:S07]  /*6990*/  LDSM.16.MT88.4 R20, [R177+0x1800] ;  /* 0x00180000b114783b */ /* 0x00032e0000004200 */
[-C--:B------:R-:W-:Y:S08]  /*69a0*/  HMMA.16816.F32 R100, R32, R24.reuse, R100 ;  /* 0x000000182064723c */ /* 0x080ff00000001864 */
[C---:B------:R-:W-:Y:S08]  /*69b0*/  HMMA.16816.F32 R104, R132.reuse, R24, R104 ;  /* 0x000000188468723c */ /* 0x040ff00000001868 */
[-C--:B------:R-:W-:Y:S03]  /*69c0*/  HMMA.16816.F32 R108, R132, R26.reuse, R108 ;  /* 0x0000001a846c723c */ /* 0x080fe6000000186c */
[----:B-1----:R-:W-:Y:S05]  /*69d0*/  IMAD.MOV.U32 R177, RZ, RZ, R2 ;  /* 0x000000ffffb17224 */ /* 0x002fea00078e0002 */
        /* <DEDUP_REMOVED lines=18> */
[----:B------:R-:W-:Y:S04]  /*6b00*/  @P4 IADD3 R4, P6, PT, R210, -0x100, RZ ;  /* 0xffffff00d2044810 */ /* 0x000fe80007fde0ff */
[-C--:B-1----:R-:W-:Y:S05]  /*6b10*/  HMMA.16816.F32 R84, R24, R136.reuse, R84 ;  /* 0x000000881854723c */ /* 0x082fea0000001854 */
[----:B------:R-:W-:Y:S01]  /*6b20*/  @P4 IADD3.X R3, PT, PT, R211, -0x1, RZ, P6, !PT ;  /* 0xffffffffd3034810 */ /* 0x000fe200037fe4ff */
[----:B------:R-:W-:Y:S02]  /*6b30*/  @P4 IMAD.MOV.U32 R210, RZ, RZ, R4 ;  /* 0x000000ffffd24224 */ /* 0x000fe400078e0004 */
[C---:B------:R-:W-:Y:S04]  /*6b40*/  HMMA.16816.F32 R88, R140.reuse, R136, R88 ;  /* 0x000000888c58723c */ /* 0x040fe80000001858 */
[----:B------:R-:W-:Y:S04]  /*6b50*/  @P4 IMAD.MOV.U32 R211, RZ, RZ, R3 ;  /* 0x000000ffffd34224 */ /* 0x000fe800078e0003 */
        /* <DEDUP_REMOVED lines=13> */
[C---:B------:R-:W-:Y:S02]  /*6c30*/  ISETP.NE.AND P1, PT, R237.reuse, -0x1, PT ;  /* 0xffffffffed00780c */ /* 0x040fe40003f25270 */
[----:B------:R-:W-:Y:S01]  /*6c40*/  ISETP.NE.AND P0, PT, R237, -0x1, PT ;  /* 0xffffffffed00780c */ /* 0x000fe20003f05270 */
[----:B------:R-:W2:Y:S01]  /*6c50*/  LDCU UR8, c[0x0][0x500] ;  /* 0x0000a000ff0877ac */ /* 0x000ea20008000800 */
        /* <DEDUP_REMOVED lines=8> */
[----:B------:R-:W-:Y:S01]  /*6ce0*/  SHF.L.U32 R2, R251, 0x2, RZ ;  /* 0x00000002fb027819 */ /* 0x000fe200000006ff */
        /* <DEDUP_REMOVED lines=42> */
[----:B------:R-:W-:Y:S01]  /*6f90*/  IADD3 R2, PT, PT, R232, -R2, RZ ;  /* 0x80000002e8027210 */ /* 0x000fe20007ffe0ff */
        /* <DEDUP_REMOVED lines=112> */
[----:B------:R-:W-:Y:S01]  /*76a0*/  F2FP.F16.F32.PACK_AB R10, R10, R68 ;  /* 0x000000440a0a723e */ /* 0x000fe200000000ff */
[----:B------:R-:W-:Y:S01]  /*76b0*/  STS [R2+0x5220], R126 ;  /* 0x0052207e02007388 */ /* 0x000fe20000000800 */
[----:B------:R-:W-:-:S02]  /*76c0*/  F2FP.F16.F32.PACK_AB R6, R6, R80 ;  /* 0x000000500606723e */ /* 0x000fc400000000ff */
[----:B------:R-:W-:Y:S01]  /*76d0*/  F2FP.F16.F32.PACK_AB R5, R5, R82 ;  /* 0x000000520505723e */ /* 0x000fe200000000ff */
[----:B------:R-:W-:Y:S01]  /*76e0*/  STS [R232+0x6000], R25 ;  /* 0x00600019e8007388 */ /* 0x000fe20000000800 */
[----:B------:R-:W-:Y:S02]  /*76f0*/  F2FP.F16.F32.PACK_AB R8, R8, R72 ;  /* 0x000000480808723e */ /* 0x000fe400000000ff */
[----:B------:R-:W-:Y:S01]  /*7700*/  F2FP.F16.F32.PACK_AB R7, R7, R74 ;  /* 0x0000004a0707723e */ /* 0x000fe200000000ff */
[----:B------:R1:W-:Y:S01]  /*7710*/  STS [R232+0x6200], R24 ;  /* 0x00620018e8007388 */ /* 0x0003e20000000800 */
[----:B------:R-:W-:Y:S02]  /*7720*/  F2FP.F16.F32.PACK_AB R4, R4, R76 ;  /* 0x0000004c0404723e */ /* 0x000fe400000000ff */
[----:B------:R-:W-:Y:S01]  /*7730*/  F2FP.F16.F32.PACK_AB R3, R3, R78 ;  /* 0x0000004e0303723e */ /* 0x000fe200000000ff */
[----:B------:R-:W-:Y:S04]  /*7740*/  STS [R2+0x6020], R21 ;  /* 0x0060201502007388 */ /* 0x000fe80000000800 */
[----:B------:R-:W-:Y:S04]  /*7750*/  STS [R2+0x6220], R20 ;  /* 0x0062201402007388 */ /* 0x000fe80000000800 */
[----:B------:R-:W-:Y:S04]  /*7760*/  STS [R232+0x7000], R23 ;  /* 0x00700017e8007388 */ /* 0x000fe80000000800 */
[----:B------:R-:W-:Y:S04]  /*7770*/  STS [R232+0x7200], R22 ;  /* 0x00720016e8007388 */ /* 0x000fe80000000800 */
[----:B------:R-:W-:Y:S04]  /*7780*/  STS [R2+0x7020], R19 ;  /* 0x0070201302007388 */ /* 0x000fe80000000800 */
[----:B------:R-:W-:Y:S01]  /*7790*/  STS [R2+0x7220], R18 ;  /* 0x0072201202007388 */ /* 0x000fe20000000800 */
[----:B-1----:R-:W1:Y:S03]  /*77a0*/  @P1 LDC.64 R24, c[0x0][0x5c0] ;  /* 0x00017000ff181b82 */ /* 0x002e660000000a00 */
[----:B------:R-:W-:Y:S04]  /*77b0*/  STS [R232+0x8000], R17 ;  /* 0x00800011e8007388 */ /* 0x000fe80000000800 */
[----:B------:R-:W-:Y:S04]  /*77c0*/  STS [R232+0x8200], R16 ;  /* 0x00820010e8007388 */ /* 0x000fe80000000800 */
[----:B------:R-:W-:Y:S04]  /*77d0*/  STS [R2+0x8020], R14 ;  /* 0x0080200e02007388 */ /* 0x000fe80000000800 */
[----:B------:R-:W-:Y:S04]  /*77e0*/  STS [R2+0x8220], R13 ;  /* 0x0082200d02007388 */ /* 0x000fe80000000800 */
[----:B------:R-:W-:Y:S04]  /*77f0*/  STS [R232+0x9000], R26 ;  /* 0x0090001ae8007388 */ /* 0x000fe80000000800 */
        /* <DEDUP_REMOVED lines=9> */
[----:B------:R-:W-:Y:S01]  /*7890*/  STS [R2+0xb020], R4 ;  /* 0x00b0200402007388 */ /* 0x000fe20000000800 */
[----:B--2---:R-:W2:Y:S03]  /*78a0*/  S2R R9, SR_CTAID.Y ;  /* 0x0000000000097919 */ /* 0x004ea60000002600 */
[----:B------:R3:W-:Y:S02]  /*78b0*/  STS [R2+0xb220], R3 ;  /* 0x00b2200302007388 */ /* 0x0007e40000000800 */
[----:B---3--:R-:W-:-:S05]  /*78c0*/  @P1 IADD3 R2, PT, PT, R231, R237, RZ ;  /* 0x000000ede7021210 */ /* 0x008fca0007ffe0ff */
[C---:B-1----:R-:W-:Y:S02]  /*78d0*/  @P1 IMAD R4, R2.reuse, R25, RZ ;  /* 0x0000001902041224 */ /* 0x042fe400078e02ff */
[----:B------:R-:W-:-:S05]  /*78e0*/  @P1 IMAD.WIDE.U32 R2, R2, R24, RZ ;  /* 0x0000001802021225 */ /* 0x000fca00078e00ff */
[----:B------:R-:W-:Y:S02]  /*78f0*/  @P1 IADD3 R12, PT, PT, R3, R4, RZ ;  /* 0x00000004030c1210 */ /* 0x000fe40007ffe0ff */
[----:B------:R-:W-:Y:S01]  /*7900*/  @P1 MOV R8, R2 ;  /* 0x0000000200081202 */ /* 0x000fe20000000f00 */
[----:B--2---:R-:W-:Y:S06]  /*7910*/  @P1 BRA `(.L_x_691) ;  /* 0x0000000000281947 */ /* 0x004fec0003800000 */
[----:B------:R-:W1:Y:S01]  /*7920*/  LDC.64 R24, c[0x0][0x5c0] ;  /* 0x00017000ff187b82 */ /* 0x000e620000000a00 */
[----:B------:R-:W-:-:S07]  /*7930*/  SHF.R.S32.HI R2, RZ, 0x1f, R231 ;  /* 0x0000001fff027819 */ /* 0x000fce00000114e7 */
[----:B------:R-:W2:Y:S01]  /*7940*/  LDC.64 R6, c[0x0][0x5a8] ;  /* 0x00016a00ff067b82 */ /* 0x000ea20000000a00 */
[-C--:B-1----:R-:W-:Y:S02]  /*7950*/  IMAD R4, R2, R24.reuse, RZ ;  /* 0x0000001802047224 */ /* 0x082fe400078e02ff */
[----:B------:R-:W-:-:S04]  /*7960*/  IMAD.WIDE.U32 R2, R231, R24, RZ ;  /* 0x00000018e7027225 */ /* 0x000fc800078e00ff */
[----:B------:R-:W-:-:S05]  /*7970*/  IMAD R4, R231, R25, R4 ;  /* 0x00000019e7047224 */ /* 0x000fca00078e0204 */
[----:B------:R-:W-:-:S03]  /*7980*/  IADD3 R3, PT, PT, R3, R4, RZ ;  /* 0x0000000403037210 */ /* 0x000fc60007ffe0ff */
[----:B--2---:R-:W-:-:S04]  /*7990*/  IMAD.WIDE.U32 R2, R9, R6, R2 ;  /* 0x0000000609027225 */ /* 0x004fc800078e0002 */
[----:B------:R-:W-:Y:S01]  /*79a0*/  IMAD R12, R9, R7, R3 ;  /* 0x00000007090c7224 */ /* 0x000fe200078e0203 */
[----:B------:R-:W-:Y:S02]  /*79b0*/  MOV R8, R2 ;  /* 0x0000000200087202 */ /* 0x000fe40000000f00 */
.L_x_691:
        /* <DEDUP_REMOVED lines=12> */
.L_x_692:
[----:B------:R-:W1:Y:S01]  /*7a80*/  LDCU.64 UR10, c[0x0][0x5c8] ;  /* 0x0000b900ff0a77ac */ /* 0x000e620008000a00 */
[----:B------:R-:W-:-:S05]  /*7a90*/  IADD3 R2, PT, PT, R231, R237, RZ ;  /* 0x000000ede7027210 */ /* 0x000fca0007ffe0ff */
[C---:B-1----:R-:W-:Y:S02]  /*7aa0*/  IMAD R4, R2.reuse, UR11, RZ ;  /* 0x0000000b02047c24 */ /* 0x042fe4000f8e02ff */
[----:B------:R-:W-:-:S05]  /*7ab0*/  IMAD.WIDE.U32 R2, R2, UR10, RZ ;  /* 0x0000000a02027c25 */ /* 0x000fca000f8e00ff */
[----:B------:R-:W-:Y:S02]  /*7ac0*/  IADD3 R9, PT, PT, R3, R4, RZ ;  /* 0x0000000403097210 */ /* 0x000fe40007ffe0ff */
[----:B------:R-:W-:-:S07]  /*7ad0*/  MOV R6, R2 ;  /* 0x0000000200067202 */ /* 0x000fce0000000f00 */
.L_x_693:
[----:B------:R-:W-:Y:S01]  /*7ae0*/  BAR.SYNC.DEFER_BLOCKING 0x0 ;  /* 0x0000000000007b1d */ /* 0x000fe20000010000 */
[----:B------:R-:W-:Y:S02]  /*7af0*/  IMAD.SHL.U32 R7, R229, 0x80, RZ ;  /* 0x00000080e5077824 */ /* 0x000fe400078e00ff */
[----:B------:R-:W-:Y:S02]  /*7b00*/  IMAD.SHL.U32 R2, R251, 0x8, RZ ;  /* 0x00000008fb027824 */ /* 0x000fe400078e00ff */
[-C--:B------:R-:W-:Y:S01]  /*7b10*/  IMAD.WIDE.U32 R4, R7, R24.reuse, RZ ;  /* 0x0000001807047225 */ /* 0x080fe200078e00ff */
[----:B------:R-:W-:Y:S02]  /*7b20*/  SHF.R.S32.HI R3, RZ, 0x1f, R7 ;  /* 0x0000001fff037819 */ /* 0x000fe40000011407 */
[----:B------:R-:W1:Y:S01]  /*7b30*/  LDC.64 R14, c[0x0][0x5d8] ;  /* 0x00017600ff0e7b82 */ /* 0x000e620000000a00 */
[----:B------:R-:W-:Y:S01]  /*7b40*/  LOP3.LUT R2, R2, 0x18, RZ, 0xc0, !PT ;  /* 0x0000001802027812 */ /* 0x000fe200078ec0ff */
[----:B------:R-:W-:Y:S01]  /*7b50*/  BSSY.RECONVERGENT B0, `(.L_x_694) ;  /* 0x000002e000007945 */ /* 0x000fe20003800200 */
[----:B------:R-:W-:-:S02]  /*7b60*/  IMAD R11, R3, R24, RZ ;  /* 0x00000018030b7224 */ /* 0x000fc400078e02ff */
[----:B------:R-:W-:Y:S01]  /*7b70*/  LOP3.LUT R4, R4, R2, RZ, 0xfc, !PT ;  /* 0x0000000204047212 */ /* 0x000fe200078efcff */
[----:B------:R-:W-:Y:S01]  /*7b80*/  IMAD R10, R3, UR10, RZ ;  /* 0x0000000a030a7c24 */ /* 0x000fe2000f8e02ff */
[----:B------:R-:W-:Y:S01]  /*7b90*/  MOV R3, RZ ;  /* 0x000000ff00037202 */ /* 0x000fe20000000f00 */
[----:B------:R-:W2:Y:S01]  /*7ba0*/  LDC.64 R26, c[0x0][0x5e0] ;  /* 0x00017800ff1a7b82 */ /* 0x000ea20000000a00 */
[----:B------:R-:W-:Y:S01]  /*7bb0*/  IADD3 R4, P1, PT, R8, R4, RZ ;  /* 0x0000000408047210 */ /* 0x000fe20007f3e0ff */
[----:B------:R-:W-:Y:S02]  /*7bc0*/  IMAD.SHL.U32 R8, R229, 0x80, RZ ;  /* 0x00000080e5087824 */ /* 0x000fe400078e00ff */
[----:B------:R-:W-:-:S04]  /*7bd0*/  IMAD.WIDE.U32 R2, R7, UR10, R2 ;  /* 0x0000000a07027c25 */ /* 0x000fc8000f8e0002 */
[C---:B------:R-:W-:Y:S01]  /*7be0*/  IMAD R11, R7.reuse, R25, R11 ;  /* 0x00000019070b7224 */ /* 0x040fe200078e020b */
[----:B------:R3:W4:Y:S01]  /*7bf0*/  LDS.128 R36, [R209+0xa000] ;  /* 0x00a00000d1247984 */ /* 0x0007220000000c00 */
[----:B------:R-:W-:Y:S01]  /*7c00*/  IADD3 R2, P0, PT, R6, R2, RZ ;  /* 0x0000000206027210 */ /* 0x000fe20007f1e0ff */
[----:B------:R-:W-:Y:S01]  /*7c10*/  IMAD R7, R7, UR11, R10 ;  /* 0x0000000b07077c24 */ /* 0x000fe2000f8e020a */
[----:B------:R-:W-:Y:S01]  /*7c20*/  IADD3 R6, PT, PT, -R8, R207, RZ ;  /* 0x000000cf08067210 */ /* 0x000fe20007ffe1ff */
[----:B------:R3:W3:Y:S01]  /*7c30*/  LDS.128 R32, [R209+0xc000] ;  /* 0x00c00000d1207984 */ /* 0x0006e20000000c00 */
[----:B------:R-:W-:Y:S02]  /*7c40*/  IADD3.X R5, PT, PT, R12, R5, R11, P1, !PT ;  /* 0x000000050c057210 */ /* 0x000fe40000ffe40b */
[-C--:B------:R-:W-:Y:S01]  /*7c50*/  ISETP.GE.AND P1, PT, R252, R6.reuse, PT ;  /* 0x00000006fc00720c */ /* 0x080fe20003f26270 */
[----:B------:R1:W3:Y:S01]  /*7c60*/  LDS.128 R28, [R209+0xe000] ;  /* 0x00e00000d11c7984 */ /* 0x0002e20000000c00 */
[----:B------:R-:W-:Y:S01]  /*7c70*/  LEA.HI R8, R251, 0x40, RZ, 0x1e ;  /* 0x00000040fb087811 */ /* 0x000fe200078ff0ff */
[----:B-1----:R-:W-:Y:S01]  /*7c80*/  IMAD.WIDE.U32 R4, R14, UR22, R4 ;  /* 0x000000160e047c25 */ /* 0x002fe2000f8e0004 */
[----:B------:R-:W-:Y:S01]  /*7c90*/  IADD3.X R3, PT, PT, R9, R3, R7, P0, !PT ;  /* 0x0000000309037210 */ /* 0x000fe200007fe407 */
[----:B------:R1:W1:Y:S01]  /*7ca0*/  LDS.128 R48, [R209+0xf000] ;  /* 0x00f00000d1307984 */ /* 0x0002620000000c00 */
[----:B------:R-:W-:Y:S01]  /*7cb0*/  IADD3 R11, P0, PT, R252, 0x40, RZ ;  /* 0x00000040fc0b7810 */ /* 0x000fe20007f1e0ff */
[----:B------:R-:W-:Y:S01]  /*7cc0*/  IMAD R10, R15, UR22, R5 ;  /* 0x000000160f0a7c24 */ /* 0x000fe2000f8e0205 */
[----:B------:R-:W-:Y:S01]  /*7cd0*/  ISETP.GE.AND P2, PT, R8, R6, PT ;  /* 0x000000060800720c */ /* 0x000fe20003f46270 */
[----:B------:R1:W1:Y:S01]  /*7ce0*/  LDS.128 R60, [R209+0x10000] ;  /* 0x01000000d13c7984 */ /* 0x0002620000000c00 */
[----:B--2---:R-:W-:-:S03]  /*7cf0*/  IMAD.WIDE.U32 R8, R26, UR22, R2 ;  /* 0x000000161a087c25 */ /* 0x004fc6000f8e0002 */
[----:B------:R2:W1:Y:S01]  /*7d00*/  LDS.128 R44, [R209+0x11000] ;  /* 0x01100000d12c7984 */ /* 0x0004620000000c00 */
[----:B------:R-:W-:-:S03]  /*7d10*/  IMAD.X R26, RZ, RZ, RZ, P0 ;  /* 0x000000ffff1a7224 */ /* 0x000fc600000e06ff */
[----:B------:R2:W1:Y:S04]  /*7d20*/  LDS.128 R56, [R209+0x12000] ;  /* 0x01200000d1387984 */ /* 0x0004680000000c00 */
[----:B------:R2:W1:Y:S04]  /*7d30*/  LDS.128 R40, [R209+0x13000] ;  /* 0x01300000d1287984 */ /* 0x0004680000000c00 */
[----:B------:R2:W1:Y:S01]  /*7d40*/  LDS.128 R52, [R209+0x14000] ;  /* 0x01400000d1347984 */ /* 0x0004620000000c00 */
[----:B---34-:R-:W-:Y:S05]  /*7d50*/  @P1 BRA `(.L_x_695) ;  /* 0x0000000000341947 */ /* 0x018fea0003800000 */
[----:B------:R-:W3:Y:S01]  /*7d60*/  LDS.128 R16, [R209+0xb000] ;  /* 0x00b00000d1107984 */ /* 0x000ee20000000c00 */
[----:B------:R-:W4:Y:S01]  /*7d70*/  LDCU.64 UR8, c[0x0][0x560] ;  /* 0x0000ac00ff0877ac */ /* 0x000f220008000a00 */
[----:B------:R-:W-:Y:S02]  /*7d80*/  MOV R2, R4 ;  /* 0x0000000400027202 */ /* 0x000fe40000000f00 */
[----:B------:R-:W2:Y:S01]  /*7d90*/  LDS.128 R12, [R209+0x9000] ;  /* 0x00900000d10c7984 */ /* 0x000ea20000000c00 */
[----:B------:R-:W-:-:S03]  /*7da0*/  MOV R3, R10 ;  /* 0x0000000a00037202 */ /* 0x000fc60000000f00 */
[----:B------:R-:W1:Y:S01]  /*7db0*/  LDS.128 R20, [R209+0xd000] ;  /* 0x00d00000d1147984 */ /* 0x000e620000000c00 */
[----:B------:R-:W-:-:S04]  /*7dc0*/  IMAD.WIDE.U32 R6, R252, R24, R2 ;  /* 0x00000018fc067225 */ /* 0x000fc800078e0002 */
[----:B------:R-:W-:Y:S01]  /*7dd0*/  IMAD R3, R252, R25, R7 ;  /* 0x00000019fc037224 */ /* 0x000fe200078e0207 */
[----:B----4-:R-:W-:-:S04]  /*7de0*/  LEA R2, P0, R6, UR8, 0x1 ;  /* 0x0000000806027c11 */ /* 0x010fc8000f8008ff */
[----:B------:R-:W-:-:S05]  /*7df0*/  LEA.HI.X R3, R6, UR9, R3, 0x1, P0 ;  /* 0x0000000906037c11 */ /* 0x000fca00080f0c03 */
[----:B---3--:R3:W-:Y:S04]  /*7e00*/  STG.E.128 desc[UR26][R2.64+0x40], R16 ;  /* 0x0000401002007986 */ /* 0x0087e8000c101d1a */
[----:B--2---:R3:W-:Y:S04]  /*7e10*/  STG.E.128 desc[UR26][R2.64], R12 ;  /* 0x0000000c02007986 */ /* 0x0047e8000c101d1a */
[----:B-1----:R3:W-:Y:S02]  /*7e20*/  STG.E.128 desc[UR26][R2.64+0x80], R20 ;  /* 0x0000801402007986 */ /* 0x0027e4000c101d1a */
.L_x_695:
[----:B------:R-:W-:Y:S05]  /*7e30*/  BSYNC.RECONVERGENT B0 ;  /* 0x0000000000007941 */ /* 0x000fea0003800200 */
.L_x_694:
[----:B------:R-:W-:Y:S04]  /*7e40*/  BSSY.RECONVERGENT B0, `(.L_x_696) ;  /* 0x000000e000007945 */ /* 0x000fe80003800200 */
[----:B------:R-:W-:Y:S05]  /*7e50*/  @P2 BRA `(.L_x_697) ;  /* 0x0000000000302947 */ /* 0x000fea0003800000 */
[----:B------:R-:W4:Y:S01]  /*7e60*/  LDCU.64 UR8, c[0x0][0x560] ;  /* 0x0000ac00ff0877ac */ /* 0x000f220008000a00 */
[----:B---3--:R-:W-:Y:S01]  /*7e70*/  MOV R2, R4 ;  /* 0x0000000400027202 */ /* 0x008fe20000000f00 */
[----:B------:R-:W-:Y:S01]  /*7e80*/  IMAD R6, R26, R24, RZ ;  /* 0x000000181a067224 */ /* 0x000fe200078e02ff */
[----:B------:R-:W-:-:S03]  /*7e90*/  MOV R3, R10 ;  /* 0x0000000a00037202 */ /* 0x000fc60000000f00 */
[----:B------:R-:W-:-:S04]  /*7ea0*/  IMAD.WIDE.U32 R4, R11, R24, R2 ;  /* 0x000000180b047225 */ /* 0x000fc800078e0002 */
[----:B------:R-:W-:-:S05]  /*7eb0*/  IMAD R2, R11, R25, R6 ;  /* 0x000000190b027224 */ /* 0x000fca00078e0206 */
[----:B------:R-:W-:Y:S02]  /*7ec0*/  IADD3 R3, PT, PT, R2, R5, RZ ;  /* 0x0000000502037210 */ /* 0x000fe40007ffe0ff */
[----:B----4-:R-:W-:-:S04]  /*7ed0*/  LEA R2, P0, R4, UR8, 0x1 ;  /* 0x0000000804027c11 */ /* 0x010fc8000f8008ff */
[----:B------:R-:W-:-:S05]  /*7ee0*/  LEA.HI.X R3, R4, UR9, R3, 0x1, P0 ;  /* 0x0000000904037c11 */ /* 0x000fca00080f0c03 */
[----:B------:R4:W-:Y:S04]  /*7ef0*/  STG.E.128 desc[UR26][R2.64], R36 ;  /* 0x0000002402007986 */ /* 0x0009e8000c101d1a */
[----:B------:R4:W-:Y:S04]  /*7f00*/  STG.E.128 desc[UR26][R2.64+0x40], R32 ;  /* 0x0000402002007986 */ /* 0x0009e8000c101d1a */
[----:B------:R4:W-:Y:S02]  /*7f10*/  STG.E.128 desc[UR26][R2.64+0x80], R28 ;  /* 0x0000801c02007986 */ /* 0x0009e4000c101d1a */
.L_x_697:
[----:B------:R-:W-:Y:S05]  /*7f20*/  BSYNC.RECONVERGENT B0 ;  /* 0x0000000000007941 */ /* 0x000fea0003800200 */
.L_x_696:
[----:B------:R-:W-:Y:S01]  /*7f30*/  BSSY.RECONVERGENT B0, `(.L_x_698) ;  /* 0x000000d000007945 */ /* 0x000fe20003800200 */
[----:B------:R-:W-:-:S03]  /*7f40*/  IMAD R6, R27, UR22, R9 ;  /* 0x000000161b067c24 */ /* 0x000fc6000f8e0209 */
[----:B------:R-:W-:Y:S05]  /*7f50*/  @P1 BRA `(.L_x_699) ;  /* 0x0000000000281947 */ /* 0x000fea0003800000 */
[----:B------:R-:W2:Y:S01]  /*7f60*/  LDCU.64 UR8, c[0x0][0x568] ;  /* 0x0000ad00ff0877ac */ /* 0x000ea20008000a00 */
[----:B---34-:R-:W-:Y:S02]  /*7f70*/  MOV R2, R8 ;  /* 0x0000000800027202 */ /* 0x018fe40000000f00 */
[----:B------:R-:W-:-:S03]  /*7f80*/  MOV R3, R6 ;  /* 0x0000000600037202 */ /* 0x000fc60000000f00 */
[----:B------:R-:W-:-:S04]  /*7f90*/  IMAD.WIDE.U32 R4, R252, UR10, R2 ;  /* 0x0000000afc047c25 */ /* 0x000fc8000f8e0002 */
[----:B------:R-:W-:Y:S01]  /*7fa0*/  IMAD R3, R252, UR11, R5 ;  /* 0x0000000bfc037c24 */ /* 0x000fe2000f8e0205 */
[----:B--2---:R-:W-:-:S04]  /*7fb0*/  LEA R2, P0, R4, UR8, 0x1 ;  /* 0x0000000804027c11 */ /* 0x004fc8000f8008ff */
[----:B------:R-:W-:-:S05]  /*7fc0*/  LEA.HI.X R3, R4, UR9, R3, 0x1, P0 ;  /* 0x0000000904037c11 */ /* 0x000fca00080f0c03 */
[----:B-1----:R1:W-:Y:S04]  /*7fd0*/  STG.E.128 desc[UR26][R2.64], R48 ;  /* 0x0000003002007986 */ /* 0x0023e8000c101d1a */
[----:B------:R1:W-:Y:S04]  /*7fe0*/  STG.E.128 desc[UR26][R2.64+0x40], R44 ;  /* 0x0000402c02007986 */ /* 0x0003e8000c101d1a */
[----:B------:R1:W-:Y:S02]  /*7ff0*/  STG.E.128 desc[UR26][R2.64+0x80], R40 ;  /* 0x0000802802007986 */ /* 0x0003e4000c101d1a */
.L_x_699:
[----:B------:R-:W-:Y:S05]  /*8000*/  BSYNC.RECONVERGENT B0 ;  /* 0x0000000000007941 */ /* 0x000fea0003800200 */
.L_x_698:
[----:B------:R-:W-:Y:S05]  /*8010*/  @P2 BRA `(.L_x_687) ;  /* 0x0000000000302947 */ /* 0x000fea0003800000 */
[----:B------:R-:W2:Y:S01]  /*8020*/  LDCU.64 UR8, c[0x0][0x568] ;  /* 0x0000ad00ff0877ac */ /* 0x000ea20008000a00 */
[----:B-1-34-:R-:W-:Y:S01]  /*8030*/  MOV R2, R8 ;  /* 0x0000000800027202 */ /* 0x01afe20000000f00 */
[----:B------:R-:W-:Y:S01]  /*8040*/  IMAD R7, R26, UR10, RZ ;  /* 0x0000000a1a077c24 */ /* 0x000fe2000f8e02ff */
[----:B------:R-:W-:-:S03]  /*8050*/  MOV R3, R6 ;  /* 0x0000000600037202 */ /* 0x000fc60000000f00 */
[----:B------:R-:W-:-:S04]  /*8060*/  IMAD.WIDE.U32 R4, R11, UR10, R2 ;  /* 0x0000000a0b047c25 */ /* 0x000fc8000f8e0002 */
[----:B------:R-:W-:-:S05]  /*8070*/  IMAD R2, R11, UR11, R7 ;  /* 0x0000000b0b027c24 */ /* 0x000fca000f8e0207 */
[----:B------:R-:W-:Y:S02]  /*8080*/  IADD3 R3, PT, PT, R2, R5, RZ ;  /* 0x0000000502037210 */ /* 0x000fe40007ffe0ff */
[----:B--2---:R-:W-:-:S04]  /*8090*/  LEA R2, P0, R4, UR8, 0x1 ;  /* 0x0000000804027c11 */ /* 0x004fc8000f8008ff */
[----:B------:R-:W-:-:S05]  /*80a0*/  LEA.HI.X R3, R4, UR9, R3, 0x1, P0 ;  /* 0x0000000904037c11 */ /* 0x000fca00080f0c03 */
[----:B------:R1:W-:Y:S04]  /*80b0*/  STG.E.128 desc[UR26][R2.64], R60 ;  /* 0x0000003c02007986 */ /* 0x0003e8000c101d1a */
[----:B------:R1:W-:Y:S04]  /*80c0*/  STG.E.128 desc[UR26][R2.64+0x40], R56 ;  /* 0x0000403802007986 */ /* 0x0003e8000c101d1a */
[----:B------:R1:W-:Y:S02]  /*80d0*/  STG.E.128 desc[UR26][R2.64+0x80], R52 ;  /* 0x0000803402007986 */ /* 0x0003e4000c101d1a */
.L_x_687:
[----:B------:R-:W-:Y:S05]  /*80e0*/  BSYNC.RECONVERGENT B1 ;  /* 0x0000000000017941 */ /* 0x000fea0003800200 */
.L_x_665:
[----:B------:R-:W2:Y:S01]  /*80f0*/  LDCU UR9, c[0x0][0x438] ;  /* 0x00008700ff0977ac */ /* 0x000ea20008000800 */
[----:B-1-34-:R-:W1:Y:S08]  /*8100*/  LDC R2, c[0x0][0x370] ;  /* 0x0000dc00ff027b82 */ /* 0x01ae700000000800 */
[----:B------:R-:W3:Y:S01]  /*8110*/  LDC R10, c[0x0][0x438] ;  /* 0x00010e00ff0a7b82 */ /* 0x000ee20000000800 */
[----:B--2---:R-:W-:-:S04]  /*8120*/  UIADD3 UR9, UPT, UPT, UR9, 0x7f, URZ ;  /* 0x0000007f09097890 */ /* 0x004fc8000fffe0ff */
[----:B------:R-:W-:Y:S01]  /*8130*/  USHF.R.S32.HI UR8, URZ, 0x1f, UR9 ;  /* 0x0000001fff087899 */ /* 0x000fe20008011409 */
[----:B-1----:R-:W-:-:S03]  /*8140*/  IADD3 R229, PT, PT, R2, R229, RZ ;  /* 0x000000e502e57210 */ /* 0x002fc60007ffe0ff */
[----:B------:R-:W-:-:S04]  /*8150*/  ULEA.HI UR8, UR8, UR9, URZ, 0x7 ;  /* 0x0000000908087291 */ /* 0x000fc8000f8f38ff */
[----:B------:R-:W-:-:S06]  /*8160*/  USHF.R.S32.HI UR8, URZ, 0x7, UR8 ;  /* 0x00000007ff087899 */ /* 0x000fcc0008011408 */
[----:B------:R-:W-:-:S13]  /*8170*/  ISETP.GE.AND P0, PT, R229, UR8, PT ;  /* 0x00000008e5007c0c */ /* 0x000fda000bf06270 */
[----:B---3--:R-:W-:Y:S05]  /*8180*/  @!P0 BRA `(.L_x_700) ;  /* 0xffffff8400108947 */ /* 0x008fea000383ffff */
[----:B------:R-:W-:Y:S05]  /*8190*/  EXIT ;  /* 0x000000000000794d */ /* 0x000fea0003800000 */
.L_x_701:
        /* <DEDUP_REMOVED lines=14> */
.L_x_895:


//--------------------- .text._ZN5flash44flash_bwd_dq_dk_dv_loop_seqk_parallel_kernelI23Flash_bwd_kernel_traitsILi96ELi64ELi128ELi8ELi2ELi4ELi4ELb0ELb0EN7cutlass6half_tE19Flash_kernel_traitsILi96ELi64ELi128ELi8ES3_EELb0ELb1ELb0ELb0ELb0ELb1ELb1EEEvNS_16Flash_bwd_paramsE --------------------------
	.section	.text._ZN5flash44flash_bwd_dq_dk_dv_loop_seqk_parallel_kernelI23Flash_bwd_kernel_traitsILi96ELi64ELi128ELi8ELi2ELi4ELi4ELb0ELb0EN7cutlass6half_tE19Flash_kernel_traitsILi96ELi64ELi128ELi8ES3_EELb0ELb1ELb0ELb0ELb0ELb1ELb1EEEvNS_16Flash_bwd_paramsE,"ax",@progbits
	.align	128
        .global         _ZN5flash44flash_bwd_dq_dk_dv_loop_seqk_parallel_kernelI23Flash_bwd_kernel_traitsILi96ELi64ELi128ELi8ELi2ELi4ELi4ELb0ELb0EN7cutlass6half_tE19Flash_kernel_traitsILi96ELi64ELi128ELi8ES3_EELb0ELb1ELb0ELb0ELb0ELb1ELb1EEEvNS_16Flash_bwd_paramsE
        .type           _ZN5flash44flash_bwd_dq_dk_dv_loop_seqk_parallel_kernelI23Flash_bwd_kernel_traitsILi96ELi64ELi128ELi8ELi2ELi4ELi4ELb0ELb0EN7cutlass6half_tE19Flash_kernel_traitsILi96ELi64ELi128ELi8ES3_EELb0ELb1ELb0ELb0ELb0ELb1ELb1EEEvNS_16Flash_bwd_paramsE,@function
        .size           _ZN5flash44flash_bwd_dq_dk_dv_loop_seqk_parallel_kernelI23Flash_bwd_kernel_traitsILi96ELi64ELi128ELi8ELi2ELi4ELi4ELb0ELb0EN7cutlass6half_tE19Flash_kernel_traitsILi96ELi64ELi128ELi8ES3_EELb0ELb1ELb0ELb0ELb0ELb1ELb1EEEvNS_16Flash_bwd_paramsE,(.L_x_896 - _ZN5flash44flash_bwd_dq_dk_dv_loop_seqk_parallel_kernelI23Flash_bwd_kernel_traitsILi96ELi64ELi128ELi8ELi2ELi4ELi4ELb0ELb0EN7cutlass6half_tE19Flash_kernel_traitsILi96ELi64ELi128ELi8ES3_EELb0ELb1ELb0ELb0ELb0ELb1ELb1EEEvNS_16Flash_bwd_paramsE)
        .other          _ZN5flash44flash_bwd_dq_dk_dv_loop_seqk_parallel_kernelI23Flash_bwd_kernel_traitsILi96ELi64ELi128ELi8ELi2ELi4ELi4ELb0ELb0EN7cutlass6half_tE19Flash_kernel_traitsILi96ELi64ELi128ELi8ES3_EELb0ELb1ELb0ELb0ELb0ELb1ELb1EEEvNS_16Flash_bwd_paramsE,@"STO_CUDA_ENTRY STV_DEFAULT"
_ZN5flash44flash_bwd_dq_dk_dv_loop_seqk_parallel_kernelI23Flash_bwd_kernel_traitsILi96ELi64ELi128ELi8ELi2ELi4ELi4ELb0ELb0EN7cutlass6half_tE19Flash_kernel_traitsILi96ELi64ELi128ELi8ES3_EELb0ELb1ELb0ELb0ELb0ELb1ELb1EEEvNS_16Flash_bwd_paramsE:
.text._ZN5flash44flash_bwd_dq_dk_dv_loop_seqk_parallel_kernelI23Flash_bwd_kernel_traitsILi96ELi64ELi128ELi8ELi2ELi4ELi4ELb0ELb0EN7cutlass6half_tE19Flash_kernel_traitsILi96ELi64ELi128ELi8ES3_EELb0ELb1ELb0ELb0ELb0ELb1ELb1EEEvNS_16Flash_bwd_paramsE:
        /* <DEDUP_REMOVED lines=16> */
[----:B------:R-:W3:Y:S01]  /*0100*/  LDCU.64 UR38, c[0x0][0x358] ;  /* 0x00006b00ff2677ac */ /* 0x000ee20008000a00 */
[----:B------:R-:W3:Y:S06]  /*0110*/  LDCU.64 UR32, c[0x0][0x460] ;  /* 0x00008c00ff2077ac */ /* 0x000eec0008000a00 */
[----:B------:R-:W-:Y:S01]  /*0120*/  S2UR UR25, SR_CTAID.X ;  /* 0x00000000001979c3 */ /* 0x000fe20000002500 */
[----:B-1----:R-:W-:-:S02]  /*0130*/  ULEA UR9, UP0, UR42, UR10, 0x2 ;  /* 0x0000000a2a097291 */ /* 0x002fc4000f8010ff */
[----:B--2---:R-:W-:Y:S02]  /*0140*/  UISETP.NE.U32.AND UP1, UPT, UR6, URZ, UPT ;  /* 0x000000ff0600728c */ /* 0x004fe4000bf25070 */
[----:B------:R-:W-:Y:S02]  /*0150*/  ULEA.HI.X UR8, UR42, UR11, URZ, 0x2, UP0 ;  /* 0x0000000b2a087291 */ /* 0x000fe400080f14ff */
[----:B------:R-:W-:Y:S01]  /*0160*/  UISETP.NE.U32.AND UP0, UPT, UR6, URZ, UPT ;  /* 0x000000ff0600728c */ /* 0x000fe2000bf05070 */
[----:B------:R-:W-:Y:S01]  /*0170*/  S2UR UR22, SR_CTAID.Y ;  /* 0x00000000001679c3 */ /* 0x000fe20000002600 */
[----:B----4-:R-:W-:Y:S01]  /*0180*/  UISETP.EQ.U32.AND UP2, UPT, UR4, URZ, UPT ;  /* 0x000000ff0400728c */ /* 0x010fe2000bf42070 */
[----:B------:R-:W-:Y:S01]  /*0190*/  MOV R246, UR9 ;  /* 0x0000000900f67c02 */ /* 0x000fe20008000f00 */
[----:B------:R-:W-:Y:S01]  /*01a0*/  UISETP.NE.U32.AND UP6, UPT, UR4, URZ, UPT ;  /* 0x000000ff0400728c */ /* 0x000fe2000bfc5070 */
[----:B------:R-:W-:Y:S01]  /*01b0*/  MOV R247, UR8 ;  /* 0x0000000800f77c02 */ /* 0x000fe20008000f00 */
        /* <DEDUP_REMOVED lines=12> */
[----:B------:R-:W4:Y:S01]  /*0280*/  LDCU UR10, c[0x0][0x438] ;  /* 0x00008700ff0a77ac */ /* 0x000f220008000800 */
        /* <DEDUP_REMOVED lines=9> */
.L_x_738:
[----:B-1----:R-:W1:Y:S01]  /*0320*/  LDCU.64 UR8, c[0x0][0x478] ;  /* 0x00008f00ff0877ac */ /* 0x002e620008000a00 */
        /* <DEDUP_REMOVED lines=11> */
[----:B---3--:R-:W3:Y:S02]  /*03e0*/  @P1 LDG.E R6, desc[UR38][R4.64] ;  /* 0x0000002604061981 */ /* 0x008ee4000c1e1900 */
[----:B------:R-:W-:-:S04]  /*03f0*/  UISETP.NE.AND.EX UP0, UPT, UR9, URZ, UPT, UP0 ;  /* 0x000000ff0900728c */ /* 0x000fc8000bf05300 */
[----:B-----5:R-:W5:Y:S02]  /*0400*/  @!P3 LDG.E R0, desc[UR38][R246.64] ;  /* 0x00000026f600b981 */ /* 0x020f64000c1e1900 */
[----:B------:R-:W-:-:S05]  /*0410*/  PLOP3.LUT P0, PT, PT, PT, UP0, 0x80, 0x8 ;  /* 0x000000000008781c */ /* 0x000fca0003f0f008 */
[----:B------:R-:W-:Y:S01]  /*0420*/  @UP0 ULEA UR14, UP1, UR42, UR8, 0x2 ;  /* 0x000000082a0e0291 */ /* 0x000fe2000f8210ff */
[----:B------:R-:W1:Y:S03]  /*0430*/  @!UP0 LDCU UR5, c[0x0][0x43c] ;  /* 0x00008780ff0587ac */ /* 0x000e660008000800 */
[----:B------:R-:W-:Y:S02]  /*0440*/  @UP0 ULEA.HI.X UR15, UR42, UR9, URZ, 0x2, UP1 ;  /* 0x000000092a0f0291 */ /* 0x000fe400088f14ff */
[----:B------:R-:W-:Y:S01]  /*0450*/  IMAD.U32 R2, RZ, RZ, UR14 ;  /* 0x0000000eff027e24 */ /* 0x000fe2000f8e00ff */
[----:B------:R-:W4:Y:S03]  /*0460*/  @!UP0 LDCU.64 UR8, c[0x0][0x488] ;  /* 0x00009100ff0887ac */ /* 0x000f260008000a00 */
[----:B------:R-:W-:-:S05]  /*0470*/  IMAD.U32 R3, RZ, RZ, UR15 ;  /* 0x0000000fff037e24 */ /* 0x000fca000f8e00ff */
[----:B------:R2:W5:Y:S01]  /*0480*/  @P0 LDG.E R4, desc[UR38][R2.64] ;  /* 0x0000002602040981 */ /* 0x000562000c1e1900 */
[----:B------:R-:W-:Y:S01]  /*0490*/  UMOV UR40, URZ ;  /* 0x000000ff00287c82 */ /* 0x000fe20008000000 */
[----:B----4-:R-:W-:-:S04]  /*04a0*/  @!UP0 UISETP.NE.U32.AND UP1, UPT, UR8, URZ, UPT ;  /* 0x000000ff0800828c */ /* 0x010fc8000bf25070 */
[----:B------:R-:W-:Y:S01]  /*04b0*/  @!UP0 UISETP.NE.AND.EX UP1, UPT, UR9, URZ, UPT, UP1 ;  /* 0x000000ff0900828c */ /* 0x000fe2000bf25310 */
[----:B------:R-:W-:-:S03]  /*04c0*/  UMOV UR43, 0xffffffff ;  /* 0xffffffff002b7882 */ /* 0x000fc60000000000 */
[----:B-1----:R-:W-:Y:S01]  /*04d0*/  @!UP0 USEL UR8, UR5, URZ, UP1 ;  /* 0x000000ff05088287 */ /* 0x002fe20008800000 */
[----:B--2---:R-:W-:Y:S02]  /*04e0*/  IMAD.U32 R2, RZ, RZ, UR12 ;  /* 0x0000000cff027e24 */ /* 0x004fe4000f8e00ff */
[----:B------:R-:W-:-:S05]  /*04f0*/  IMAD.U32 R3, RZ, RZ, UR13 ;  /* 0x0000000dff037e24 */ /* 0x000fca000f8e00ff */
[----:B------:R-:W2:Y:S04]  /*0500*/  @P4 LDG.E R5, desc[UR38][R2.64] ;  /* 0x0000002602054981 */ /* 0x000ea8000c1e1900 */
[----:B------:R-:W4:Y:S01]  /*0510*/  @P2 LDG.E R2, desc[UR38][R2.64+0x4] ;  /* 0x0000042602022981 */ /* 0x000f22000c1e1900 */
[----:B------:R-:W-:Y:S01]  /*0520*/  UMOV UR12, 0xffffffff ;  /* 0xffffffff000c7882 */ /* 0x000fe20000000000 */
[----:B------:R-:W-:Y:S01]  /*0530*/  USHF.L.U32 UR31, UR41, 0x7, URZ ;  /* 0x00000007291f7899 */ /* 0x000fe200080006ff */
[----:B---3--:R-:W-:Y:S02]  /*0540*/  @P1 R2UR UR40, R6 ;  /* 0x00000000062812ca */ /* 0x008fe400000e0000 */
[----:B-----5:R-:W-:Y:S02]  /*0550*/  @!P3 R2UR UR43, R0 ;  /* 0x00000000002bb2ca */ /* 0x020fe400000e0000 */
[----:B------:R-:W-:-:S13]  /*0560*/  @P0 R2UR UR37, R4 ;  /* 0x00000000042502ca */ /* 0x000fda00000e0000 */
[----:B------:R-:W-:Y:S01]  /*0570*/  @UP0 UIADD3 UR37, UPT, UPT, UR37, -UR40, URZ ;  /* 0x8000002825250290 */ /* 0x000fe2000fffe0ff */
[----:B--2---:R-:W-:Y:S02]  /*0580*/  @P4 R2UR UR12, R5 ;  /* 0x00000000050c42ca */ /* 0x004fe400000e0000 */
        /* <DEDUP_REMOVED lines=9> */
.L_x_702:
        /* <DEDUP_REMOVED lines=34> */
.L_x_704:
[----:B------:R-:W1:Y:S01]  /*0840*/  LDCU.64 UR16, c[0x0][0x3b8] ;  /* 0x00007700ff1077ac */ /* 0x000e620008000a00 */
[----:B------:R-:W-:-:S04]  /*0850*/  UIADD3 UR5, UPT, UPT, UR40, UR43, URZ ;  /* 0x0000002b28057290 */ /* 0x000fc8000fffe0ff */
[----:B-1----:R-:W-:Y:S02]  /*0860*/  UIMAD.WIDE.U32 UR48, UR5, UR16, URZ ;  /* 0x00000010053072a5 */ /* 0x002fe4000f8e00ff */
[----:B------:R-:W-:-:S04]  /*0870*/  UIMAD UR5, UR5, UR17, URZ ;  /* 0x00000011050572a4 */ /* 0x000fc8000f8e02ff */
[----:B------:R-:W-:-:S06]  /*0880*/  UIADD3 UR5, UPT, UPT, UR49, UR5, URZ ;  /* 0x0000000531057290 */ /* 0x000fcc000fffe0ff */
[----:B------:R-:W-:-:S07]  /*0890*/  MOV R18, UR5 ;  /* 0x0000000500127c02 */ /* 0x000fce0008000f00 */
.L_x_705:
        /* <DEDUP_REMOVED lines=42> */
.L_x_706:
[----:B------:R-:W1:Y:S01]  /*0b40*/  LDCU.64 UR14, c[0x0][0x3c0] ;  /* 0x00007800ff0e77ac */ /* 0x000e620008000a00 */
[----:B------:R-:W-:-:S04]  /*0b50*/  UIADD3 UR8, UPT, UPT, UR40, UR43, URZ ;  /* 0x0000002b28087290 */ /* 0x000fc8000fffe0ff */
[----:B-1----:R-:W-:Y:S02]  /*0b60*/  UIMAD.WIDE.U32 UR50, UR8, UR14, URZ ;  /* 0x0000000e083272a5 */ /* 0x002fe4000f8e00ff */
[----:B------:R-:W-:-:S04]  /*0b70*/  UIMAD UR8, UR8, UR15, URZ ;  /* 0x0000000f080872a4 */ /* 0x000fc8000f8e02ff */
[----:B------:R-:W-:-:S06]  /*0b80*/  UIADD3 UR8, UPT, UPT, UR51, UR8, URZ ;  /* 0x0000000833087290 */ /* 0x000fcc000fffe0ff */
[----:B------:R-:W-:-:S07]  /*0b90*/  MOV R17, UR8 ;  /* 0x0000000800117c02 */ /* 0x000fce0008000f00 */
.L_x_707:
        /* <DEDUP_REMOVED lines=28> */
.L_x_708:
[----:B------:R-:W-:Y:S02]  /*0d60*/  UIMAD.WIDE.U32 UR10, UR56, UR12, URZ ;  /* 0x0000000c380a72a5 */ /* 0x000fe4000f8e00ff */
[----:B------:R-:W-:-:S04]  /*0d70*/  UIMAD UR8, UR57, UR12, URZ ;  /* 0x0000000c390872a4 */ /* 0x000fc8000f8e02ff */
[----:B------:R-:W-:-:S12]  /*0d80*/  UIADD3 UR8, UPT, UPT, UR11, UR8, URZ ;  /* 0x000000080b087290 */ /* 0x000fd8000fffe0ff */
.L_x_709:
        /* <DEDUP_REMOVED lines=20> */
.L_x_710:
[----:B------:R-:W1:Y:S01]  /*0ed0*/  LDCU UR57, c[0x0][0x434] ;  /* 0x00008680ff3977ac */ /* 0x000e620008000800 */
[----:B------:R-:W-:-:S04]  /*0ee0*/  UIMAD UR9, UR42, UR60, UR27 ;  /* 0x0000003c2a0972a4 */ /* 0x000fc8000f8e021b */
[----:B-1----:R-:W-:Y:S02]  /*0ef0*/  UIMAD UR57, UR9, UR57, URZ ;  /* 0x00000039093972a4 */ /* 0x002fe4000f8e02ff */
.L_x_711:
        /* <DEDUP_REMOVED lines=11> */
.L_x_712:
[----:B------:R-:W1:Y:S01]  /*0fb0*/  LDCU UR56, c[0x0][0x444] ;  /* 0x00008880ff3877ac */ /* 0x000e620008000800 */
[----:B------:R-:W-:-:S04]  /*0fc0*/  UIMAD UR9, UR42, UR60, UR27 ;  /* 0x0000003c2a0972a4 */ /* 0x000fc8000f8e021b */
[----:B-1----:R-:W-:-:S12]  /*0fd0*/  UIMAD UR56, UR9, UR56, URZ ;  /* 0x00000038093872a4 */ /* 0x002fd8000f8e02ff */
.L_x_713:
        /* <DEDUP_REMOVED lines=97> */
.L_x_715:
[----:B------:R-:W1:Y:S01]  /*15f0*/  LDCU.64 UR12, c[0x0][0x5c0] ;  /* 0x0000b800ff0c77ac */ /* 0x000e620008000a00 */
[----:B------:R-:W-:-:S04]  /*1600*/  UIADD3 UR8, UPT, UPT, UR40, UR43, URZ ;  /* 0x0000002b28087290 */ /* 0x000fc8000fffe0ff */
[----:B-1----:R-:W-:Y:S02]  /*1610*/  UIMAD.WIDE.U32 UR16, UR8, UR12, URZ ;  /* 0x0000000c081072a5 */ /* 0x002fe4000f8e00ff */
[----:B------:R-:W-:-:S04]  /*1620*/  UIMAD UR8, UR8, UR13, URZ ;  /* 0x0000000d080872a4 */ /* 0x000fc8000f8e02ff */
[----:B------:R-:W-:-:S06]  /*1630*/  UIADD3 UR8, UPT, UPT, UR17, UR8, URZ ;  /* 0x0000000811087290 */ /* 0x000fcc000fffe0ff */
[----:B------:R-:W-:Y:S02]  /*1640*/  MOV R0, UR8 ;  /* 0x0000000800007c02 */ /* 0x000fe40008000f00 */
.L_x_716:
        /* <DEDUP_REMOVED lines=13> */
.L_x_717:
[----:B------:R-:W1:Y:S01]  /*1720*/  LDCU.64 UR10, c[0x0][0x5c8] ;  /* 0x0000b900ff0a77ac */ /* 0x000e620008000a00 */
[----:B------:R-:W-:-:S04]  /*1730*/  UIADD3 UR40, UPT, UPT, UR40, UR43, URZ ;  /* 0x0000002b28287290 */ /* 0x000fc8000fffe0ff */
[----:B-1----:R-:W-:Y:S02]  /*1740*/  UIMAD.WIDE.U32 UR14, UR40, UR10, URZ ;  /* 0x0000000a280e72a5 */ /* 0x002fe4000f8e00ff */
[----:B------:R-:W-:-:S04]  /*1750*/  UIMAD UR40, UR40, UR11, URZ ;  /* 0x0000000b282872a4 */ /* 0x000fc8000f8e02ff */
[----:B------:R-:W-:-:S06]  /*1760*/  UIADD3 UR40, UPT, UPT, UR15, UR40, URZ ;  /* 0x000000280f287290 */ /* 0x000fcc000fffe0ff */
[----:B------:R-:W-:-:S07]  /*1770*/  MOV R10, UR40 ;  /* 0x00000028000a7c02 */ /* 0x000fce0008000f00 */
.L_x_718:
        /* <DEDUP_REMOVED lines=26> */
.L_x_720:
[----:B------:R-:W-:Y:S05]  /*1920*/  BSYNC.RECONVERGENT B0 ;  /* 0x0000000000007941 */ /* 0x000fea0003800200 */
.L_x_719:
        /* <DEDUP_REMOVED lines=13> */
.L_x_722:
[----:B------:R-:W-:Y:S05]  /*1a00*/  BSYNC.RECONVERGENT B0 ;  /* 0x0000000000007941 */ /* 0x000fea0003800200 */
.L_x_721:
        /* <DEDUP_REMOVED lines=23> */
.L_x_724:
[----:B------:R-:W-:Y:S05]  /*1b80*/  BSYNC.RECONVERGENT B0 ;  /* 0x0000000000007941 */ /* 0x000fea0003800200 */
.L_x_723:
        /* <DEDUP_REMOVED lines=13> */
.L_x_714:
[----:B------:R-:W-:Y:S01]  /*1c60*/  UIADD3 UR8, UPT, UPT, -UR31, UR37, URZ ;  /* 0x000000251f087290 */ /* 0x000fe2000fffe1ff */
[----:B------:R-:W-:Y:S01]  /*1c70*/  IMAD.U32 R2, RZ, RZ, UR16 ;  /* 0x00000010ff027e24 */ /* 0x000fe2000f8e00ff */
[----:B------:R-:W1:Y:S01]  /*1c80*/  LDCU.64 UR10, c[0x0][0x3d0] ;  /* 0x00007a00ff0a77ac */ /* 0x000e620008000a00 */
[----:B------:R-:W-:Y:S01]  /*1c90*/  LOP3.LUT R0, R22, 0xd8, RZ, 0xc0, !PT ;  /* 0x000000d816007812 */ /* 0x000fe200078ec0ff */
[----:B------:R-:W-:Y:S01]  /*1ca0*/  IMAD.U32 R4, RZ, RZ, UR14 ;  /* 0x0000000eff047e24 */ /* 0x000fe2000f8e00ff */
[----:B------:R-:W-:Y:S01]  /*1cb0*/  SHF.R.U32.HI R25, RZ, 0x1, R24 ;  /* 0x00000001ff197819 */ /* 0x000fe20000011618 */
[----:B------:R-:W-:Y:S01]  /*1cc0*/  UIMAD UR12, UR5, UR16, URZ ;  /* 0x00000010050c72a4 */ /* 0x000fe2000f8e02ff */
[----:B------:R-:W-:Y:S01]  /*1cd0*/  ISETP.GE.AND P2, PT, R23, UR8, PT ;  /* 0x0000000817007c0c */ /* 0x000fe2000bf46270 */
[----:B------:R-:W-:Y:S01]  /*1ce0*/  IMAD.WIDE.U32 R2, R2, UR31, R8 ;  /* 0x0000001f02027c25 */ /* 0x000fe2000f8e0008 */
[----:B------:R-:W-:Y:S01]  /*1cf0*/  ISETP.GE.AND P1, PT, R5, UR8, PT ;  /* 0x0000000805007c0c */ /* 0x000fe2000bf26270 */
[----:B------:R-:W-:Y:S01]  /*1d00*/  UIMAD UR12, UR31, UR17, UR12 ;  /* 0x000000111f0c72a4 */ /* 0x000fe2000f8e020c */
[----:B------:R-:W-:Y:S01]  /*1d10*/  LOP3.LUT R0, R0, 0x18, R24, 0x78, !PT ;  /* 0x0000001800007812 */ /* 0x000fe200078e7818 */
[----:B------:R-:W2:Y:S01]  /*1d20*/  LDCU.64 UR8, c[0x0][0x3d8] ;  /* 0x00007b00ff0877ac */ /* 0x000ea20008000a00 */
[----:B------:R-:W-:Y:S01]  /*1d30*/  IADD3 R2, P0, PT, R2, UR48, RZ ;  /* 0x0000003002027c10 */ /* 0x000fe2000ff1e0ff */
[----:B------:R-:W-:Y:S01]  /*1d40*/  IMAD.WIDE.U32 R4, R4, UR31, R8 ;  /* 0x0000001f04047c25 */ /* 0x000fe2000f8e0008 */
[----:B------:R-:W-:Y:S01]  /*1d50*/  LOP3.LUT R233, R25, 0x10, RZ, 0xc0, !PT ;  /* 0x0000001019e97812 */ /* 0x000fe200078ec0ff */
[----:B------:R-:W-:Y:S01]  /*1d60*/  UIMAD UR5, UR5, UR14, URZ ;  /* 0x0000000e050572a4 */ /* 0x000fe2000f8e02ff */
[----:B------:R-:W-:Y:S01]  /*1d70*/  LOP3.LUT R22, R0, 0x1f20, R22, 0xf8, !PT ;  /* 0x00001f2000167812 */ /* 0x000fe200078ef816 */
[----:B------:R-:W3:Y:S01]  /*1d80*/  S2R R178, SR_TID.X ;  /* 0x0000000000b27919 */ /* 0x000ee20000002100 */
[----:B------:R-:W-:Y:S01]  /*1d90*/  IADD3.X R3, PT, PT, R18, UR12, R3, P0, !PT ;  /* 0x0000000c12037c10 */ /* 0x000fe200087fe403 */
[----:B------:R-:W4:Y:S01]  /*1da0*/  @!P2 LDC.64 R12, c[0x0][0x388] ;  /* 0x0000e200ff0cab82 */ /* 0x000f220000000a00 */
[----:B-1----:R-:W-:Y:S01]  /*1db0*/  IMAD R0, R16, UR10, RZ ;  /* 0x0000000a10007c24 */ /* 0x002fe2000f8e02ff */
[----:B------:R-:W-:Y:S01]  /*1dc0*/  UIMAD UR5, UR31, UR15, UR5 ;  /* 0x0000000f1f0572a4 */ /* 0x000fe2000f8e0205 */
[----:B------:R-:W-:Y:S01]  /*1dd0*/  LOP3.LUT R233, R233, 0x7, R23, 0xf8, !PT ;  /* 0x00000007e9e97812 */ /* 0x000fe200078ef817 */
[----:B------:R-:W-:Y:S01]  /*1de0*/  IMAD.WIDE.U32 R2, R10, UR10, R2 ;  /* 0x0000000a0a027c25 */ /* 0x000fe2000f8e0002 */
[----:B------:R-:W-:Y:S01]  /*1df0*/  IADD3 R4, P0, PT, R4, UR50, RZ ;  /* 0x0000003204047c10 */ /* 0x000fe2000ff1e0ff */
[----:B------:R-:W-:Y:S01]  /*1e00*/  UIMAD UR10, UR51, -0x40, UR46 ;  /* 0xffffffc0330a78a4 */ /* 0x000fe2000f8e022e */
[----:B------:R-:W-:Y:S01]  /*1e10*/  LOP3.LUT R6, R233, 0x20, RZ, 0xfc, !PT ;  /* 0x00000020e9067812 */ /* 0x000fe200078efcff */
[----:B------:R-:W-:Y:S01]  /*1e20*/  IMAD R8, R10, UR11, R0 ;  /* 0x0000000b0a087c24 */ /* 0x000fe2000f8e0200 */
[----:B------:R-:W-:Y:S01]  /*1e30*/  IADD3.X R5, PT, PT, R17, UR5, R5, P0, !PT ;  /* 0x0000000511057c10 */ /* 0x000fe200087fe405 */
[----:B------:R-:W-:Y:S01]  /*1e40*/  VIADD R7, R233, 0x8 ;  /* 0x00000008e9077836 */ /* 0x000fe20000000000 */
[----:B------:R-:W1:Y:S01]  /*1e50*/  @!P1 LDC.64 R20, c[0x0][0x388] ;  /* 0x0000e200ff149b82 */ /* 0x000e620000000a00 */
[----:B--2---:R-:W-:-:S07]  /*1e60*/  IMAD R0, R16, UR8, RZ ;  /* 0x0000000810007c24 */ /* 0x004fce000f8e02ff */
[----:B------:R-:W-:Y:S01]  /*1e70*/  @P6 BAR.SYNC.DEFER_BLOCKING 0x0 ;  /* 0x0000000000006b1d */ /* 0x000fe20000010000 */
[----:B------:R-:W-:Y:S01]  /*1e80*/  IMAD.IADD R3, R3, 0x1, R8 ;  /* 0x0000000103037824 */ /* 0x000fe200078e0208 */
[----:B------:R-:W-:Y:S01]  /*1e90*/  ISETP.GE.AND P5, PT, R7, UR10, PT ;  /* 0x0000000a07007c0c */ /* 0x000fe2000bfa6270 */
[----:B------:R-:W-:Y:S01]  /*1ea0*/  IMAD R0, R10, UR9, R0 ;  /* 0x000000090a007c24 */ /* 0x000fe2000f8e0200 */
[----:B------:R-:W-:Y:S01]  /*1eb0*/  ISETP.GE.AND P4, PT, R6, UR10, PT ;  /* 0x0000000a06007c0c */ /* 0x000fe2000bf86270 */
[----:B------:R-:W-:-:S03]  /*1ec0*/  IMAD.WIDE.U32 R4, R10, UR8, R4 ;  /* 0x000000080a047c25 */ /* 0x000fc6000f8e0004 */
[----:B------:R-:W2:Y:S01]  /*1ed0*/  @!P2 LDC.64 R18, c[0x0][0x390] ;  /* 0x0000e400ff12ab82 */ /* 0x000ea20000000a00 */
[----:B------:R-:W-:Y:S01]  /*1ee0*/  ULOP3.LUT UR51, UR51, 0x80000001, URZ, 0xc0, !UPT ;  /* 0x8000000133337892 */ /* 0x000fe2000f8ec0ff */
[C---:B------:R-:W-:Y:S01]  /*1ef0*/  ISETP.GE.AND P6, PT, R23.reuse, UR10, PT ;  /* 0x0000000a17007c0c */ /* 0x040fe2000bfc6270 */
[----:B------:R-:W-:Y:S01]  /*1f00*/  @!P2 IMAD.WIDE.U32 R6, R23, UR16, R2 ;  /* 0x000000101706ac25 */ /* 0x000fe2000f8e0002 */
[----:B------:R-:W3:Y:S03]  /*1f10*/  LDCU UR11, c[0x0][0x3b0] ;  /* 0x00007600ff0b77ac */ /* 0x000ee60008000800 */
[----:B------:R-:W-:Y:S01]  /*1f20*/  IMAD.IADD R5, R5, 0x1, R0 ;  /* 0x0000000105057824 */ /* 0x000fe200078e0200 */
[----:B----4-:R-:W-:Y:S01]  /*1f30*/  @!P2 LEA R12, P0, R6, R12, 0x1 ;  /* 0x0000000c060ca211 */ /* 0x010fe200078008ff */
[----:B------:R-:W-:Y:S01]  /*1f40*/  @!P2 IMAD R0, R23, UR17, R7 ;  /* 0x000000111700ac24 */ /* 0x000fe2000f8e0207 */
[----:B------:R-:W4:Y:S01]  /*1f50*/  @!P1 LDC.64 R16, c[0x0][0x390] ;  /* 0x0000e400ff109b82 */ /* 0x000f220000000a00 */
[----:B------:R-:W-:Y:S01]  /*1f60*/  VIADD R8, R233, 0x28 ;  /* 0x00000028e9087836 */ /* 0x000fe20000000000 */
[----:B------:R-:W-:Y:S01]  /*1f70*/  UISETP.NE.AND UP0, UPT, UR51, 0x1, UPT ;  /* 0x000000013300788c */ /* 0x000fe2000bf05270 */
[----:B------:R-:W-:Y:S01]  /*1f80*/  @!P1 IMAD R9, R14, UR14, RZ ;  /* 0x0000000e0e099c24 */ /* 0x000fe2000f8e02ff */
[----:B------:R-:W-:Y:S01]  /*1f90*/  @!P2 LEA.HI.X R13, R6, R13, R0, 0x1, P0 ;  /* 0x0000000d060da211 */ /* 0x000fe200000f0c00 */
[----:B------:R-:W-:Y:S01]  /*1fa0*/  @!P1 IMAD R0, R14, UR16, RZ ;  /* 0x000000100e009c24 */ /* 0x000fe2000f8e02ff */
[----:B------:R-:W-:Y:S01]  /*1fb0*/  ISETP.GE.AND P3, PT, R8, UR10, PT ;  /* 0x0000000a08007c0c */ /* 0x000fe2000bf66270 */
[C---:B------:R-:W-:Y:S01]  /*1fc0*/  @!P1 IMAD.WIDE.U32 R6, R15.reuse, UR16, R2 ;  /* 0x000000100f069c25 */ /* 0x040fe2000f8e0002 */
[----:B------:R-:W-:Y:S01]  /*1fd0*/  USEL UR5, URZ, 0x3000, UP0 ;  /* 0x00003000ff057887 */ /* 0x000fe20008000000 */
[----:B------:R-:W3:Y:S01]  /*1fe0*/  LDC R236, c[0x0][0x44c] ;  /* 0x00011300ffec7b82 */ /* 0x000ee20000000800 */
[----:B------:R-:W3:Y:S01]  /*1ff0*/  LDCU UR12, c[0x0][0x590] ;  /* 0x0000b200ff0c77ac */ /* 0x000ee20008000800 */
[----:B------:R-:W-:Y:S01]  /*2000*/  @!P1 IMAD R8, R15, UR17, R0 ;  /* 0x000000110f089c24 */ /* 0x000fe2000f8e0200 */
[----:B------:R-:W-:Y:S01]  /*2010*/  LEA R0, R22, UR28, 0x1 ;  /* 0x0000001c16007c11 */ /* 0x000fe2000f8e08ff */
[----:B------:R-:W-:-:S04]  /*2020*/  @!P2 IMAD.WIDE.U32 R2, R23, UR14, R4 ;  /* 0x0000000e1702ac25 */ /* 0x000fc8000f8e0004 */
[----:B------:R-:W-:Y:S01]  /*2030*/  IMAD.MOV.U32 R242, RZ, RZ, 0x7f800000 ;  /* 0x7f800000fff27424 */ /* 0x000fe200078e00ff */
[----:B------:R-:W-:Y:S01]  /*2040*/  @!PT LDS RZ, [RZ] ;  /* 0x00000000fffff984 */ /* 0x000fe20000000800 */
[----:B------:R-:W-:Y:S01]  /*2050*/  @!PT LDS RZ, [RZ] ;  /* 0x00000000fffff984 */ /* 0x000fe20000000800 */
[----:B------:R-:W-:Y:S01]  /*2060*/  @!PT LDS RZ, [RZ] ;  /* 0x00000000fffff984 */ /* 0x000fe20000000800 */
[----:B------:R-:W-:Y:S01]  /*2070*/  @!P6 LDGSTS.E.BYPASS.LTC128B.128 [R0+0x6000], desc[UR38][R214.64] ;  /* 0x06000000d600efae */ /* 0x000fe2000b981a26 */
[----:B------:R-:W-:Y:S01]  /*2080*/  @!P1 IMAD.IADD R14, R7, 0x1, R8 ;  /* 0x00000001070e9824 */ /* 0x000fe200078e0208 */
[----:B-1----:R-:W-:Y:S01]  /*2090*/  @!P1 LEA R8, P0, R6, R20, 0x1 ;  /* 0x0000001406089211 */ /* 0x002fe200078008ff */
[----:B------:R-:W-:Y:S01]  /*20a0*/  VIADD R222, R0, UR5 ;  /* 0x0000000500de7c36 */ /* 0x000fe20008000000 */
[----:B------:R-:W-:Y:S01]  /*20b0*/  @!P6 LDGSTS.E.BYPASS.LTC128B.128 [R0+0x7000], desc[UR38][R214.64+0x40] ;  /* 0x07000040d600efae */ /* 0x000fe2000b981a26 */
[----:B------:R-:W-:Y:S02]  /*20c0*/  @!P1 IMAD.MOV.U32 R10, RZ, RZ, R4 ;  /* 0x000000ffff0a9224 */ /* 0x000fe400078e0004 */
[----:B------:R-:W-:Y:S01]  /*20d0*/  IMAD.MOV.U32 R241, RZ, RZ, 0x7f800000 ;  /* 0x7f800000fff17424 */ /* 0x000fe200078e00ff */
[----:B------:R-:W-:Y:S01]  /*20e0*/  @!P6 LDGSTS.E.BYPASS.LTC128B.128 [R0+0x8000], desc[UR38][R214.64+0x80] ;  /* 0x08000080d600efae */ /* 0x000fe2000b981a26 */
[----:B------:R-:W-:-:S02]  /*20f0*/  @!P1 IMAD.MOV.U32 R11, RZ, RZ, R5 ;  /* 0x000000ffff0b9224 */ /* 0x000fc400078e0005 */
[----:B------:R-:W-:Y:S01]  /*2100*/  IMAD.MOV.U32 R240, RZ, RZ, 0x7f800000 ;  /* 0x7f800000fff07424 */ /* 0x000fe200078e00ff */
[----:B------:R-:W-:Y:S01]  /*2110*/  @P6 STS.128 [R0+0x6000], RZ ;  /* 0x006000ff00006388 */ /* 0x000fe20000000c00 */
[----:B------:R-:W-:Y:S01]  /*2120*/  @!P1 IMAD R7, R15, UR15, R9 ;  /* 0x0000000f0f079c24 */ /* 0x000fe2000f8e0209 */
[----:B------:R-:W-:Y:S01]  /*2130*/  @!P1 LEA.HI.X R9, R6, R21, R14, 0x1, P0 ;  /* 0x0000001506099211 */ /* 0x000fe200000f0c0e */
[----:B------:R-:W-:Y:S01]  /*2140*/  @!P2 IMAD R3, R23, UR15, R3 ;  /* 0x0000000f1703ac24 */ /* 0x000fe2000f8e0203 */
[----:B------:R-:W-:Y:S01]  /*2150*/  @P6 STS.128 [R0+0x7000], RZ ;  /* 0x007000ff00006388 */ /* 0x000fe20000000c00 */
[----:B--2---:R-:W-:Y:S01]  /*2160*/  @!P2 LEA R4, P0, R2, R18, 0x1 ;  /* 0x000000120204a211 */ /* 0x004fe200078008ff */
[----:B------:R-:W-:-:S04]  /*2170*/  @!P1 IMAD.WIDE.U32 R10, R15, UR14, R10 ;  /* 0x0000000e0f0a9c25 */ /* 0x000fc8000f8e000a */
[----:B------:R-:W-:Y:S01]  /*2180*/  IMAD.MOV.U32 R239, RZ, RZ, 0x7f800000 ;  /* 0x7f800000ffef7424 */ /* 0x000fe200078e00ff */
[----:B------:R-:W-:Y:S01]  /*2190*/  @P6 STS.128 [R0+0x8000], RZ ;  /* 0x008000ff00006388 */ /* 0x000fe20000000c00 */
[----:B------:R-:W-:Y:S01]  /*21a0*/  @!P2 LEA.HI.X R5, R2, R19, R3, 0x1, P0 ;  /* 0x000000130205a211 */ /* 0x000fe200000f0c03 */
[----:B------:R-:W-:Y:S01]  /*21b0*/  @!P1 IMAD.IADD R3, R11, 0x1, R7 ;  /* 0x000000010b039824 */ /* 0x000fe200078e0207 */
[----:B----4-:R-:W-:Y:S01]  /*21c0*/  @!P1 LEA R2, P0, R10, R16, 0x1 ;  /* 0x000000100a029211 */ /* 0x010fe200078008ff */
[----:B------:R-:W-:Y:S01]  /*21d0*/  @!PT LDS RZ, [RZ] ;  /* 0x00000000fffff984 */ /* 0x000fe20000000800 */
[----:B------:R-:W-:Y:S01]  /*21e0*/  @!PT LDS RZ, [RZ] ;  /* 0x00000000fffff984 */ /* 0x000fe20000000800 */
[----:B------:R-:W-:Y:S01]  /*21f0*/  @!PT LDS RZ, [RZ] ;  /* 0x00000000fffff984 */ /* 0x000fe20000000800 */
[----:B------:R-:W-:Y:S01]  /*2200*/  @!P6 LDGSTS.E.BYPASS.LTC128B.128 [R222], desc[UR38][R216.64] ;  /* 0x00000000d8deefae */ /* 0x000fe2000b981a26 */
[----:B---3--:R-:W-:Y:S02]  /*2210*/  IMAD.SHL.U32 R249, R178, 0x2, RZ ;  /* 0x00000002b2f97824 */ /* 0x008fe400078e00ff */
[----:B------:R-:W-:Y:S01]  /*2220*/  IMAD.MOV.U32 R163, RZ, RZ, 0x20 ;  /* 0x00000020ffa37424 */ /* 0x000fe200078e00ff */
[----:B------:R-:W-:Y:S01]  /*2230*/  @!P6 LDGSTS.E.BYPASS.LTC128B.128 [R222+0x1000], desc[UR38][R216.64+0x40] ;  /* 0x01000040d8deefae */ /* 0x000fe2000b981a26 */
[----:B------:R-:W-:Y:S01]  /*2240*/  @!P1 LEA.HI.X R3, R10, R17, R3, 0x1, P0 ;  /* 0x000000110a039211 */ /* 0x000fe200000f0c03 */
[----:B------:R-:W-:Y:S01]  /*2250*/  IMAD.MOV.U32 R245, RZ, RZ, 0x10 ;  /* 0x00000010fff57424 */ /* 0x000fe200078e00ff */
[----:B------:R-:W-:Y:S01]  /*2260*/  ISETP.GE.AND P0, PT, R233, UR10, PT ;  /* 0x0000000ae9007c0c */ /* 0x000fe2000bf06270 */
[----:B------:R-:W-:Y:S01]  /*2270*/  @!P6 LDGSTS.E.BYPASS.LTC128B.128 [R222+0x2000], desc[UR38][R216.64+0x80] ;  /* 0x02000080d8deefae */ /* 0x000fe2000b981a26 */
[----:B------:R-:W-:Y:S01]  /*2280*/  IMAD.SHL.U32 R7, R24, 0x10, RZ ;  /* 0x0000001018077824 */ /* 0x000fe200078e00ff */
[----:B------:R-:W-:Y:S01]  /*2290*/  SHF.R.U32.HI R248, RZ, 0x1, R178 ;  /* 0x00000001fff87819 */ /* 0x000fe200000116b2 */
[C---:B------:R-:W-:Y:S01]  /*22a0*/  IMAD.SHL.U32 R10, R178.reuse, 0x20, RZ ;  /* 0x00000020b20a7824 */ /* 0x040fe200078e00ff */
[----:B------:R-:W-:Y:S01]  /*22b0*/  @P6 STS.128 [R222], RZ ;  /* 0x000000ffde006388 */ /* 0x000fe20000000c00 */
[----:B------:R-:W-:-:S02]  /*22c0*/  IMAD.SHL.U32 R11, R178, 0x4, RZ ;  /* 0x00000004b20b7824 */ /* 0x000fc400078e00ff */
[----:B------:R-:W-:Y:S01]  /*22d0*/  IMAD.MOV.U32 R176, RZ, RZ, 0x20 ;  /* 0x00000020ffb07424 */ /* 0x000fe200078e00ff */
[----:B------:R-:W-:Y:S01]  /*22e0*/  @P6 STS.128 [R222+0x1000], RZ ;  /* 0x001000ffde006388 */ /* 0x000fe20000000c00 */
[----:B------:R-:W-:Y:S01]  /*22f0*/  IMAD.MOV.U32 R252, RZ, RZ, 0x18 ;  /* 0x00000018fffc7424 */ /* 0x000fe200078e00ff */
[----:B------:R-:W-:Y:S01]  /*2300*/  CS2R R126, SRZ ;  /* 0x00000000007e7805 */ /* 0x000fe2000001ff00 */
[----:B------:R-:W-:Y:S01]  /*2310*/  IMAD.MOV.U32 R251, RZ, RZ, 0x8 ;  /* 0x00000008fffb7424 */ /* 0x000fe200078e00ff */
[----:B------:R-:W-:Y:S01]  /*2320*/  @P6 STS.128 [R222+0x2000], RZ ;  /* 0x002000ffde006388 */ /* 0x000fe20000000c00 */
[----:B------:R-:W-:Y:S01]  /*2330*/  IMAD.MOV.U32 R250, RZ, RZ, 0x4 ;  /* 0x00000004fffa7424 */ /* 0x000fe200078e00ff */
[----:B------:R-:W-:Y:S02]  /*2340*/  CS2R R124, SRZ ;  /* 0x00000000007c7805 */ /* 0x000fe4000001ff00 */
[----:B------:R-:W-:Y:S01]  /*2350*/  CS2R R130, SRZ ;  /* 0x0000000000827805 */ /* 0x000fe2000001ff00 */
        /* <DEDUP_REMOVED lines=62> */
[----:B------:R2:W-:Y:S01]  /*2740*/  @!P2 LDGSTS.E.BYPASS.LTC128B.128 [R0+0x13000], desc[UR38][R4.64+0x80] ;  /* 0x130000800400afae */ /* 0x0005e2000b981a26 */
[----:B------:R-:W-:-:S02]  /*2750*/  CS2R R40, SRZ ;  /* 0x0000000000287805 */ /* 0x000fc4000001ff00 */
[----:B------:R-:W-:Y:S02]  /*2760*/  CS2R R38, SRZ ;  /* 0x0000000000267805 */ /* 0x000fe4000001ff00 */
[----:B------:R-:W-:Y:S01]  /*2770*/  CS2R R36, SRZ ;  /* 0x0000000000247805 */ /* 0x000fe2000001ff00 */
[----:B------:R-:W-:Y:S01]  /*2780*/  @P2 STS.128 [R0+0xf000], RZ ;  /* 0x00f000ff00002388 */ /* 0x000fe20000000c00 */
[----:B------:R-:W-:Y:S02]  /*2790*/  UIADD3 UR49, UPT, UPT, UR49, 0x80, -UR37 ;  /* 0x0000008031317890 */ /* 0x000fe4000fffe825 */
[----:B------:R-:W-:Y:S01]  /*27a0*/  USHF.L.U32 UR52, UR52, 0x3, URZ ;  /* 0x0000000334347899 */ /* 0x000fe200080006ff */
[----:B------:R-:W-:Y:S01]  /*27b0*/  @P2 STS.128 [R0+0x11000], RZ ;  /* 0x011000ff00002388 */ /* 0x000fe20000000c00 */
[----:B------:R-:W3:Y:S03]  /*27c0*/  LDCU UR8, c[0x0][0x3e0] ;  /* 0x00007c00ff0877ac */ /* 0x000ee60008000800 */
[----:B------:R-:W-:Y:S01]  /*27d0*/  @P2 STS.128 [R0+0x13000], RZ ;  /* 0x013000ff00002388 */ /* 0x000fe20000000c00 */
[----:B------:R-:W4:Y:S01]  /*27e0*/  LDCU UR10, c[0x0][0x50c] ;  /* 0x0000a180ff0a77ac */ /* 0x000f220008000800 */
[----:B-1----:R-:W-:-:S02]  /*27f0*/  IMAD.SHL.U32 R8, R24, 0x20, RZ ;  /* 0x0000002018087824 */ /* 0x002fc400078e00ff */
[----:B------:R-:W-:Y:S01]  /*2800*/  @P1 STS.128 [R0+0x10000], RZ ;  /* 0x010000ff00001388 */ /* 0x000fe20000000c00 */
[----:B------:R-:W1:Y:S03]  /*2810*/  LDCU UR9, c[0x0][0x45c] ;  /* 0x00008b80ff0977ac */ /* 0x000e660008000800 */
[----:B------:R-:W-:Y:S04]  /*2820*/  @P1 STS.128 [R0+0x12000], RZ ;  /* 0x012000ff00001388 */ /* 0x000fe80000000c00 */
[----:B------:R3:W-:Y:S01]  /*2830*/  @P1 STS.128 [R0+0x14000], RZ ;  /* 0x014000ff00001388 */ /* 0x0007e20000000c00 */
[----:B--2---:R-:W-:-:S03]  /*2840*/  IMAD.MOV.U32 R4, RZ, RZ, 0x4 ;  /* 0x00000004ff047424 */ /* 0x004fc600078e00ff */
[----:B------:R-:W-:Y:S01]  /*2850*/  @!PT LDS RZ, [RZ] ;  /* 0x00000000fffff984 */ /* 0x000fe20000000800 */
[----:B------:R-:W-:Y:S01]  /*2860*/  @!PT LDS RZ, [RZ] ;  /* 0x00000000fffff984 */ /* 0x000fe20000000800 */
[----:B------:R-:W-:Y:S01]  /*2870*/  @!PT LDS RZ, [RZ] ;  /* 0x00000000fffff984 */ /* 0x000fe20000000800 */
[----:B------:R-:W-:Y:S04]  /*2880*/  @!P1 LDGSTS.E.BYPASS.LTC128B.128 [R0+0x10000], desc[UR38][R2.64] ;  /* 0x1000000002009fae */ /* 0x000fe8000b981a26 */
[----:B------:R-:W-:Y:S04]  /*2890*/  @!P1 LDGSTS.E.BYPASS.LTC128B.128 [R0+0x12000], desc[UR38][R2.64+0x40] ;  /* 0x1200004002009fae */ /* 0x000fe8000b981a26 */
[----:B------:R2:W-:Y:S01]  /*28a0*/  @!P1 LDGSTS.E.BYPASS.LTC128B.128 [R0+0x14000], desc[UR38][R2.64+0x80] ;  /* 0x1400008002009fae */ /* 0x0005e2000b981a26 */
[----:B------:R-:W-:-:S03]  /*28b0*/  IMAD.SHL.U32 R9, R24, 0x4, RZ ;  /* 0x0000000418097824 */ /* 0x000fc600078e00ff */
[----:B------:R-:W0:Y:S02]  /*28c0*/  LDGDEPBAR ;  /* 0x00000000000079af */ /* 0x000e240000000000 */
[----:B------:R-:W-:Y:S01]  /*28d0*/  LOP3.LUT R9, R9, 0x18, RZ, 0xc0, !PT ;  /* 0x0000001809097812 */ /* 0x000fe200078ec0ff */
[----:B--2---:R-:W-:Y:S01]  /*28e0*/  IMAD.WIDE.U32 R2, R233, R4, UR58 ;  /* 0x0000003ae9027e25 */ /* 0x004fe2000f8e0004 */
[C---:B---3--:R-:W-:Y:S02]  /*28f0*/  LOP3.LUT R0, R8.reuse, 0x20, RZ, 0xc0, !PT ;  /* 0x0000002008007812 */ /* 0x048fe400078ec0ff */
[----:B------:R-:W-:Y:S02]  /*2900*/  LOP3.LUT R4, R8, 0x120, RZ, 0xc0, !PT ;  /* 0x0000012008047812 */ /* 0x000fe400078ec0ff */
[----:B------:R-:W5:Y:S01]  /*2910*/  @!P0 LDG.E R242, desc[UR38][R2.64] ;  /* 0x0000002602f28981 */ /* 0x000f62000c1e1900 */
[----:B------:R-:W-:-:S03]  /*2920*/  LOP3.LUT R0, R0, 0x3c00, R7, 0xf8, !PT ;  /* 0x00003c0000007812 */ /* 0x000fc600078ef807 */
[----:B------:R-:W5:Y:S01]  /*2930*/  @!P5 LDG.E R241, desc[UR38][R2.64+0x20] ;  /* 0x0000202602f1d981 */ /* 0x000f62000c1e1900 */
[----:B------:R-:W-:-:S03]  /*2940*/  LOP3.LUT R4, R4, 0x200, R7, 0xf8, !PT ;  /* 0x0000020004047812 */ /* 0x000fc600078ef807 */
[----:B------:R-:W5:Y:S04]  /*2950*/  @!P4 LDG.E R240, desc[UR38][R2.64+0x80] ;  /* 0x0000802602f0c981 */ /* 0x000f68000c1e1900 */
[----:B------:R2:W5:Y:S01]  /*2960*/  @!P3 LDG.E R239, desc[UR38][R2.64+0xa0] ;  /* 0x0000a02602efb981 */ /* 0x000562000c1e1900 */
[----:B------:R-:W-:Y:S01]  /*2970*/  LOP3.LUT R7, R0, 0x100, R7, 0xf8, !PT ;  /* 0x0000010000077812 */ /* 0x000fe200078ef807 */
[----:B------:R-:W-:Y:S01]  /*2980*/  USHF.L.U32 UR11, UR11, 0x6, URZ ;  /* 0x000000060b0b7899 */ /* 0x000fe200080006ff */
[----:B------:R-:W-:Y:S01]  /*2990*/  LOP3.LUT R6, R10, 0xc0, RZ, 0xc0, !PT ;  /* 0x000000c00a067812 */ /* 0x000fe200078ec0ff */
[----:B------:R-:W-:Y:S01]  /*29a0*/  USHF.L.U32 UR12, UR12, 0x6, URZ ;  /* 0x000000060c0c7899 */ /* 0x000fe200080006ff */
[----:B------:R-:W-:Y:S02]  /*29b0*/  LOP3.LUT P0, RZ, R24, 0x4, RZ, 0xc0, !PT ;  /* 0x0000000418ff7812 */ /* 0x000fe4000780c0ff */
[----:B------:R-:W-:-:S02]  /*29c0*/  LOP3.LUT R6, R6, 0x18, R11, 0xf8, !PT ;  /* 0x0000001806067812 */ /* 0x000fc400078ef80b */
[----:B------:R-:W-:Y:S02]  /*29d0*/  SEL R163, R163, 0xffffffe0, !P0 ;  /* 0xffffffe0a3a37807 */ /* 0x000fe40004000000 */
[C---:B------:R-:W-:Y:S02]  /*29e0*/  LOP3.LUT P1, RZ, R178.reuse, 0x4, RZ, 0xc0, !PT ;  /* 0x00000004b2ff7812 */ /* 0x040fe4000782c0ff */
[C---:B------:R-:W-:Y:S02]  /*29f0*/  LOP3.LUT P0, RZ, R178.reuse, 0x2, RZ, 0xc0, !PT ;  /* 0x00000002b2ff7812 */ /* 0x040fe4000780c0ff */
[----:B------:R-:W-:Y:S02]  /*2a00*/  LOP3.LUT P2, RZ, R178, 0x8, RZ, 0xc0, !PT ;  /* 0x00000008b2ff7812 */ /* 0x000fe4000784c0ff */
[----:B------:R-:W-:Y:S02]  /*2a10*/  SEL R245, R245, 0xfffffff0, !P1 ;  /* 0xfffffff0f5f57807 */ /* 0x000fe40004800000 */
[----:B------:R-:W-:-:S02]  /*2a20*/  SEL R176, R176, 0xffffffe0, !P0 ;  /* 0xffffffe0b0b07807 */ /* 0x000fc40004000000 */
[----:B--2---:R-:W-:Y:S02]  /*2a30*/  SHF.R.U32.HI R2, RZ, 0x4, R24 ;  /* 0x00000004ff027819 */ /* 0x004fe40000011618 */
[----:B------:R-:W-:Y:S02]  /*2a40*/  LOP3.LUT R3, R9, 0xc0, R8, 0xf8, !PT ;  /* 0x000000c009037812 */ /* 0x000fe400078ef808 */
[----:B------:R-:W-:Y:S02]  /*2a50*/  LOP3.LUT R0, R2, 0x8, RZ, 0xc0, !PT ;  /* 0x0000000802007812 */ /* 0x000fe400078ec0ff */
[C---:B------:R-:W-:Y:S02]  /*2a60*/  LOP3.LUT R2, R3.reuse, 0x8, R25, 0x78, !PT ;  /* 0x0000000803027812 */ /* 0x040fe400078e7819 */
[--C-:B------:R-:W-:Y:S02]  /*2a70*/  LOP3.LUT R0, R0, 0x10, R24.reuse, 0xf8, !PT ;  /* 0x0000001000007812 */ /* 0x100fe400078ef818 */
[----:B------:R-:W-:Y:S01]  /*2a80*/  LOP3.LUT R5, R3, 0x8, R24, 0x78, !PT ;  /* 0x0000000803057812 */ /* 0x000fe200078e7818 */
[----:B------:R-:W-:Y:S01]  /*2a90*/  IMAD.U32 R3, RZ, RZ, UR44 ;  /* 0x0000002cff037e24 */ /* 0x000fe2000f8e00ff */
[----:B------:R-:W-:-:S02]  /*2aa0*/  LOP3.LUT R0, R0, 0xc0, R8, 0xf8, !PT ;  /* 0x000000c000007812 */ /* 0x000fc400078ef808 */
[----:B------:R-:W-:Y:S02]  /*2ab0*/  LOP3.LUT R175, R4, R2, RZ, 0xfc, !PT ;  /* 0x0000000204af7212 */ /* 0x000fe400078efcff */
[----:B------:R-:W-:Y:S01]  /*2ac0*/  LOP3.LUT R2, R0, R9, RZ, 0x3c, !PT ;  /* 0x0000000900027212 */ /* 0x000fe200078e3cff */
[----:B------:R-:W-:Y:S01]  /*2ad0*/  IMAD.U32 R0, RZ, RZ, UR46 ;  /* 0x0000002eff007e24 */ /* 0x000fe2000f8e00ff */
[----:B------:R-:W-:Y:S02]  /*2ae0*/  IADD3 R3, PT, PT, R3, UR37, R233 ;  /* 0x0000002503037c10 */ /* 0x000fe4000fffe0e9 */
[----:B------:R-:W-:Y:S02]  /*2af0*/  LOP3.LUT R172, R7, R5, RZ, 0xfc, !PT ;  /* 0x0000000507ac7212 */ /* 0x000fe400078efcff */
[----:B------:R-:W-:Y:S01]  /*2b00*/  IADD3 R211, PT, PT, R3, -0x1f, -R0 ;  /* 0xffffffe103d37810 */ /* 0x000fe20007ffe800 */
[----:B------:R-:W-:Y:S01]  /*2b10*/  IMAD.SHL.U32 R3, R178, 0x10, RZ ;  /* 0x00000010b2037824 */ /* 0x000fe200078e00ff */
[----:B------:R-:W-:-:S02]  /*2b20*/  LOP3.LUT R0, R10, 0x20, RZ, 0xc0, !PT ;  /* 0x000000200a007812 */ /* 0x000fc400078ec0ff */
[----:B------:R-:W-:Y:S02]  /*2b30*/  LOP3.LUT R173, R2, 0x120, R8, 0xf8, !PT ;  /* 0x0000012002ad7812 */ /* 0x000fe400078ef808 */
[----:B------:R-:W-:Y:S02]  /*2b40*/  LOP3.LUT R5, R3, 0x1c0, RZ, 0xc0, !PT ;  /* 0x000001c003057812 */ /* 0x000fe400078ec0ff */
[----:B------:R-:W-:Y:S02]  /*2b50*/  LOP3.LUT R2, R10, 0x120, RZ, 0xc0, !PT ;  /* 0x000001200a027812 */ /* 0x000fe400078ec0ff */
[----:B------:R-:W-:Y:S02]  /*2b60*/  LOP3.LUT R0, R0, 0x3c00, R3, 0xf8, !PT ;  /* 0x00003c0000007812 */ /* 0x000fe400078ef803 */
[----:B------:R-:W-:Y:S02]  /*2b70*/  LOP3.LUT R7, R10, 0x7400, RZ, 0xc0, !PT ;  /* 0x000074000a077812 */ /* 0x000fe400078ec0ff */
[----:B------:R-:W-:-:S02]  /*2b80*/  LOP3.LUT R5, R5, 0x38, R249, 0xf8, !PT ;  /* 0x0000003805057812 */ /* 0x000fc400078ef8f9 */
[--C-:B------:R-:W-:Y:S02]  /*2b90*/  LOP3.LUT R2, R2, 0x200, R3.reuse, 0xf8, !PT ;  /* 0x0000020002027812 */ /* 0x100fe400078ef803 */
[----:B------:R-:W-:Y:S02]  /*2ba0*/  LOP3.LUT R4, R0, 0x100, R3, 0xf8, !PT ;  /* 0x0000010000047812 */ /* 0x000fe400078ef803 */
[----:B------:R-:W-:Y:S02]  /*2bb0*/  LEA R175, R175, UR28, 0x1 ;  /* 0x0000001cafaf7c11 */ /* 0x000fe4000f8e08ff */
[----:B------:R-:W-:Y:S02]  /*2bc0*/  LEA R172, R172, UR28, 0x1 ;  /* 0x0000001cacac7c11 */ /* 0x000fe4000f8e08ff */
[----:B------:R-:W-:Y:S01]  /*2bd0*/  LEA R173, R173, UR28, 0x1 ;  /* 0x0000001cadad7c11 */ /* 0x000fe2000f8e08ff */
[----:B------:R-:W-:Y:S01]  /*2be0*/  VIADD R175, R175, UR5 ;  /* 0x00000005afaf7c36 */ /* 0x000fe20008000000 */
[----:B------:R-:W-:Y:S01]  /*2bf0*/  LOP3.LUT R7, R7, 0x6, R249, 0xf8, !PT ;  /* 0x0000000607077812 */ /* 0x000fe200078ef8f9 */
[----:B------:R-:W-:Y:S01]  /*2c00*/  IMAD.IADD R174, R163, 0x1, R172 ;  /* 0x00000001a3ae7824 */ /* 0x000fe200078e02ac */
[C---:B------:R-:W-:Y:S01]  /*2c10*/  LOP3.LUT R3, R6.reuse, 0x8, R178, 0x78, !PT ;  /* 0x0000000806037812 */ /* 0x040fe200078e78b2 */
[----:B------:R-:W-:Y:S01]  /*2c20*/  VIADD R173, R173, UR5 ;  /* 0x00000005adad7c36 */ /* 0x000fe20008000000 */
[----:B------:R-:W-:-:S02]  /*2c30*/  LOP3.LUT R0, R6, 0x8, R248, 0x78, !PT ;  /* 0x0000000806007812 */ /* 0x000fc400078e78f8 */
[----:B------:R-:W-:Y:S02]  /*2c40*/  LOP3.LUT R5, R5, 0x20, R248, 0x78, !PT ;  /* 0x0000002005057812 */ /* 0x000fe400078e78f8 */
[----:B------:R-:W-:Y:S02]  /*2c50*/  LOP3.LUT R244, R4, R3, RZ, 0xfc, !PT ;  /* 0x0000000304f47212 */ /* 0x000fe400078efcff */
[----:B------:R-:W-:Y:S02]  /*2c60*/  LOP3.LUT R177, R2, R0, RZ, 0xfc, !PT ;  /* 0x0000000002b17212 */ /* 0x000fe400078efcff */
[----:B-1--4-:R-:W-:-:S07]  /*2c70*/  LOP3.LUT R243, R7, R5, RZ, 0xfc, !PT ;  /* 0x0000000507f37212 */ /* 0x012fce00078efcff */
.L_x_728:
[----:B------:R-:W0:Y:S01]  /*2c80*/  LDGDEPBAR ;  /* 0x00000000000079af */ /* 0x000e220000000000 */
[----:B------:R-:W-:Y:S01]  /*2c90*/  IADD3 R0, PT, PT, R175, R163, RZ ;  /* 0x000000a3af007210 */ /* 0x000fe20007ffe0ff */
[----:B------:R-:W-:Y:S01]  /*2ca0*/  UIADD3 UR44, UPT, UPT, UR44, -0x40, URZ ;  /* 0xffffffc02c2c7890 */ /* 0x000fe2000fffe0ff */
[----:B------:R-:W-:Y:S01]  /*2cb0*/  IMAD.MOV.U32 R3, RZ, RZ, 0x20 ;  /* 0x00000020ff037424 */ /* 0x000fe200078e00ff */
[----:B------:R-:W-:Y:S01]  /*2cc0*/  USHF.L.U32 UR5, UR41, 0x7, URZ ;  /* 0x0000000729057899 */ /* 0x000fe200080006ff */
[----:B-----5:R-:W-:Y:S01]  /*2cd0*/  FSETP.NEU.FTZ.AND P3, PT, R241, -INF , PT ;  /* 0xff800000f100780b */ /* 0x020fe20003f7d000 */
[----:B------:R-:W-:Y:S01]  /*2ce0*/  UISETP.GE.AND UP0, UPT, UR44, UR49, UPT ;  /* 0x000000312c00728c */ /* 0x000fe2000bf06270 */
[----:B------:R-:W-:Y:S01]  /*2cf0*/  FSETP.NEU.FTZ.AND P4, PT, R242, -INF , PT ;  /* 0xff800000f200780b */ /* 0x000fe20003f9d000 */
[----:B------:R-:W-:Y:S02]  /*2d00*/  UIADD3 UR5, UPT, UPT, UR5, 0x80, URZ ;  /* 0x0000008005057890 */ /* 0x000fe4000fffe0ff */
[----:B------:R-:W-:Y:S02]  /*2d10*/  UIADD3 UR45, UPT, UPT, UR45, -0x1, URZ ;  /* 0xffffffff2d2d7890 */ /* 0x000fe4000fffe0ff */
[----:B------:R-:W-:Y:S06]  /*2d20*/  UISETP.LT.AND UP0, UPT, UR5, UR37, UP0 ;  /* 0x000000250500728c */ /* 0x000fec0008701270 */
[----:B------:R-:W-:Y:S01]  /*2d30*/  PLOP3.LUT P0, PT, PT, PT, UP0, 0x80, 0x8 ;  /* 0x000000000008781c */ /* 0x000fe20003f0f008 */
[----:B------:R-:W-:Y:S01]  /*2d40*/  UISETP.GT.AND UP0, UPT, UR45, UR47, UPT ;  /* 0x0000002f2d00728c */ /* 0x000fe2000bf04270 */
[----:B------:R-:W-:Y:S04]  /*2d50*/  DEPBAR.LE SB0, 0x0 ;  /* 0x000080000000791a */ /* 0x000fe80000000000 */
[----:B------:R-:W-:Y:S07]  /*2d60*/  BAR.SYNC.DEFER_BLOCKING 0x0 ;  /* 0x0000000000007b1d */ /* 0x000fee0000010000 */
[----:B------:R-:W-:Y:S04]  /*2d70*/  @!P0 LOP3.LUT R2, R249, 0x6, RZ, 0xc0, !PT ;  /* 0x00000006f9028812 */ /* 0x000fe800078ec0ff */
[----:B------:R-:W-:Y:S01]  /*2d80*/  @!P0 LOP3.LUT R2, R2, 0x1e0, R248, 0xf8, !PT ;  /* 0x000001e002028812 */ /* 0x000fe200078ef8f8 */
        /* <DEDUP_REMOVED lines=54> */
[----:B------:R1:W2:Y:S07]  /*30f0*/  LDSM.16.M88.4 R136, [R0+0x2800] ;  /* 0x002800000088783b */ /* 0x0002ae0000000200 */
[----:B------:R-:W-:Y:S01]  /*3100*/  HMMA.16816.F32 R32, R140, R146, R32 ;  /* 0x000000928c20723c */ /* 0x000fe20000001820 */
[----:B------:R-:W-:Y:S07]  /*3110*/  MOV R140, 0x20 ;  /* 0x00000020008c7802 */ /* 0x000fee0000000f00 */
[-C--:B----4-:R-:W-:Y:S08]  /*3120*/  HMMA.16816.F32 R4, R148, R168.reuse, R4 ;  /* 0x000000a89404723c */ /* 0x090ff00000001804 */
[C---:B---3--:R-:W-:Y:S01]  /*3130*/  HMMA.16816.F32 R8, R132.reuse, R168, R8 ;  /* 0x000000a88408723c */ /* 0x048fe20000001808 */
[----:B-1----:R-:W-:Y:S05]  /*3140*/  IMAD.U32 R0, RZ, RZ, UR41 ;  /* 0x00000029ff007e24 */ /* 0x002fea000f8e00ff */
[----:B------:R-:W-:Y:S02]  /*3150*/  @!P0 LEA R0, R0, R2, 0x7 ;  /* 0x0000000200008211 */ /* 0x000fe400078e38ff */
[-C--:B------:R-:W-:Y:S03]  /*3160*/  HMMA.16816.F32 R12, R132, R170.reuse, R12 ;  /* 0x000000aa840c723c */ /* 0x080fe6000000180c */
[----:B------:R-:W-:Y:S05]  /*3170*/  @!P0 IADD3 R2, PT, PT, R0, 0x1, RZ ;  /* 0x0000000100028810 */ /* 0x000fea0007ffe0ff */
[C---:B------:R-:W-:Y:S08]  /*3180*/  HMMA.16816.F32 R16, R148.reuse, R170, R16 ;  /* 0x000000aa9410723c */ /* 0x040ff00000001810 */
[-C--:B------:R-:W-:Y:S08]  /*3190*/  HMMA.16816.F32 R20, R148, R152.reuse, R20 ;  /* 0x000000989414723c */ /* 0x080ff00000001814 */
[C---:B------:R-:W-:Y:S04]  /*31a0*/  HMMA.16816.F32 R24, R132.reuse, R152, R24 ;  /* 0x000000988418723c */ /* 0x040fe80000001818 */
[----:B------:R-:W-:Y:S04]  /*31b0*/  LEA R153, R243, UR4, 0x1 ;  /* 0x00000004f3997c11 */ /* 0x000fe8000f8e08ff */
[-C--:B------:R-:W-:Y:S08]  /*31c0*/  HMMA.16816.F32 R28, R132, R154.reuse, R28 ;  /* 0x0000009a841c723c */ /* 0x080ff0000000181c */
[----:B------:R-:W-:Y:S01]  /*31d0*/  HMMA.16816.F32 R32, R148, R154, R32 ;  /* 0x0000009a9420723c */ /* 0x000fe20000001820 */
[----:B------:R-:W-:Y:S02]  /*31e0*/  MOV R148, UR60 ;  /* 0x0000003c00947c02 */ /* 0x000fe40008000f00 */
[----:B------:R-:W-:Y:S02]  /*31f0*/  MOV R149, UR61 ;  /* 0x0000003d00957c02 */ /* 0x000fe40008000f00 */
[----:B------:R-:W-:Y:S03]  /*3200*/  IADD3 R154, PT, PT, R153, 0x19020, RZ ;  /* 0x00019020999a7810 */ /* 0x000fe60007ffe0ff */
[-C--:B------:R-:W-:Y:S08]  /*3210*/  HMMA.16816.F32 R4, R156, R160.reuse, R4 ;  /* 0x000000a09c04723c */ /* 0x080ff00000001804 */
[C---:B--2---:R-:W-:Y:S08]  /*3220*/  HMMA.16816.F32 R8, R136.reuse, R160, R8 ;  /* 0x000000a08808723c */ /* 0x044ff00000001808 */
        /* <DEDUP_REMOVED lines=10> */
[----:B------:R-:W-:Y:S01]  /*32d0*/  MUFU.TANH R165, R5 ;  /* 0x0000000500a57308 */ /* 0x000fe20000002400 */
[----:B------:R-:W-:Y:S01]  /*32e0*/  FMUL.FTZ R9, R9, UR10 ;  /* 0x0000000a09097c20 */ /* 0x000fe20008410000 */
[----:B------:R-:W-:Y:S01]  /*32f0*/  SEL R163, R140, 0xffffffe0, !P1 ;  /* 0xffffffe08ca37807 */ /* 0x000fe20004800000 */
        /* <DEDUP_REMOVED lines=9> */
[----:B------:R2:W3:Y:S10]  /*3390*/  MUFU.TANH R225, R7 ;  /* 0x0000000700e17308 */ /* 0x0004f40000002400 */
[----:B------:R4:W-:Y:S10]  /*33a0*/  MUFU.TANH R193, R11 ;  /* 0x0000000b00c17308 */ /* 0x0009f40000002400 */
[----:B------:R3:W-:Y:S01]  /*33b0*/  MUFU.TANH R187, R8 ;  /* 0x0000000800bb7308 */ /* 0x0007e20000002400 */
[----:B--2---:R2:W2:Y:S09]  /*33c0*/  LDSM.16.M88.4 R4, [R174+0xd400] ;  /* 0x00d40000ae04783b */ /* 0x0044b20000000200 */
[----:B------:R-:W-:Y:S01]  /*33d0*/  MUFU.TANH R181, R13 ;  /* 0x0000000d00b57308 */ /* 0x000fe20000002400 */
[----:B----4-:R-:W-:Y:S01]  /*33e0*/  @!P0 VIADDMNMX R11, R211, -R3, UR37, PT ;  /* 0x00000025d30b8e46 */ /* 0x010fe2000b800903 */
[----:B-1----:R-:W-:Y:S03]  /*33f0*/  IMAD.MOV.U32 R3, RZ, RZ, R224 ;  /* 0x000000ffff037224 */ /* 0x002fe600078e00e0 */
[----:B------:R-:W-:Y:S05]  /*3400*/  @!P0 ISETP.GE.AND P5, PT, R2, R11, PT ;  /* 0x0000000b0200820c */ /* 0x000fea0003fa6270 */
[----:B------:R1:W4:Y:S01]  /*3410*/  MUFU.TANH R194, R10 ;  /* 0x0000000a00c27308 */ /* 0x0003220000002400 */
[----:B---3--:R-:W-:Y:S05]  /*3420*/  FMUL.FTZ R8, R242, 1.4426950216293334961 ;  /* 0x3fb8aa3bf2087820 */ /* 0x008fea0000410000 */
[----:B------:R-:W-:Y:S04]  /*3430*/  FSEL R8, R8, RZ, P4 ;  /* 0x000000ff08087208 */ /* 0x000fe80002000000 */
[----:B------:R3:W-:Y:S01]  /*3440*/  MUFU.TANH R184, R12 ;  /* 0x0000000c00b87308 */ /* 0x0007e20000002400 */
[----:B--2---:R-:W-:Y:S09]  /*3450*/  IMAD.IADD R174, R163, 0x1, R172 ;  /* 0x00000001a3ae7824 */ /* 0x004ff200078e02ac */
[----:B------:R2:W4:Y:S01]  /*3460*/  MUFU.TANH R185, R9 ;  /* 0x0000000900b97308 */ /* 0x0005220000002400 */
[----:B-1----:R-:W-:Y:S04]  /*3470*/  @!P0 VIADDMNMX R10, R211, -R252, UR37, PT ;  /* 0x00000025d30a8e46 */ /* 0x002fe8000b8009fc */
[CC--:B------:R-:W-:Y:S05]  /*3480*/  @!P0 ISETP.GE.AND P4, PT, R0.reuse, R10.reuse, PT ;  /* 0x0000000a0000820c */ /* 0x0c0fea0003f86270 */
[----:B------:R-:W-:Y:S01]  /*3490*/  MUFU.TANH R164, R16 ;  /* 0x0000001000a47308 */ /* 0x000fe20000002400 */
[-C--:B------:R-:W-:Y:S03]  /*34a0*/  HMMA.16816.F32 R20, R156, R4.reuse, R20 ;  /* 0x000000049c14723c */ /* 0x080fe60000001814 */
[----:B---3--:R-:W-:Y:S06]  /*34b0*/  MOV R12, R225 ;  /* 0x000000e1000c7202 */ /* 0x008fec0000000f00 */
[----:B------:R4:W-:Y:S01]  /*34c0*/  MUFU.TANH R192, R14 ;  /* 0x0000000e00c07308 */ /* 0x0009e20000002400 */
[C---:B------:R-:W-:Y:S04]  /*34d0*/  HMMA.16816.F32 R24, R136.reuse, R4, R24 ;  /* 0x000000048818723c */ /* 0x040fe80000001818 */
[----:B------:R-:W-:Y:S01]  /*34e0*/  FMUL.FTZ R5, R241, 1.4426950216293334961 ;  /* 0x3fb8aa3bf1057820 */ /* 0x000fe20000410000 */
[----:B------:R-:W-:Y:S01]  /*34f0*/  MOV R4, R165 ;  /* 0x000000a500047202 */ /* 0x000fe20000000f00 */
[----:B--2---:R-:W-:Y:S01]  /*3500*/  IMAD.MOV.U32 R9, RZ, RZ, R226 ;  /* 0x000000ffff097224 */ /* 0x004fe200078e00e2 */
[----:B------:R-:W-:Y:S01]  /*3510*/  @!P0 FSEL R4, R165, -INF , !P5 ;  /* 0xff800000a5048808 */ /* 0x000fe20006800000 */
[-C--:B------:R-:W-:Y:S01]  /*3520*/  HMMA.16816.F32 R28, R136, R6.reuse, R28 ;  /* 0x00000006881c723c */ /* 0x080fe2000000181c */
[----:B------:R1:W-:Y:S02]  /*3530*/  MUFU.TANH R191, R15 ;  /* 0x0000000f00bf7308 */ /* 0x0003e40000002400 */
[----:B------:R-:W-:Y:S01]  /*3540*/  FSEL R5, R5, RZ, P3 ;  /* 0x000000ff05057208 */ /* 0x000fe20001800000 */
[----:B------:R-:W-:Y:S01]  /*3550*/  FMUL.FTZ R21, R21, UR10 ;  /* 0x0000000a15157c20 */ /* 0x000fe20008410000 */
[----:B------:R-:W-:Y:S01]  /*3560*/  @!P0 ISETP.GE.AND P3, PT, R0, R11, PT ;  /* 0x0000000b0000820c */ /* 0x000fe20003f66270 */
[----:B------:R-:W-:Y:S01]  /*3570*/  FMUL.FTZ R20, R20, UR10 ;  /* 0x0000000a14147c20 */ /* 0x000fe20008410000 */
[----:B------:R-:W-:Y:S01]  /*3580*/  @!P0 FSEL R9, R226, -INF , !P4 ;  /* 0xff800000e2098808 */ /* 0x000fe20006000000 */
[----:B------:R-:W-:Y:S03]  /*3590*/  HMMA.16816.F32 R32, R156, R6, R32 ;  /* 0x000000069c20723c */ /* 0x000fe60000001820 */
[----:B------:R-:W-:Y:S01]  /*35a0*/  MUFU.TANH R223, R17 ;  /* 0x0000001100df7308 */ /* 0x000fe20000002400 */
[----:B------:R-:W-:Y:S01]  /*35b0*/  @!P0 FSEL R3, R224, -INF , !P3 ;  /* 0xff800000e0038808 */ /* 0x000fe20005800000 */
[----:B----4-:R-:W-:Y:S01]  /*35c0*/  IMAD.MOV.U32 R14, RZ, RZ, R194 ;  /* 0x000000ffff0e7224 */ /* 0x010fe200078e00c2 */
[----:B------:R-:W-:Y:S01]  /*35d0*/  @!P0 ISETP.GE.AND P3, PT, R2, R10, PT ;  /* 0x0000000a0200820c */ /* 0x000fe20003f66270 */
[----:B------:R-:W-:Y:S01]  /*35e0*/  FMUL.FTZ R23, R23, UR10 ;  /* 0x0000000a17177c20 */ /* 0x000fe20008410000 */
[----:B------:R-:W-:Y:S01]  /*35f0*/  FMUL.FTZ R22, R22, UR10 ;  /* 0x0000000a16167c20 */ /* 0x000fe20008410000 */
[--C-:B------:R-:W-:Y:S01]  /*3600*/  FFMA.FTZ R13, R3, UR9, -R8.reuse ;  /* 0x00000009030d7c23 */ /* 0x100fe20008010808 */
[----:B------:R-:W-:Y:S01]  /*3610*/  FFMA.FTZ R3, R4, UR9, -R8 ;  /* 0x0000000904037c23 */ /* 0x000fe20008010808 */
[----:B------:R-:W-:Y:S01]  /*3620*/  @!P0 FSEL R12, R225, -INF , !P3 ;  /* 0xff800000e10c8808 */ /* 0x000fe20005800000 */
[--C-:B------:R-:W-:Y:S01]  /*3630*/  FFMA.FTZ R4, R9, UR9, -R5.reuse ;  /* 0x0000000909047c23 */ /* 0x100fe20008010805 */
[----:B------:R2:W-:Y:S01]  /*3640*/  MUFU.EX2 R235, R13 ;  /* 0x0000000d00eb7308 */ /* 0x0005e20000000800 */
[----:B------:R-:W-:Y:S01]  /*3650*/  @!P0 VIMNMX R9, PT, PT, R211, UR37, PT ;  /* 0x00000025d3098c48 */ /* 0x000fe2000bfe0100 */
[----:B------:R-:W-:Y:S01]  /*3660*/  FMUL.FTZ R24, R24, UR10 ;  /* 0x0000000a18187c20 */ /* 0x000fe20008410000 */
[----:B------:R-:W-:Y:S07]  /*3670*/  FSETP.NEU.FTZ.AND P3, PT, R240, -INF , PT ;  /* 0xff800000f000780b */ /* 0x000fee0003f7d000 */
[----:B------:R3:W-:Y:S01]  /*3680*/  MUFU.EX2 R234, R3 ;  /* 0x0000000300ea7308 */ /* 0x0007e20000000800 */
[-C--:B------:R-:W-:Y:S01]  /*3690*/  @!P0 ISETP.GE.AND P6, PT, R0, R9.reuse, PT ;  /* 0x000000090000820c */ /* 0x080fe20003fc6270 */
[----:B------:R-:W-:Y:S01]  /*36a0*/  FMUL.FTZ R25, R25, UR10 ;  /* 0x0000000a19197c20 */ /* 0x000fe20008410000 */
[----:B------:R-:W-:Y:S07]  /*36b0*/  @!P0 ISETP.GE.AND P5, PT, R2, R9, PT ;  /* 0x000000090200820c */ /* 0x000fee0003fa6270 */
[----:B------:R4:W-:Y:S01]  /*36c0*/  MUFU.EX2 R238, R4 ;  /* 0x0000000400ee7308 */ /* 0x0009e20000000800 */
[----:B-1----:R-:W-:Y:S01]  /*36d0*/  MOV R15, R193 ;  /* 0x000000c1000f7202 */ /* 0x002fe20000000f00 */
[----:B------:R-:W-:Y:S01]  /*36e0*/  FMUL.FTZ R27, R27, UR10 ;  /* 0x0000000a1b1b7c20 */ /* 0x000fe20008410000 */
[C---:B------:R-:W-:Y:S07]  /*36f0*/  @!P0 IADD3 R6, PT, PT, R0.reuse, 0x11, RZ ;  /* 0x0000001100068810 */ /* 0x040fee0007ffe0ff */
[----:B------:R-:W1:Y:S01]  /*3700*/  MUFU.TANH R220, R21 ;  /* 0x0000001500dc7308 */ /* 0x000e620000002400 */
[----:B------:R-:W-:Y:S01]  /*3710*/  @!P0 IADD3 R7, PT, PT, R0, 0x10, RZ ;  /* 0x0000001000078810 */ /* 0x000fe20007ffe0ff */
[----:B------:R-:W-:Y:S01]  /*3720*/  FMUL.FTZ R29, R29, UR10 ;  /* 0x0000000a1d1d7c20 */ /* 0x000fe20008410000 */
[----:B--2---:R-:W-:Y:S01]  /*3730*/  MOV R13, R185 ;  /* 0x000000b9000d7202 */ /* 0x004fe20000000f00 */
[----:B------:R-:W-:Y:S01]  /*3740*/  FMUL.FTZ R33, R33, UR10 ;  /* 0x0000000a21217c20 */ /* 0x000fe20008410000 */
[----:B------:R-:W-:Y:S01]  /*3750*/  @!P0 FSEL R13, R185, -INF , !P5 ;  /* 0xff800000b90d8808 */ /* 0x000fe20006800000 */
[----:B---3--:R-:W-:Y:S01]  /*3760*/  FFMA.FTZ R3, R12, UR9, -R5 ;  /* 0x000000090c037c23 */ /* 0x008fe20008010805 */
[----:B------:R-:W-:Y:S01]  /*3770*/  IMAD.MOV.U32 R12, RZ, RZ, R187 ;  /* 0x000000ffff0c7224 */ /* 0x000fe200078e00bb */
[----:B------:R-:W-:Y:S02]  /*3780*/  @!P0 FSEL R12, R187, -INF , !P6 ;  /* 0xff800000bb0c8808 */ /* 0x000fe40007000000 */
[----:B------:R-:W-:Y:S01]  /*3790*/  MUFU.TANH R168, R18 ;  /* 0x0000001200a87308 */ /* 0x000fe20000002400 */
[----:B----4-:R-:W-:Y:S01]  /*37a0*/  @!P0 VIADDMNMX R4, R211, R251, UR37, PT ;  /* 0x00000025d3048e46 */ /* 0x010fe2000b8001fb */
[----:B------:R-:W-:Y:S01]  /*37b0*/  FMUL.FTZ R26, R26, UR10 ;  /* 0x0000000a1a1a7c20 */ /* 0x000fe20008410000 */
[----:B------:R-:W-:Y:S01]  /*37c0*/  FMUL.FTZ R28, R28, UR10 ;  /* 0x0000000a1c1c7c20 */ /* 0x000fe20008410000 */
[----:B------:R-:W-:Y:S01]  /*37d0*/  FMUL.FTZ R32, R32, UR10 ;  /* 0x0000000a20207c20 */ /* 0x000fe20008410000 */
[-C--:B------:R-:W-:Y:S01]  /*37e0*/  @!P0 ISETP.GE.AND P4, PT, R2, R4.reuse, PT ;  /* 0x000000040200820c */ /* 0x080fe20003f86270 */
[----:B------:R-:W-:Y:S01]  /*37f0*/  FMUL.FTZ R2, R239, 1.4426950216293334961 ;  /* 0x3fb8aa3bef027820 */ /* 0x000fe20000410000 */
[----:B------:R-:W-:Y:S03]  /*3800*/  @!P0 ISETP.GE.AND P6, PT, R0, R4, PT ;  /* 0x000000040000820c */ /* 0x000fe60003fc6270 */
[----:B------:R2:W3:Y:S01]  /*3810*/  MUFU.EX2 R237, R3 ;  /* 0x0000000300ed7308 */ /* 0x0004e20000000800 */
[----:B------:R-:W-:Y:S01]  /*3820*/  @!P0 FSEL R15, R193, -INF , !P4 ;  /* 0xff800000c10f8808 */ /* 0x000fe20006000000 */
[----:B------:R-:W-:Y:S01]  /*3830*/  FMUL.FTZ R34, R34, UR10 ;  /* 0x0000000a22227c20 */ /* 0x000fe20008410000 */
[----:B------:R-:W-:Y:S07]  /*3840*/  @!P0 FSEL R14, R194, -INF , !P6 ;  /* 0xff800000c20e8808 */ /* 0x000fee0007000000 */
[----:B------:R1:W-:Y:S01]  /*3850*/  MUFU.TANH R166, R19 ;  /* 0x0000001300a67308 */ /* 0x0003e20000002400 */
[----:B------:R-:W-:Y:S01]  /*3860*/  FMUL.FTZ R35, R35, UR10 ;  /* 0x0000000a23237c20 */ /* 0x000fe20008410000 */
[----:B------:R-:W-:Y:S01]  /*3870*/  IADD3 R156, PT, PT, R245, R153, RZ ;  /* 0x00000099f59c7210 */ /* 0x000fe20007ffe0ff */
[----:B------:R-:W-:Y:S01]  /*3880*/  FMUL.FTZ R30, R30, UR10 ;  /* 0x0000000a1e1e7c20 */ /* 0x000fe20008410000 */
[----:B------:R-:W-:Y:S06]  /*3890*/  FMUL.FTZ R31, R31, UR10 ;  /* 0x0000000a1f1f7c20 */ /* 0x000fec0008410000 */
[----:B------:R-:W-:Y:S01]  /*38a0*/  MUFU.TANH R221, R20 ;  /* 0x0000001400dd7308 */ /* 0x000fe20000002400 */
[----:B--2---:R-:W-:Y:S05]  /*38b0*/  FMUL.FTZ R3, R240, 1.4426950216293334961 ;  /* 0x3fb8aa3bf0037820 */ /* 0x004fea0000410000 */
[----:B------:R-:W-:Y:S04]  /*38c0*/  FSEL R3, R3, RZ, P3 ;  /* 0x000000ff03037208 */ /* 0x000fe80001800000 */
[----:B------:R-:W2:Y:S01]  /*38d0*/  MUFU.TANH R160, R23 ;  /* 0x0000001700a07308 */ /* 0x000ea20000002400 */
[----:B------:R-:W-:Y:S01]  /*38e0*/  FSETP.NEU.FTZ.AND P3, PT, R239, -INF , PT ;  /* 0xff800000ef00780b */ /* 0x000fe20003f7d000 */
[----:B-1----:R-:W-:Y:S02]  /*38f0*/  IMAD.MOV.U32 R19, RZ, RZ, R220 ;  /* 0x000000ffff137224 */ /* 0x002fe400078e00dc */
[--C-:B------:R-:W-:Y:S01]  /*3900*/  FFMA.FTZ R16, R12, UR9, -R3.reuse ;  /* 0x000000090c107c23 */ /* 0x100fe20008010803 */
[----:B------:R-:W-:Y:S01]  /*3910*/  FFMA.FTZ R12, R13, UR9, -R3 ;  /* 0x000000090d0c7c23 */ /* 0x000fe20008010803 */
[----:B------:R-:W-:Y:S04]  /*3920*/  FSEL R2, R2, RZ, P3 ;  /* 0x000000ff02027208 */ /* 0x000fe80001800000 */
[----:B------:R1:W-:Y:S01]  /*3930*/  MUFU.EX2 R206, R16 ;  /* 0x0000001000ce7308 */ /* 0x0003e20000000800 */
[----:B------:R-:W-:Y:S09]  /*3940*/  FFMA.FTZ R13, R14, UR9, -R2 ;  /* 0x000000090e0d7c23 */ /* 0x000ff20008010802 */
[----:B------:R4:W-:Y:S01]  /*3950*/  MUFU.EX2 R205, R12 ;  /* 0x0000000c00cd7308 */ /* 0x0009e20000000800 */
[----:B------:R-:W-:Y:S09]  /*3960*/  VIADD R14, R153, 0x19000 ;  /* 0x00019000990e7836 */ /* 0x000ff20000000000 */
[----:B------:R3:W-:Y:S01]  /*3970*/  MUFU.EX2 R210, R13 ;  /* 0x0000000d00d27308 */ /* 0x0007e20000000800 */
[----:B------:R-:W-:Y:S01]  /*3980*/  @P2 VIADD R154, R14, 0xffffffe0 ;  /* 0xffffffe00e9a2836 */ /* 0x000fe20000000000 */
[----:B------:R-:W-:Y:S01]  /*3990*/  MOV R14, R184 ;  /* 0x000000b8000e7202 */ /* 0x000fe20000000f00 */
[----:B--2---:R-:W-:Y:S07]  /*39a0*/  IMAD.MOV.U32 R20, RZ, RZ, R160 ;  /* 0x000000ffff147224 */ /* 0x004fee00078e00a0 */
[----:B------:R-:W-:Y:S01]  /*39b0*/  MUFU.TANH R161, R22 ;  /* 0x0000001600a17308 */ /* 0x000fe20000002400 */
[----:B------:R-:W-:Y:S02]  /*39c0*/  IMAD.IADD R155, R245, 0x1, R154 ;  /* 0x00000001f59b7824 */ /* 0x000fe400078e029a */
[----:B-1----:R-:W-:Y:S02]  /*39d0*/  IMAD.MOV.U32 R16, RZ, RZ, R191 ;  /* 0x000000ffff107224 */ /* 0x002fe400078e00bf */
[--C-:B----4-:R-:W-:Y:S01]  /*39e0*/  FFMA.FTZ R12, R15, UR9, -R2.reuse ;  /* 0x000000090f0c7c23 */ /* 0x110fe20008010802 */
[----:B------:R-:W-:Y:S04]  /*39f0*/  IMAD.MOV.U32 R15, RZ, RZ, R181 ;  /* 0x000000ffff0f7224 */ /* 0x000fe800078e00b5 */
[----:B------:R-:W1:Y:S01]  /*3a00*/  MUFU.TANH R170, R24 ;  /* 0x0000001800aa7308 */ /* 0x000e620000002400 */
[----:B---3--:R-:W-:Y:S05]  /*3a10*/  @!P0 VIADD R13, R0, 0x8 ;  /* 0x00000008000d8836 */ /* 0x008fea0000000000 */
[C---:B------:R-:W-:Y:S04]  /*3a20*/  @!P0 ISETP.GE.AND P5, PT, R13.reuse, R9, PT ;  /* 0x000000090d00820c */ /* 0x040fe80003fa6270 */
[----:B------:R2:W-:Y:S01]  /*3a30*/  MUFU.EX2 R209, R12 ;  /* 0x0000000c00d17308 */ /* 0x0005e20000000800 */
[C---:B------:R-:W-:Y:S02]  /*3a40*/  @!P0 ISETP.GE.AND P3, PT, R13.reuse, R4, PT ;  /* 0x000000040d00820c */ /* 0x040fe40003f66270 */
[----:B------:R-:W-:Y:S07]  /*3a50*/  @!P0 FSEL R14, R184, -INF , !P5 ;  /* 0xff800000b80e8808 */ /* 0x000fee0006800000 */
[----:B------:R-:W3:Y:S01]  /*3a60*/  MUFU.TANH R169, R25 ;  /* 0x0000001900a97308 */ /* 0x000ee20000002400 */
[C---:B------:R-:W-:Y:S02]  /*3a70*/  @!P0 ISETP.GE.AND P4, PT, R13.reuse, R11, PT ;  /* 0x0000000b0d00820c */ /* 0x040fe40003f86270 */
[----:B------:R-:W-:Y:S01]  /*3a80*/  @!P0 ISETP.GE.AND P5, PT, R13, R10, PT ;  /* 0x0000000a0d00820c */ /* 0x000fe20003fa6270 */
[--C-:B------:R-:W-:Y:S01]  /*3a90*/  FFMA.FTZ R17, R14, UR9, -R3.reuse ;  /* 0x000000090e117c23 */ /* 0x100fe20008010803 */
[----:B------:R-:W-:Y:S02]  /*3aa0*/  MOV R13, R192 ;  /* 0x000000c0000d7202 */ /* 0x000fe40000000f00 */
[----:B------:R-:W-:Y:S03]  /*3ab0*/  @!P0 FSEL R13, R192, -INF , !P3 ;  /* 0xff800000c00d8808 */ /* 0x000fe60005800000 */
[----:B------:R4:W-:Y:S01]  /*3ac0*/  MUFU.EX2 R202, R17 ;  /* 0x0000001100ca7308 */ /* 0x0009e20000000800 */
[----:B-1----:R-:W-:Y:S02]  /*3ad0*/  MOV R18, R170 ;  /* 0x000000aa00127202 */ /* 0x002fe40000000f00 */
[----:B--2---:R-:W-:Y:S07]  /*3ae0*/  @!P0 IADD3 R12, PT, PT, R0, 0x9, RZ ;  /* 0x00000009000c8810 */ /* 0x004fee0007ffe0ff */
[----:B------:R-:W1:Y:S01]  /*3af0*/  MUFU.TANH R182, R27 ;  /* 0x0000001b00b67308 */ /* 0x000e620000002400 */
[C---:B------:R-:W-:Y:S02]  /*3b00*/  @!P0 ISETP.GE.AND P6, PT, R12.reuse, R9, PT ;  /* 0x000000090c00820c */ /* 0x040fe40003fc6270 */
[C---:B------:R-:W-:Y:S02]  /*3b10*/  @!P0 ISETP.GE.AND P3, PT, R12.reuse, R11, PT ;  /* 0x0000000b0c00820c */ /* 0x040fe40003f66270 */
[----:B------:R-:W-:Y:S05]  /*3b20*/  @!P0 FSEL R15, R181, -INF , !P6 ;  /* 0xff800000b50f8808 */ /* 0x000fea0007000000 */
[----:B------:R-:W-:Y:S01]  /*3b30*/  MUFU.TANH R167, R29 ;  /* 0x0000001d00a77308 */ /* 0x000fe20000002400 */
[C---:B------:R-:W-:Y:S02]  /*3b40*/  @!P0 ISETP.GE.AND P6, PT, R12.reuse, R4, PT ;  /* 0x000000040c00820c */ /* 0x040fe40003fc6270 */
[----:B----4-:R-:W-:Y:S01]  /*3b50*/  MOV R17, R221 ;  /* 0x000000dd00117202 */ /* 0x010fe20000000f00 */
[----:B------:R-:W-:Y:S01]  /*3b60*/  FFMA.FTZ R14, R15, UR9, -R3 ;  /* 0x000000090f0e7c23 */ /* 0x000fe20008010803 */
[----:B------:R-:W-:Y:S01]  /*3b70*/  FFMA.FTZ R15, R13, UR9, -R2 ;  /* 0x000000090d0f7c23 */ /* 0x000fe20008010802 */
[----:B------:R-:W-:Y:S01]  /*3b80*/  @!P0 FSEL R16, R191, -INF , !P6 ;  /* 0xff800000bf108808 */ /* 0x000fe20007000000 */
[----:B------:R-:W-:Y:S03]  /*3b90*/  IMAD.MOV.U32 R13, RZ, RZ, R223 ;  /* 0x000000ffff0d7224 */ /* 0x000fe600078e00df */
[----:B------:R2:W4:Y:S01]  /*3ba0*/  MUFU.EX2 R201, R14 ;  /* 0x0000000e00c97308 */ /* 0x0005220000000800 */
[----:B------:R-:W-:Y:S01]  /*3bb0*/  @!P0 ISETP.GE.AND P6, PT, R12, R10, PT ;  /* 0x0000000a0c00820c */ /* 0x000fe20003fc6270 */
[----:B------:R-:W-:Y:S02]  /*3bc0*/  IMAD.MOV.U32 R12, RZ, RZ, R164 ;  /* 0x000000ffff0c7224 */ /* 0x000fe400078e00a4 */
[----:B------:R-:W-:Y:S06]  /*3bd0*/  FFMA.FTZ R16, R16, UR9, -R2 ;  /* 0x0000000910107c23 */ /* 0x000fec0008010802 */
[----:B------:R3:W-:Y:S01]  /*3be0*/  MUFU.EX2 R208, R15 ;  /* 0x0000000f00d07308 */ /* 0x0007e20000000800 */
[----:B------:R-:W-:Y:S02]  /*3bf0*/  @!P0 FSEL R13, R223, -INF , !P3 ;  /* 0xff800000df0d8808 */ /* 0x000fe40005800000 */
[-C--:B------:R-:W-:Y:S07]  /*3c00*/  @!P0 ISETP.GE.AND P3, PT, R6, R11.reuse, PT ;  /* 0x0000000b0600820c */ /* 0x080fee0003f66270 */
[----:B------:R1:W-:Y:S01]  /*3c10*/  MUFU.EX2 R207, R16 ;  /* 0x0000001000cf7308 */ /* 0x0003e20000000800 */
[----:B------:R-:W-:Y:S01]  /*3c20*/  @!P0 FSEL R12, R164, -INF , !P4 ;  /* 0xff800000a40c8808 */ /* 0x000fe20006000000 */
[--C-:B------:R-:W-:Y:S01]  /*3c30*/  FFMA.FTZ R21, R13, UR9, -R8.reuse ;  /* 0x000000090d157c23 */ /* 0x100fe20008010808 */
[C---:B------:R-:W-:Y:S07]  /*3c40*/  @!P0 ISETP.GE.AND P4, PT, R7.reuse, R11, PT ;  /* 0x0000000b0700820c */ /* 0x040fee0003f86270 */
[----:B------:R-:W-:Y:S01]  /*3c50*/  MUFU.TANH R219, R33 ;  /* 0x0000002100db7308 */ /* 0x000fe20000002400 */
[----:B------:R-:W-:Y:S01]  /*3c60*/  @!P0 FSEL R19, R220, -INF , !P3 ;  /* 0xff800000dc138808 */ /* 0x000fe20005800000 */
[----:B------:R-:W-:Y:S01]  /*3c70*/  FFMA.FTZ R22, R12, UR9, -R8 ;  /* 0x000000090c167c23 */ /* 0x000fe20008010808 */
[----:B--2---:R-:W-:Y:S02]  /*3c80*/  MOV R14, R168 ;  /* 0x000000a8000e7202 */ /* 0x004fe40000000f00 */
[----:B------:R-:W-:Y:S01]  /*3c90*/  @!P0 FSEL R14, R168, -INF , !P5 ;  /* 0xff800000a80e8808 */ /* 0x000fe20006800000 */
[----:B---3--:R-:W-:Y:S01]  /*3ca0*/  IMAD.MOV.U32 R15, RZ, RZ, R166 ;  /* 0x000000ffff0f7224 */ /* 0x008fe200078e00a6 */
[-C--:B------:R-:W-:Y:S03]  /*3cb0*/  @!P0 ISETP.GE.AND P5, PT, R7, R10.reuse, PT ;  /* 0x0000000a0700820c */ /* 0x080fe60003fa6270 */
[----:B------:R-:W-:Y:S01]  /*3cc0*/  MUFU.TANH R180, R26 ;  /* 0x0000001a00b47308 */ /* 0x000fe20000002400 */
[----:B------:R-:W-:Y:S01]  /*3cd0*/  @!P0 ISETP.GE.AND P3, PT, R6, R10, PT ;  /* 0x0000000a0600820c */ /* 0x000fe20003f66270 */
[----:B-1----:R-:W-:Y:S01]  /*3ce0*/  IMAD.MOV.U32 R16, RZ, RZ, R169 ;  /* 0x000000ffff107224 */ /* 0x002fe200078e00a9 */
[----:B------:R-:W-:Y:S02]  /*3cf0*/  @!P0 FSEL R15, R166, -INF , !P6 ;  /* 0xff800000a60f8808 */ /* 0x000fe40007000000 */
[----:B------:R-:W-:Y:S02]  /*3d00*/  @!P0 FSEL R17, R221, -INF , !P4 ;  /* 0xff800000dd118808 */ /* 0x000fe40006000000 */
[----:B------:R-:W-:Y:S01]  /*3d10*/  @!P0 ISETP.GE.AND P6, PT, R7, R9, PT ;  /* 0x000000090700820c */ /* 0x000fe20003fc6270 */
[--C-:B------:R-:W-:Y:S01]  /*3d20*/  FFMA.FTZ R15, R15, UR9, -R5.reuse ;  /* 0x000000090f0f7c23 */ /* 0x100fe20008010805 */
[-C--:B------:R-:W-:Y:S01]  /*3d30*/  @!P0 ISETP.GE.AND P4, PT, R7, R4.reuse, PT ;  /* 0x000000040700820c */ /* 0x080fe20003f86270 */
[----:B------:R-:W1:Y:S01]  /*3d40*/  MUFU.TANH R162, R28 ;  /* 0x0000001c00a27308 */ /* 0x000e620000002400 */
[----:B------:R-:W-:Y:S02]  /*3d50*/  MOV R7, R161 ;  /* 0x000000a100077202 */ /* 0x000fe40000000f00 */
[----:B------:R-:W-:Y:S02]  /*3d60*/  @!P0 FSEL R7, R161, -INF , !P5 ;  /* 0xff800000a1078808 */ /* 0x000fe40006800000 */
[----:B------:R-:W-:Y:S02]  /*3d70*/  @!P0 FSEL R20, R160, -INF , !P3 ;  /* 0xff800000a0148808 */ /* 0x000fe40005800000 */
[CC--:B------:R-:W-:Y:S03]  /*3d80*/  @!P0 ISETP.GE.AND P5, PT, R6.reuse, R9.reuse, PT ;  /* 0x000000090600820c */ /* 0x0c0fe60003fa6270 */
[----:B------:R2:W-:Y:S01]  /*3d90*/  MUFU.EX2 R189, R15 ;  /* 0x0000000f00bd7308 */ /* 0x0005e20000000800 */
[----:B------:R-:W-:Y:S01]  /*3da0*/  @!P0 ISETP.GE.AND P3, PT, R6, R4, PT ;  /* 0x000000040600820c */ /* 0x000fe20003f66270 */
[C---:B------:R-:W-:Y:S01]  /*3db0*/  @!P0 VIADD R6, R0.reuse, 0x18 ;  /* 0x0000001800068836 */ /* 0x040fe20000000000 */
[----:B------:R-:W-:Y:S07]  /*3dc0*/  @!P0 IADD3 R0, PT, PT, R0, 0x19, RZ ;  /* 0x0000001900008810 */ /* 0x000fee0007ffe0ff */
[----:B------:R-:W3:Y:S01]  /*3dd0*/  MUFU.TANH R218, R32 ;  /* 0x0000002000da7308 */ /* 0x000ee20000002400 */
[----:B------:R-:W-:Y:S02]  /*3de0*/  @!P0 FSEL R18, R170, -INF , !P6 ;  /* 0xff800000aa128808 */ /* 0x000fe40007000000 */
[----:B------:R-:W-:Y:S02]  /*3df0*/  @!P0 FSEL R16, R169, -INF , !P5 ;  /* 0xff800000a9108808 */ /* 0x000fe40006800000 */
[-C--:B------:R-:W-:Y:S02]  /*3e00*/  @!P0 ISETP.GE.AND P6, PT, R6, R9.reuse, PT ;  /* 0x000000090600820c */ /* 0x080fe40003fc6270 */
[----:B------:R-:W-:Y:S01]  /*3e10*/  @!P0 ISETP.GE.AND P5, PT, R0, R9, PT ;  /* 0x000000090000820c */ /* 0x000fe20003fa6270 */
[----:B------:R-:W-:Y:S01]  /*3e20*/  FFMA.FTZ R9, R14, UR9, -R5 ;  /* 0x000000090e097c23 */ /* 0x000fe20008010805 */
[----:B------:R-:W-:Y:S01]  /*3e30*/  MOV R13, R182 ;  /* 0x000000b6000d7202 */ /* 0x000fe20000000f00 */
[----:B------:R-:W-:Y:S01]  /*3e40*/  MUFU.TANH R158, R34 ;  /* 0x00000022009e7308 */ /* 0x000fe20000002400 */
[----:B------:R-:W-:Y:S01]  /*3e50*/  @!P0 FSEL R13, R182, -INF , !P3 ;  /* 0xff800000b60d8808 */ /* 0x000fe20005800000 */
[----:B-1----:R-:W-:Y:S01]  /*3e60*/  IMAD.MOV.U32 R14, RZ, RZ, R162 ;  /* 0x000000ffff0e7224 */ /* 0x002fe200078e00a2 */
[----:B------:R-:W-:Y:S02]  /*3e70*/  @!P0 ISETP.GE.AND P3, PT, R0, R11, PT ;  /* 0x0000000b0000820c */ /* 0x000fe40003f66270 */
[----:B--2---:R-:W-:Y:S02]  /*3e80*/  MOV R15, R167 ;  /* 0x000000a7000f7202 */ /* 0x004fe40000000f00 */
[----:B------:R-:W-:Y:S03]  /*3e90*/  @!P0 FSEL R15, R167, -INF , !P5 ;  /* 0xff800000a70f8808 */ /* 0x000fe60006800000 */
[----:B------:R1:W-:Y:S01]  /*3ea0*/  MUFU.EX2 R190, R9 ;  /* 0x0000000900be7308 */ /* 0x0003e20000000800 */
[----:B------:R-:W-:Y:S02]  /*3eb0*/  MOV R12, R180 ;  /* 0x000000b4000c7202 */ /* 0x000fe40000000f00 */
[----:B------:R-:W-:Y:S07]  /*3ec0*/  @!P0 FSEL R12, R180, -INF , !P4 ;  /* 0xff800000b40c8808 */ /* 0x000fee0006000000 */
[----:B------:R-:W2:Y:S01]  /*3ed0*/  MUFU.TANH R157, R35 ;  /* 0x00000023009d7308 */ /* 0x000ea20000002400 */
[----:B------:R-:W-:Y:S02]  /*3ee0*/  @!P0 ISETP.GE.AND P5, PT, R0, R10, PT ;  /* 0x0000000a0000820c */ /* 0x000fe40003fa6270 */
[----:B------:R-:W-:Y:S02]  /*3ef0*/  @!P0 ISETP.GE.AND P4, PT, R6, R11, PT ;  /* 0x0000000b0600820c */ /* 0x000fe40003f86270 */
[----:B------:R-:W-:Y:S02]  /*3f00*/  @!P0 FSEL R14, R162, -INF , !P6 ;  /* 0xff800000a20e8808 */ /* 0x000fe40007000000 */
[----:B---3--:R-:W-:Y:S03]  /*3f10*/  MOV R11, R218 ;  /* 0x000000da000b7202 */ /* 0x008fe60000000f00 */
[----:B------:R-:W-:Y:S01]  /*3f20*/  MUFU.EX2 R232, R22 ;  /* 0x0000001600e87308 */ /* 0x000fe20000000800 */
[----:B------:R-:W-:Y:S01]  /*3f30*/  @!P0 ISETP.GE.AND P6, PT, R6, R10, PT ;  /* 0x0000000a0600820c */ /* 0x000fe20003fc6270 */
[--C-:B-1----:R-:W-:Y:S01]  /*3f40*/  FFMA.FTZ R9, R17, UR9, -R8.reuse ;  /* 0x0000000911097c23 */ /* 0x102fe20008010808 */
[----:B------:R-:W-:Y:S07]  /*3f50*/  FFMA.FTZ R17, R19, UR9, -R8 ;  /* 0x0000000913117c23 */ /* 0x000fee0008010808 */
[----:B------:R-:W1:Y:S01]  /*3f60*/  MUFU.EX2 R231, R21 ;  /* 0x0000001500e77308 */ /* 0x000e620000000800 */
[----:B------:R-:W-:Y:S01]  /*3f70*/  @!P0 FSEL R11, R218, -INF , !P4 ;  /* 0xff800000da0b8808 */ /* 0x000fe20006000000 */
[----:B------:R-:W-:Y:S01]  /*3f80*/  FFMA.FTZ R10, R18, UR9, -R3 ;  /* 0x00000009120a7c23 */ /* 0x000fe20008010803 */
[----:B------:R-:W-:Y:S07]  /*3f90*/  @!P0 ISETP.GE.AND P4, PT, R6, R4, PT ;  /* 0x000000040600820c */ /* 0x000fee0003f86270 */
[----:B------:R3:W-:Y:S01]  /*3fa0*/  MUFU.EX2 R230, R9 ;  /* 0x0000000900e67308 */ /* 0x0007e20000000800 */
[----:B------:R-:W-:Y:S09]  /*3fb0*/  F2FP.F16.F32.PACK_AB R6, R237, R238 ;  /* 0x000000eeed06723e */ /* 0x000ff200000000ff */
[----:B------:R4:W-:Y:S01]  /*3fc0*/  MUFU.EX2 R229, R17 ;  /* 0x0000001100e57308 */ /* 0x0009e20000000800 */
[----:B------:R2:W-:Y:S09]  /*3fd0*/  STS [R153+0x19400], R6 ;  /* 0x0194000699007388 */ /* 0x0005f20000000800 */
[----:B------:R1:W-:Y:S10]  /*3fe0*/  MUFU.EX2 R198, R10 ;  /* 0x0000000a00c67308 */ /* 0x0003f40000000800 */
[----:B------:R-:W2:Y:S01]  /*3ff0*/  MUFU.TANH R171, R30 ;  /* 0x0000001e00ab7308 */ /* 0x000ea20000002400 */
[--C-:B---3--:R-:W-:Y:S01]  /*4000*/  FFMA.FTZ R9, R7, UR9, -R5.reuse ;  /* 0x0000000907097c23 */ /* 0x108fe20008010805 */
[----:B------:R-:W-:Y:S01]  /*4010*/  F2FP.F16.F32.PACK_AB R7, R234, R235 ;  /* 0x000000ebea07723e */ /* 0x000fe200000000ff */
[----:B----4-:R-:W-:Y:S04]  /*4020*/  FFMA.FTZ R17, R20, UR9, -R5 ;  /* 0x0000000914117c23 */ /* 0x010fe80008010805 */
[----:B------:R3:W-:Y:S03]  /*4030*/  STS [R153+0x19000], R7 ;  /* 0x0190000799007388 */ /* 0x0007e60000000800 */
[----:B------:R4:W-:Y:S01]  /*4040*/  MUFU.EX2 R188, R9 ;  /* 0x0000000900bc7308 */ /* 0x0009e20000000800 */
[----:B-1----:R-:W-:Y:S09]  /*4050*/  FFMA.FTZ R10, R14, UR9, -R3 ;  /* 0x000000090e0a7c23 */ /* 0x002ff20008010803 */
[----:B------:R-:W1:Y:S01]  /*4060*/  MUFU.TANH R159, R31 ;  /* 0x0000001f009f7308 */ /* 0x000e620000002400 */
[--C-:B--2---:R-:W-:Y:S09]  /*4070*/  FFMA.FTZ R6, R13, UR9, -R2.reuse ;  /* 0x000000090d067c23 */ /* 0x104ff20008010802 */
[----:B------:R-:W-:Y:S01]  /*4080*/  MUFU.EX2 R186, R17 ;  /* 0x0000001100ba7308 */ /* 0x000fe20000000800 */
[----:B----4-:R-:W-:Y:S01]  /*4090*/  IMAD.MOV.U32 R9, RZ, RZ, R219 ;  /* 0x000000ffff097224 */ /* 0x010fe200078e00db */
[----:B------:R-:W-:Y:S08]  /*40a0*/  @!P0 FSEL R9, R219, -INF , !P3 ;  /* 0xff800000db098808 */ /* 0x000ff00005800000 */
[----:B------:R2:W-:Y:S01]  /*40b0*/  MUFU.EX2 R203, R6 ;  /* 0x0000000600cb7308 */ /* 0x0005e20000000800 */
[----:B------:R-:W-:Y:S01]  /*40c0*/  @!P0 ISETP.GE.AND P3, PT, R0, R4, PT ;  /* 0x000000040000820c */ /* 0x000fe20003f66270 */
[--C-:B------:R-:W-:Y:S01]  /*40d0*/  FFMA.FTZ R0, R16, UR9, -R3.reuse ;  /* 0x0000000910007c23 */ /* 0x100fe20008010803 */
[----:B------:R-:W-:Y:S01]  /*40e0*/  MOV R4, R157 ;  /* 0x0000009d00047202 */ /* 0x000fe20000000f00 */
[----:B------:R-:W-:Y:S01]  /*40f0*/  FFMA.FTZ R3, R15, UR9, -R3 ;  /* 0x000000090f037c23 */ /* 0x000fe20008010803 */
[----:B------:R-:W-:Y:S05]  /*4100*/  @!P0 FSEL R4, R157, -INF , !P5 ;  /* 0xff8000009d048808 */ /* 0x000fea0006800000 */
[----:B------:R4:W-:Y:S01]  /*4110*/  MUFU.EX2 R197, R0 ;  /* 0x0000000000c57308 */ /* 0x0009e20000000800 */
[--C-:B---3--:R-:W-:Y:S09]  /*4120*/  FFMA.FTZ R7, R12, UR9, -R2.reuse ;  /* 0x000000090c077c23 */ /* 0x108ff20008010802 */
[----:B------:R3:W-:Y:S10]  /*4130*/  MUFU.EX2 R195, R3 ;  /* 0x0000000300c37308 */ /* 0x0007f40000000800 */
[----:B------:R1:W-:Y:S01]  /*4140*/  MUFU.EX2 R204, R7 ;  /* 0x0000000700cc7308 */ /* 0x0003e20000000800 */
[----:B--2---:R-:W-:Y:S01]  /*4150*/  IMAD.MOV.U32 R6, RZ, RZ, R171 ;  /* 0x000000ffff067224 */ /* 0x004fe200078e00ab */
[----:B------:R-:W-:Y:S08]  /*4160*/  @!P0 FSEL R6, R171, -INF , !P4 ;  /* 0xff800000ab068808 */ /* 0x000ff00006000000 */
[----:B------:R-:W-:Y:S01]  /*4170*/  MUFU.EX2 R196, R10 ;  /* 0x0000000a00c47308 */ /* 0x000fe20000000800 */
[----:B----4-:R-:W-:Y:S01]  /*4180*/  MOV R0, R158 ;  /* 0x0000009e00007202 */ /* 0x010fe20000000f00 */
[----:B------:R-:W-:Y:S01]  /*4190*/  FFMA.FTZ R6, R6, UR9, -R2 ;  /* 0x0000000906067c23 */ /* 0x000fe20008010802 */
[----:B------:R-:W-:Y:S02]  /*41a0*/  @!P0 FSEL R0, R158, -INF , !P6 ;  /* 0xff8000009e008808 */ /* 0x000fe40007000000 */
[----:B---3--:R-:W-:Y:S05]  /*41b0*/  F2FP.F16.F32.PACK_AB R3, R201, R202 ;  /* 0x000000cac903723e */ /* 0x008fea00000000ff */
[----:B------:R-:W-:Y:S01]  /*41c0*/  MUFU.EX2 R200, R6 ;  /* 0x0000000600c87308 */ /* 0x000fe20000000800 */
[--C-:B-1----:R-:W-:Y:S01]  /*41d0*/  FFMA.FTZ R7, R11, UR9, -R8.reuse ;  /* 0x000000090b077c23 */ /* 0x102fe20008010808 */
[----:B------:R-:W-:Y:S01]  /*41e0*/  FFMA.FTZ R8, R9, UR9, -R8 ;  /* 0x0000000909087c23 */ /* 0x000fe20008010808 */
[--C-:B------:R-:W-:Y:S01]  /*41f0*/  FFMA.FTZ R9, R0, UR9, -R5.reuse ;  /* 0x0000000900097c23 */ /* 0x100fe20008010805 */
[----:B------:R-:W-:Y:S01]  /*4200*/  FFMA.FTZ R5, R4, UR9, -R5 ;  /* 0x0000000904057c23 */ /* 0x000fe20008010805 */
[----:B------:R-:W-:Y:S05]  /*4210*/  F2FP.F16.F32.PACK_AB R4, R231, R232 ;  /* 0x000000e8e704723e */ /* 0x000fea00000000ff */
[----:B------:R1:W-:Y:S01]  /*4220*/  MUFU.EX2 R227, R7 ;  /* 0x0000000700e37308 */ /* 0x0003e20000000800 */
[----:B------:R-:W-:Y:S01]  /*4230*/  F2FP.F16.F32.PACK_AB R0, R189, R190 ;  /* 0x000000bebd00723e */ /* 0x000fe200000000ff */
[----:B------:R2:W-:Y:S08]  /*4240*/  STS [R156+0x19000], R4 ;  /* 0x019000049c007388 */ /* 0x0005f00000000800 */
[----:B------:R3:W-:Y:S01]  /*4250*/  MUFU.EX2 R179, R5 ;  /* 0x0000000500b37308 */ /* 0x0007e20000000800 */
[----:B------:R4:W-:Y:S09]  /*4260*/  STS [R156+0x19400], R0 ;  /* 0x019400009c007388 */ /* 0x0009f20000000800 */
[----:B------:R-:W4:Y:S10]  /*4270*/  MUFU.EX2 R228, R8 ;  /* 0x0000000800e47308 */ /* 0x000f340000000800 */
[----:B------:R-:W4:Y:S01]  /*4280*/  MUFU.EX2 R183, R9 ;  /* 0x0000000900b77308 */ /* 0x000f220000000800 */
[----:B-1----:R-:W-:Y:S02]  /*4290*/  MOV R7, R159 ;  /* 0x0000009f00077202 */ /* 0x002fe40000000f00 */
[----:B------:R-:W-:Y:S02]  /*42a0*/  @!P0 FSEL R7, R159, -INF , !P3 ;  /* 0xff8000009f078808 */ /* 0x000fe40005800000 */
[----:B------:R-:W-:Y:S02]  /*42b0*/  LEA R148, P0, R233, R148, 0x2 ;  /* 0x00000094e9947211 */ /* 0x000fe400078010ff */
[----:B---3--:R-:W-:Y:S01]  /*42c0*/  F2FP.F16.F32.PACK_AB R5, R205, R206 ;  /* 0x000000cecd05723e */ /* 0x008fe200000000ff */
[----:B------:R-:W-:Y:S01]  /*42d0*/  FFMA.FTZ R2, R7, UR9, -R2 ;  /* 0x0000000907027c23 */ /* 0x000fe20008010802 */
[----:B------:R-:W-:Y:S03]  /*42e0*/  LEA.HI.X R149, R233, R149, RZ, 0x2, P0 ;  /* 0x00000095e9957211 */ /* 0x000fe600000f14ff */
[----:B------:R1:W-:Y:S01]  /*42f0*/  STS [R153+0x1a000], R5 ;  /* 0x01a0000599007388 */ /* 0x0003e20000000800 */
[----:B------:R3:W1:Y:S01]  /*4300*/  MUFU.EX2 R199, R2 ;  /* 0x0000000200c77308 */ /* 0x0006620000000800 */
[----:B--2---:R-:W-:Y:S02]  /*4310*/  F2FP.F16.F32.PACK_AB R4, R209, R210 ;  /* 0x000000d2d104723e */ /* 0x004fe400000000ff */
[----:B------:R-:W2:Y:S01]  /*4320*/  LDG.E R152, desc[UR38][R148.64] ;  /* 0x0000002694987981 */ /* 0x000ea2000c1e1900 */
[----:B----4-:R-:W-:Y:S03]  /*4330*/  F2FP.F16.F32.PACK_AB R0, R207, R208 ;  /* 0x000000d0cf00723e */ /* 0x010fe600000000ff */
[----:B------:R4:W-:Y:S04]  /*4340*/  STS [R153+0x1a400], R4 ;  /* 0x01a4000499007388 */ /* 0x0009e80000000800 */
[----:B------:R4:W-:Y:S01]  /*4350*/  STS [R156+0x1a400], R0 ;  /* 0x01a400009c007388 */ /* 0x0009e20000000800 */
[----:B---3--:R-:W-:Y:S03]  /*4360*/  F2FP.F16.F32.PACK_AB R2, R228, R227 ;  /* 0x000000e3e402723e */ /* 0x008fe600000000ff */
[----:B------:R3:W-:Y:S04]  /*4370*/  STS [R156+0x1a000], R3 ;  /* 0x01a000039c007388 */ /* 0x0007e80000000800 */
[----:B------:R-:W2:Y:S01]  /*4380*/  LDG.E R151, desc[UR38][R148.64+0x20] ;  /* 0x0000202694977981 */ /* 0x000ea2000c1e1900 */
[----:B-1----:R-:W-:Y:S03]  /*4390*/  F2FP.F16.F32.PACK_AB R5, R229, R230 ;  /* 0x000000e6e505723e */ /* 0x002fe600000000ff */
[----:B------:R-:W5:Y:S04]  /*43a0*/  LDG.E R150, desc[UR38][R148.64+0x80] ;  /* 0x0000802694967981 */ /* 0x000f68000c1e1900 */
[----:B------:R-:W-:Y:S01]  /*43b0*/  STS [R154], R5 ;  /* 0x000000059a007388 */ /* 0x000fe20000000800 */
[----:B----4-:R-:W-:Y:S02]  /*43c0*/  F2FP.F16.F32.PACK_AB R4, R186, R188 ;  /* 0x000000bcba04723e */ /* 0x010fe400000000ff */
[----:B------:R-:W-:Y:S03]  /*43d0*/  F2FP.F16.F32.PACK_AB R0, R179, R183 ;  /* 0x000000b7b300723e */ /* 0x000fe600000000ff */
[----:B------:R1:W-:Y:S01]  /*43e0*/  STS [R154+0x400], R4 ;  /* 0x000400049a007388 */ /* 0x0003e20000000800 */
[----:B---3--:R-:W-:Y:S03]  /*43f0*/  F2FP.F16.F32.PACK_AB R3, R197, R198 ;  /* 0x000000c6c503723e */ /* 0x008fe600000000ff */
[----:B------:R3:W-:Y:S04]  /*4400*/  STS [R155], R2 ;  /* 0x000000029b007388 */ /* 0x0007e80000000800 */
[----:B------:R4:W-:Y:S04]  /*4410*/  STS [R155+0x400], R0 ;  /* 0x000400009b007388 */ /* 0x0009e80000000800 */
[----:B------:R4:W-:Y:S04]  /*4420*/  STS [R154+0x1000], R3 ;  /* 0x001000039a007388 */ /* 0x0009e80000000800 */
[----:B------:R4:W5:Y:S01]  /*4430*/  LDG.E R149, desc[UR38][R148.64+0xa0] ;  /* 0x0000a02694957981 */ /* 0x000962000c1e1900 */
[----:B-1----:R-:W-:Y:S02]  /*4440*/  F2FP.F16.F32.PACK_AB R4, R203, R204 ;  /* 0x000000cccb04723e */ /* 0x002fe400000000ff */
[----:B---3--:R-:W-:Y:S03]  /*4450*/  F2FP.F16.F32.PACK_AB R2, R199, R200 ;  /* 0x000000c8c702723e */ /* 0x008fe600000000ff */
[----:B------:R-:W-:Y:S01]  /*4460*/  STS [R154+0x1400], R4 ;  /* 0x001400049a007388 */ /* 0x000fe20000000800 */
[----:B----4-:R-:W-:Y:S03]  /*4470*/  LEA R0, R177, UR4, 0x1 ;  /* 0x00000004b1007c11 */ /* 0x010fe6000f8e08ff */
[----:B------:R1:W-:Y:S01]  /*4480*/  STS [R155+0x1400], R2 ;  /* 0x001400029b007388 */ /* 0x0003e20000000800 */
[----:B------:R-:W-:Y:S01]  /*4490*/  F2FP.F16.F32.PACK_AB R3, R195, R196 ;  /* 0x000000c4c303723e */ /* 0x000fe200000000ff */
[----:B------:R-:W-:Y:S04]  /*44a0*/  IMAD.SHL.U32 R148, R178, 0x40, RZ ;  /* 0x00000040b2947824 */ /* 0x000fe800078e00ff */
[----:B------:R-:W-:Y:S04]  /*44b0*/  STS [R155+0x1000], R3 ;  /* 0x001000039b007388 */ /* 0x000fe80000000800 */
[----:B------:R-:W-:Y:S08]  /*44c0*/  LDSM.16.M88.4 R32, [R0+0x6000] ;  /* 0x006000000020783b */ /* 0x000ff00000000200 */
[----:B------:R-:W3:Y:S01]  /*44d0*/  LDSM.16.M88.4 R16, [R172+0xf000] ;  /* 0x00f00000ac10783b */ /* 0x000ee20000000200 */
[----:B-1----:R-:W-:Y:S07]  /*44e0*/  IADD3 R2, PT, PT, R0, R163, RZ ;  /* 0x000000a300027210 */ /* 0x002fee0007ffe0ff */
[----:B------:R-:W1:Y:S08]  /*44f0*/  LDSM.16.M88.4 R28, [R0+0x6800] ;  /* 0x00680000001c783b */ /* 0x000e700000000200 */
[----:B------:R-:W4:Y:S08]  /*4500*/  LDSM.16.M88.4 R132, [R172+0xf400] ;  /* 0x00f40000ac84783b */ /* 0x000f300000000200 */
[----:B------:R-:W-:Y:S08]  /*4510*/  LDSM.16.M88.4 R136, [R2+0x6000] ;  /* 0x006000000288783b */ /* 0x000ff00000000200 */
[----:B------:R-:W4:Y:S01]  /*4520*/  LDSM.16.M88.4 R140, [R174+0xf000] ;  /* 0x00f00000ae8c783b */ /* 0x000f220000000200 */
[-C--:B---3--:R-:W-:Y:S07]  /*4530*/  HMMA.16816.F32 R4, R32, R16.reuse, RZ ;  /* 0x000000102004723c */ /* 0x088fee00000018ff */
[----:B------:R-:W3:Y:S01]  /*4540*/  LDSM.16.M88.4 R144, [R2+0x6800] ;  /* 0x006800000290783b */ /* 0x000ee20000000200 */
[C---:B-1----:R-:W-:Y:S08]  /*4550*/  HMMA.16816.F32 R8, R28.reuse, R16, RZ ;  /* 0x000000101c08723c */ /* 0x042ff000000018ff */
[-C--:B------:R-:W-:Y:S08]  /*4560*/  HMMA.16816.F32 R12, R28, R18.reuse, RZ ;  /* 0x000000121c0c723c */ /* 0x080ff000000018ff */
[C---:B------:R-:W-:Y:S08]  /*4570*/  HMMA.16816.F32 R16, R32.reuse, R18, RZ ;  /* 0x000000122010723c */ /* 0x040ff000000018ff */
[-C--:B----4-:R-:W-:Y:S08]  /*4580*/  HMMA.16816.F32 R20, R32, R132.reuse, RZ ;  /* 0x000000842014723c */ /* 0x090ff000000018ff */
[C---:B------:R-:W-:Y:S08]  /*4590*/  HMMA.16816.F32 R24, R28.reuse, R132, RZ ;  /* 0x000000841c18723c */ /* 0x040ff000000018ff */
[-C--:B------:R-:W-:Y:S08]  /*45a0*/  HMMA.16816.F32 R28, R28, R134.reuse, RZ ;  /* 0x000000861c1c723c */ /* 0x080ff000000018ff */
[----:B------:R-:W-:Y:S01]  /*45b0*/  HMMA.16816.F32 R32, R32, R134, RZ ;  /* 0x000000862020723c */ /* 0x000fe200000018ff */
[----:B------:R-:W1:Y:S07]  /*45c0*/  LDSM.16.M88.4 R132, [R174+0xf400] ;  /* 0x00f40000ae84783b */ /* 0x000e6e0000000200 */
[-C--:B------:R-:W-:Y:S08]  /*45d0*/  HMMA.16816.F32 R4, R136, R140.reuse, R4 ;  /* 0x0000008c8804723c */ /* 0x080ff00000001804 */
[C---:B---3--:R-:W-:Y:S08]  /*45e0*/  HMMA.16816.F32 R8, R144.reuse, R140, R8 ;  /* 0x0000008c9008723c */ /* 0x048ff00000001808 */
[-C--:B------:R-:W-:Y:S08]  /*45f0*/  HMMA.16816.F32 R12, R144, R142.reuse, R12 ;  /* 0x0000008e900c723c */ /* 0x080ff0000000180c */
[C---:B------:R-:W-:Y:S01]  /*4600*/  HMMA.16816.F32 R16, R136.reuse, R142, R16 ;  /* 0x0000008e8810723c */ /* 0x040fe20000001810 */
[----:B------:R-:W-:Y:S07]  /*4610*/  LDSM.16.M88.4 R140, [R0+0x7000] ;  /* 0x00700000008c783b */ /* 0x000fee0000000200 */
[-C--:B-1----:R-:W-:Y:S08]  /*4620*/  HMMA.16816.F32 R20, R136, R132.reuse, R20 ;  /* 0x000000848814723c */ /* 0x082ff00000001814 */
[C---:B------:R-:W-:Y:S08]  /*4630*/  HMMA.16816.F32 R24, R144.reuse, R132, R24 ;  /* 0x000000849018723c */ /* 0x040ff00000001818 */
[-C--:B------:R-:W-:Y:S01]  /*4640*/  HMMA.16816.F32 R28, R144, R134.reuse, R28 ;  /* 0x00000086901c723c */ /* 0x080fe2000000181c */
[----:B------:R-:W1:Y:S07]  /*4650*/  LDSM.16.M88.4 R144, [R172+0x11000] ;  /* 0x01100000ac90783b */ /* 0x000e6e0000000200 */
[----:B------:R-:W-:Y:S01]  /*4660*/  HMMA.16816.F32 R32, R136, R134, R32 ;  /* 0x000000868820723c */ /* 0x000fe20000001820 */
[----:B------:R-:W3:Y:S08]  /*4670*/  LDSM.16.M88.4 R132, [R0+0x7800] ;  /* 0x007800000084783b */ /* 0x000ef00000000200 */
[----:B------:R-:W4:Y:S01]  /*4680*/  LDSM.16.M88.4 R136, [R172+0x11400] ;  /* 0x01140000ac88783b */ /* 0x000f220000000200 */
[-C--:B-1----:R-:W-:Y:S08]  /*4690*/  HMMA.16816.F32 R4, R140, R144.reuse, R4 ;  /* 0x000000908c04723c */ /* 0x082ff00000001804 */
[C---:B---3--:R-:W-:Y:S08]  /*46a0*/  HMMA.16816.F32 R8, R132.reuse, R144, R8 ;  /* 0x000000908408723c */ /* 0x048ff00000001808 */
[-C--:B------:R-:W-:Y:S08]  /*46b0*/  HMMA.16816.F32 R12, R132, R146.reuse, R12 ;  /* 0x00000092840c723c */ /* 0x080ff0000000180c */
[C---:B------:R-:W-:Y:S01]  /*46c0*/  HMMA.16816.F32 R16, R140.reuse, R146, R16 ;  /* 0x000000928c10723c */ /* 0x040fe20000001810 */
[----:B------:R-:W-:Y:S07]  /*46d0*/  LDSM.16.M88.4 R144, [R2+0x7000] ;  /* 0x007000000290783b */ /* 0x000fee0000000200 */
[-C--:B----4-:R-:W-:Y:S08]  /*46e0*/  HMMA.16816.F32 R20, R140, R136.reuse, R20 ;  /* 0x000000888c14723c */ /* 0x090ff00000001814 */
[C---:B------:R-:W-:Y:S08]  /*46f0*/  HMMA.16816.F32 R24, R132.reuse, R136, R24 ;  /* 0x000000888418723c */ /* 0x040ff00000001818 */
[-C--:B------:R-:W-:Y:S01]  /*4700*/  HMMA.16816.F32 R28, R132, R138.reuse, R28 ;  /* 0x0000008a841c723c */ /* 0x080fe2000000181c */
[----:B------:R-:W1:Y:S07]  /*4710*/  LDSM.16.M88.4 R132, [R174+0x11000] ;  /* 0x01100000ae84783b */ /* 0x000e6e0000000200 */
[----:B------:R-:W-:Y:S01]  /*4720*/  HMMA.16816.F32 R32, R140, R138, R32 ;  /* 0x0000008a8c20723c */ /* 0x000fe20000001820 */
[----:B------:R-:W3:Y:S08]  /*4730*/  LDSM.16.M88.4 R136, [R2+0x7800] ;  /* 0x007800000288783b */ /* 0x000ef00000000200 */
[----:B------:R-:W-:Y:S01]  /*4740*/  LDSM.16.M88.4 R140, [R0+0x8800] ;  /* 0x00880000008c783b */ /* 0x000fe20000000200 */
[-C--:B-1----:R-:W-:Y:S08]  /*4750*/  HMMA.16816.F32 R4, R144, R132.reuse, R4 ;  /* 0x000000849004723c */ /* 0x082ff00000001804 */
[C---:B---3--:R-:W-:Y:S08]  /*4760*/  HMMA.16816.F32 R8, R136.reuse, R132, R8 ;  /* 0x000000848808723c */ /* 0x048ff00000001808 */
        /* <DEDUP_REMOVED lines=8> */
[----:B------:R-:W1:Y:S08]  /*47f0*/  LDSM.16.M88.4 R132, [R0+0x8000] ;  /* 0x008000000084783b */ /* 0x000e700000000200 */
[----:B------:R-:W-:Y:S01]  /*4800*/  LDSM.16.M88.4 R144, [R174+0x13400] ;  /* 0x01340000ae90783b */ /* 0x000fe20000000200 */
[-C--:B-1----:R-:W-:Y:S08]  /*4810*/  HMMA.16816.F32 R4, R132, R136.reuse, R4 ;  /* 0x000000888404723c */ /* 0x082ff00000001804 */
        /* <DEDUP_REMOVED lines=11> */
[----:B-1----:R-:W-:Y:S01]  /*48d0*/  FFMA.FTZ R2, -R165, R165, 1 ;  /* 0x3f800000a5027423 */ /* 0x002fe200000101a5 */
[----:B------:R-:W-:Y:S03]  /*48e0*/  SHF.R.U32.HI R165, RZ, 0x1, R178 ;  /* 0x00000001ffa57819 */ /* 0x000fe600000116b2 */
[----:B------:R-:W-:Y:S01]  /*48f0*/  FMUL.FTZ R2, R2, UR10 ;  /* 0x0000000a02027c20 */ /* 0x000fe20008410000 */
[-C--:B---3--:R-:W-:Y:S08]  /*4900*/  HMMA.16816.F32 R4, R132, R136.reuse, R4 ;  /* 0x000000888404723c */ /* 0x088ff00000001804 */
[C---:B------:R-:W-:Y:S08]  /*4910*/  HMMA.16816.F32 R8, R140.reuse, R136, R8 ;  /* 0x000000888c08723c */ /* 0x040ff00000001808 */
[-C--:B------:R-:W-:Y:S03]  /*4920*/  HMMA.16816.F32 R12, R140, R138.reuse, R12 ;  /* 0x0000008a8c0c723c */ /* 0x080fe6000000180c */
[C---:B--2---:R-:W-:Y:S01]  /*4930*/  FADD.FTZ R3, -R152.reuse, R5 ;  /* 0x0000000598037221 */ /* 0x044fe20000010100 */
[----:B------:R-:W-:Y:S01]  /*4940*/  FADD.FTZ R0, -R152, R4 ;  /* 0x0000000498007221 */ /* 0x000fe20000010100 */
[----:B------:R-:W-:Y:S01]  /*4950*/  FFMA.FTZ R5, -R224, R224, 1 ;  /* 0x3f800000e0057423 */ /* 0x000fe200000101e0 */
[----:B------:R-:W-:Y:S01]  /*4960*/  FFMA.FTZ R4, -R223, R223, 1 ;  /* 0x3f800000df047423 */ /* 0x000fe200000101df */
[----:B------:R-:W-:Y:S01]  /*4970*/  FMUL.FTZ R3, R234, R3 ;  /* 0x00000003ea037220 */ /* 0x000fe20000410000 */
[C---:B------:R-:W-:Y:S04]  /*4980*/  HMMA.16816.F32 R16, R132.reuse, R138, R16 ;  /* 0x0000008a8410723c */ /* 0x040fe80000001810 */
[----:B------:R-:W-:Y:S01]  /*4990*/  FMUL.FTZ R0, R235, R0 ;  /* 0x00000000eb007220 */ /* 0x000fe20000410000 */
[----:B------:R-:W-:Y:S01]  /*49a0*/  FMUL.FTZ R5, R5, UR10 ;  /* 0x0000000a05057c20 */ /* 0x000fe20008410000 */
[----:B------:R-:W-:Y:S01]  /*49b0*/  FMUL.FTZ R2, R3, R2 ;  /* 0x0000000203027220 */ /* 0x000fe20000410000 */
[----:B------:R-:W-:Y:S01]  /*49c0*/  LOP3.LUT R3, R165, 0x30, RZ, 0xc0, !PT ;  /* 0x00000030a5037812 */ /* 0x000fe200078ec0ff */
[-C--:B------:R-:W-:Y:S03]  /*49d0*/  HMMA.16816.F32 R20, R132, R144.reuse, R20 ;  /* 0x000000908414723c */ /* 0x080fe60000001814 */
[----:B------:R-:W-:Y:S01]  /*49e0*/  FMUL.FTZ R5, R0, R5 ;  /* 0x0000000500057220 */ /* 0x000fe20000410000 */
[----:B------:R-:W-:Y:S01]  /*49f0*/  LOP3.LUT R3, R3, 0x8, R178, 0xf8, !PT ;  /* 0x0000000803037812 */ /* 0x000fe200078ef8b2 */
[----:B------:R-:W-:Y:S01]  /*4a00*/  FMUL.FTZ R4, R4, UR10 ;  /* 0x0000000a04047c20 */ /* 0x000fe20008410000 */
[C---:B------:R-:W-:Y:S01]  /*4a10*/  FADD.FTZ R6, -R151.reuse, R6 ;  /* 0x0000000697067221 */ /* 0x040fe20000010100 */
[----:B------:R-:W-:Y:S01]  /*4a20*/  FADD.FTZ R7, -R151, R7 ;  /* 0x0000000797077221 */ /* 0x000fe20000010100 */
[C---:B------:R-:W-:Y:S04]  /*4a30*/  HMMA.16816.F32 R24, R140.reuse, R144, R24 ;  /* 0x000000908c18723c */ /* 0x040fe80000001818 */
[C---:B------:R-:W-:Y:S01]  /*4a40*/  FADD.FTZ R16, -R152.reuse, R16 ;  /* 0x0000001098107221 */ /* 0x040fe20000010100 */
[----:B------:R-:W-:Y:S01]  /*4a50*/  FADD.FTZ R17, -R152, R17 ;  /* 0x0000001198117221 */ /* 0x000fe20000010100 */
[----:B------:R-:W-:Y:S02]  /*4a60*/  LOP3.LUT R3, R3, 0x1c0, R148, 0xf8, !PT ;  /* 0x000001c003037812 */ /* 0x000fe400078ef894 */
[-C--:B------:R-:W-:Y:S03]  /*4a70*/  HMMA.16816.F32 R28, R140, R146.reuse, R28 ;  /* 0x000000928c1c723c */ /* 0x080fe6000000181c */
[----:B------:R-:W-:Y:S01]  /*4a80*/  FMUL.FTZ R0, R232, R16 ;  /* 0x00000010e8007220 */ /* 0x000fe20000410000 */
[----:B------:R-:W-:Y:S01]  /*4a90*/  FFMA.FTZ R16, -R164, R164, 1 ;  /* 0x3f800000a4107423 */ /* 0x000fe200000101a4 */
[----:B------:R-:W-:Y:S01]  /*4aa0*/  FADD.FTZ R20, -R152, R20 ;  /* 0x0000001498147221 */ /* 0x000fe20000010100 */
[----:B------:R-:W-:Y:S02]  /*4ab0*/  SHF.L.U32 R164, R178, 0x3, RZ ;  /* 0x00000003b2a47819 */ /* 0x000fe400000006ff */
[----:B------:R-:W-:Y:S04]  /*4ac0*/  HMMA.16816.F32 R32, R132, R146, R32 ;  /* 0x000000928420723c */ /* 0x000fe80000001820 */
[----:B------:R-:W-:Y:S01]  /*4ad0*/  FADD.FTZ R133, -R152, R21 ;  /* 0x0000001598857221 */ /* 0x000fe20000010100 */
[----:B------:R-:W-:Y:S01]  /*4ae0*/  FMUL.FTZ R16, R16, UR10 ;  /* 0x0000000a10107c20 */ /* 0x000fe20008410000 */
[----:B------:R-:W-:Y:S01]  /*4af0*/  FMUL.FTZ R132, R231, R17 ;  /* 0x00000011e7847220 */ /* 0x000fe20000410000 */
[----:B------:R-:W-:Y:S01]  /*4b00*/  FMUL.FTZ R21, R230, R20 ;  /* 0x00000014e6157220 */ /* 0x000fe20000410000 */
[----:B------:R-:W-:Y:S01]  /*4b10*/  FFMA.FTZ R17, -R221, R221, 1 ;  /* 0x3f800000dd117423 */ /* 0x000fe200000101dd */
[----:B------:R-:W-:Y:S01]  /*4b20*/  FFMA.FTZ R20, -R220, R220, 1 ;  /* 0x3f800000dc147423 */ /* 0x000fe200000101dc */
[----:B------:R-:W-:Y:S01]  /*4b30*/  FMUL.FTZ R16, R0, R16 ;  /* 0x0000001000107220 */ /* 0x000fe20000410000 */
[----:B------:R-:W-:Y:S01]  /*4b40*/  LOP3.LUT R0, R148, 0x400, RZ, 0xc0, !PT ;  /* 0x0000040094007812 */ /* 0x000fe200078ec0ff */
[----:B------:R-:W-:Y:S01]  /*4b50*/  FMUL.FTZ R133, R229, R133 ;  /* 0x00000085e5857220 */ /* 0x000fe20000410000 */
[----:B------:R-:W-:Y:S01]  /*4b60*/  LOP3.LUT R3, R3, 0x38, R164, 0x78, !PT ;  /* 0x0000003803037812 */ /* 0x000fe200078e78a4 */
[----:B------:R-:W-:Y:S01]  /*4b70*/  FMUL.FTZ R17, R17, UR10 ;  /* 0x0000000a11117c20 */ /* 0x000fe20008410000 */
[----:B------:R-:W-:Y:S01]  /*4b80*/  FMUL.FTZ R20, R20, UR10 ;  /* 0x0000000a14147c20 */ /* 0x000fe20008410000 */
[----:B------:R-:W-:Y:S01]  /*4b90*/  F2FP.F16.F32.PACK_AB R2, R2, R5 ;  /* 0x000000050202723e */ /* 0x000fe200000000ff */
[----:B------:R-:W-:Y:S01]  /*4ba0*/  FMUL.FTZ R4, R132, R4 ;  /* 0x0000000484047220 */ /* 0x000fe20000410000 */
[----:B------:R-:W-:Y:S01]  /*4bb0*/  LEA R3, R3, R0, 0x1 ;  /* 0x0000000003037211 */ /* 0x000fe200078e08ff */
[----:B------:R-:W-:Y:S01]  /*4bc0*/  FMUL.FTZ R5, R21, R17 ;  /* 0x0000001115057220 */ /* 0x000fe20000410000 */
[----:B------:R-:W-:Y:S01]  /*4bd0*/  FMUL.FTZ R0, R133, R20 ;  /* 0x0000001485007220 */ /* 0x000fe20000410000 */
[----:B------:R-:W-:Y:S01]  /*4be0*/  FADD.FTZ R32, -R152, R32 ;  /* 0x0000002098207221 */ /* 0x000fe20000010100 */
[----:B------:R-:W-:Y:S01]  /*4bf0*/  FFMA.FTZ R17, -R218, R218, 1 ;  /* 0x3f800000da117423 */ /* 0x000fe200000101da */
[----:B------:R-:W-:Y:S01]  /*4c00*/  F2FP.F16.F32.PACK_AB R4, R4, R16 ;  /* 0x000000100404723e */ /* 0x000fe200000000ff */
[----:B------:R-:W-:Y:S01]  /*4c10*/  FMUL.FTZ R21, R238, R6 ;  /* 0x00000006ee157220 */ /* 0x000fe20000410000 */
[----:B------:R-:W-:Y:S01]  /*4c20*/  F2FP.F16.F32.PACK_AB R20, R0, R5 ;  /* 0x000000050014723e */ /* 0x000fe200000000ff */
[----:B------:R-:W-:Y:S01]  /*4c30*/  FMUL.FTZ R0, R227, R32 ;  /* 0x00000020e3007220 */ /* 0x000fe20000410000 */
[----:B------:R-:W-:Y:S01]  /*4c40*/  FMUL.FTZ R17, R17, UR10 ;  /* 0x0000000a11117c20 */ /* 0x000fe20008410000 */
[----:B------:R-:W-:Y:S01]  /*4c50*/  FADD.FTZ R33, -R152, R33 ;  /* 0x0000002198217221 */ /* 0x000fe20000010100 */
[----:B------:R-:W-:Y:S01]  /*4c60*/  FFMA.FTZ R16, -R219, R219, 1 ;  /* 0x3f800000db107423 */ /* 0x000fe200000101db */
[----:B------:R-:W-:Y:S01]  /*4c70*/  FFMA.FTZ R6, -R225, R225, 1 ;  /* 0x3f800000e1067423 */ /* 0x000fe200000101e1 */
[----:B------:R-:W-:Y:S01]  /*4c80*/  FMUL.FTZ R17, R0, R17 ;  /* 0x0000001100117220 */ /* 0x000fe20000410000 */
[----:B------:R-:W-:Y:S01]  /*4c90*/  FMUL.FTZ R0, R237, R7 ;  /* 0x00000007ed007220 */ /* 0x000fe20000410000 */
[----:B------:R-:W-:Y:S01]  /*4ca0*/  FFMA.FTZ R7, -R226, R226, 1 ;  /* 0x3f800000e2077423 */ /* 0x000fe200000101e2 */
[----:B------:R-:W-:Y:S01]  /*4cb0*/  FMUL.FTZ R5, R228, R33 ;  /* 0x00000021e4057220 */ /* 0x000fe20000410000 */
[----:B------:R-:W-:Y:S01]  /*4cc0*/  FMUL.FTZ R16, R16, UR10 ;  /* 0x0000000a10107c20 */ /* 0x000fe20008410000 */
[----:B------:R-:W-:Y:S01]  /*4cd0*/  FMUL.FTZ R6, R6, UR10 ;  /* 0x0000000a06067c20 */ /* 0x000fe20008410000 */
[----:B------:R-:W-:Y:S02]  /*4ce0*/  FMUL.FTZ R7, R7, UR10 ;  /* 0x0000000a07077c20 */ /* 0x000fe40008410000 */
        /* <DEDUP_REMOVED lines=23> */
.L_x_726:
[----:B------:R2:W-:Y:S01]  /*4e60*/  STS [R153+0x15000], R2 ;  /* 0x0150000299007388 */ /* 0x0005e20000000800 */
[----:B------:R-:W-:Y:S01]  /*4e70*/  FADD.FTZ R22, -R151, R22 ;  /* 0x0000001697167221 */ /* 0x000fe20000010100 */
[----:B------:R-:W-:Y:S01]  /*4e80*/  FFMA.FTZ R5, -R161, R161, 1 ;  /* 0x3f800000a1057423 */ /* 0x000fe200000101a1 */
[C---:B------:R-:W-:Y:S01]  /*4e90*/  FADD.FTZ R23, -R151.reuse, R23 ;  /* 0x0000001797177221 */ /* 0x040fe20000010100 */
[----:B------:R-:W-:Y:S01]  /*4ea0*/  FFMA.FTZ R0, -R160, R160, 1 ;  /* 0x3f800000a0007423 */ /* 0x000fe200000101a0 */
[C---:B------:R-:W-:Y:S01]  /*4eb0*/  FADD.FTZ R18, -R151.reuse, R18 ;  /* 0x0000001297127221 */ /* 0x040fe20000010100 */
[----:B------:R-:W-:Y:S01]  /*4ec0*/  FADD.FTZ R19, -R151, R19 ;  /* 0x0000001397137221 */ /* 0x000fe20000010100 */
[----:B------:R-:W-:Y:S01]  /*4ed0*/  FMUL.FTZ R22, R188, R22 ;  /* 0x00000016bc167220 */ /* 0x000fe20000410000 */
[----:B------:R-:W-:Y:S01]  /*4ee0*/  FMUL.FTZ R5, R5, UR10 ;  /* 0x0000000a05057c20 */ /* 0x000fe20008410000 */
[----:B------:R-:W-:Y:S01]  /*4ef0*/  FMUL.FTZ R23, R186, R23 ;  /* 0x00000017ba177220 */ /* 0x000fe20000410000 */
[----:B------:R-:W-:Y:S01]  /*4f00*/  FMUL.FTZ R0, R0, UR10 ;  /* 0x0000000a00007c20 */ /* 0x000fe20008410000 */
[----:B------:R-:W-:Y:S01]  /*4f10*/  FMUL.FTZ R18, R190, R18 ;  /* 0x00000012be127220 */ /* 0x000fe20000410000 */
[----:B------:R-:W-:Y:S01]  /*4f20*/  FMUL.FTZ R19, R189, R19 ;  /* 0x00000013bd137220 */ /* 0x000fe20000410000 */
[----:B------:R-:W-:Y:S01]  /*4f30*/  F2FP.F16.F32.PACK_AB R17, R16, R17 ;  /* 0x000000111011723e */ /* 0x000fe200000000ff */
[----:B------:R-:W-:Y:S01]  /*4f40*/  FMUL.FTZ R22, R22, R5 ;  /* 0x0000000516167220 */ /* 0x000fe20000410000 */
[----:B------:R-:W-:Y:S01]  /*4f50*/  FMUL.FTZ R16, R23, R0 ;  /* 0x0000000017107220 */ /* 0x000fe20000410000 */
[----:B------:R-:W-:Y:S01]  /*4f60*/  FFMA.FTZ R5, -R158, R158, 1 ;  /* 0x3f8000009e057423 */ /* 0x000fe2000001019e */
[----:B------:R-:W-:Y:S01]  /*4f70*/  FFMA.FTZ R0, -R157, R157, 1 ;  /* 0x3f8000009d007423 */ /* 0x000fe2000001019d */
[C---:B------:R-:W-:Y:S01]  /*4f80*/  FADD.FTZ R34, -R151.reuse, R34 ;  /* 0x0000002297227221 */ /* 0x040fe20000010100 */
[----:B------:R-:W-:Y:S01]  /*4f90*/  FADD.FTZ R35, -R151, R35 ;  /* 0x0000002397237221 */ /* 0x000fe20000010100 */
[C---:B-----5:R-:W-:Y:S01]  /*4fa0*/  FADD.FTZ R8, -R150.reuse, R8 ;  /* 0x0000000896087221 */ /* 0x060fe20000010100 */
[----:B------:R-:W-:Y:S01]  /*4fb0*/  FADD.FTZ R9, -R150, R9 ;  /* 0x0000000996097221 */ /* 0x000fe20000010100 */
[----:B------:R-:W-:Y:S01]  /*4fc0*/  FMUL.FTZ R34, R183, R34 ;  /* 0x00000022b7227220 */ /* 0x000fe20000410000 */
[----:B------:R-:W-:Y:S01]  /*4fd0*/  FMUL.FTZ R35, R179, R35 ;  /* 0x00000023b3237220 */ /* 0x000fe20000410000 */
[----:B------:R-:W-:Y:S01]  /*4fe0*/  FMUL.FTZ R8, R206, R8 ;  /* 0x00000008ce087220 */ /* 0x000fe20000410000 */
[----:B--2---:R-:W-:Y:S01]  /*4ff0*/  F2FP.F16.F32.PACK_AB R2, R6, R7 ;  /* 0x000000070602723e */ /* 0x004fe200000000ff */
[----:B------:R-:W-:Y:S01]  /*5000*/  FFMA.FTZ R7, -R168, R168, 1 ;  /* 0x3f800000a8077423 */ /* 0x000fe200000101a8 */
[----:B------:R-:W-:Y:S01]  /*5010*/  FFMA.FTZ R6, -R166, R166, 1 ;  /* 0x3f800000a6067423 */ /* 0x000fe200000101a6 */
[----:B------:R-:W-:Y:S01]  /*5020*/  FMUL.FTZ R9, R205, R9 ;  /* 0x00000009cd097220 */ /* 0x000fe20000410000 */
[----:B------:R-:W-:Y:S01]  /*5030*/  FADD.FTZ R13, -R150, R13 ;  /* 0x0000000d960d7221 */ /* 0x000fe20000010100 */
[----:B------:R-:W-:Y:S01]  /*5040*/  FMUL.FTZ R7, R7, UR10 ;  /* 0x0000000a07077c20 */ /* 0x000fe20008410000 */
[----:B------:R-:W-:Y:S01]  /*5050*/  FMUL.FTZ R6, R6, UR10 ;  /* 0x0000000a06067c20 */ /* 0x000fe20008410000 */
[----:B------:R2:W-:Y:S01]  /*5060*/  STS [R153+0x15400], R2 ;  /* 0x0154000299007388 */ /* 0x0005e20000000800 */
[----:B------:R-:W-:Y:S01]  /*5070*/  FADD.FTZ R12, -R150, R12 ;  /* 0x0000000c960c7221 */ /* 0x000fe20000010100 */
[----:B------:R-:W-:Y:S01]  /*5080*/  FMUL.FTZ R18, R18, R7 ;  /* 0x0000000712127220 */ /* 0x000fe20000410000 */
[----:B------:R-:W-:Y:S01]  /*5090*/  FMUL.FTZ R19, R19, R6 ;  /* 0x0000000613137220 */ /* 0x000fe20000410000 */
[----:B------:R-:W-:Y:S01]  /*50a0*/  FMUL.FTZ R6, R5, UR10 ;  /* 0x0000000a05067c20 */ /* 0x000fe20008410000 */
[----:B------:R-:W-:Y:S01]  /*50b0*/  FMUL.FTZ R5, R0, UR10 ;  /* 0x0000000a00057c20 */ /* 0x000fe20008410000 */
[----:B------:R3:W-:Y:S01]  /*50c0*/  STS [R156+0x15000], R4 ;  /* 0x015000049c007388 */ /* 0x0007e20000000800 */
[----:B------:R-:W-:Y:S01]  /*50d0*/  FFMA.FTZ R7, -R187, R187, 1 ;  /* 0x3f800000bb077423 */ /* 0x000fe200000101bb */
[----:B------:R-:W-:Y:S01]  /*50e0*/  F2FP.F16.F32.PACK_AB R0, R19, R18 ;  /* 0x000000121300723e */ /* 0x000fe200000000ff */
[----:B------:R-:W-:Y:S01]  /*50f0*/  FMUL.FTZ R34, R34, R6 ;  /* 0x0000000622227220 */ /* 0x000fe20000410000 */
[----:B------:R-:W-:Y:S01]  /*5100*/  FFMA.FTZ R6, -R185, R185, 1 ;  /* 0x3f800000b9067423 */ /* 0x000fe200000101b9 */
[----:B------:R-:W-:Y:S01]  /*5110*/  FMUL.FTZ R35, R35, R5 ;  /* 0x0000000523237220 */ /* 0x000fe20000410000 */
[----:B------:R-:W-:Y:S01]  /*5120*/  FFMA.FTZ R5, -R184, R184, 1 ;  /* 0x3f800000b8057423 */ /* 0x000fe200000101b8 */
[----:B------:R4:W-:Y:S01]  /*5130*/  STS [R156+0x15400], R0 ;  /* 0x015400009c007388 */ /* 0x0009e20000000800 */
[----:B------:R-:W-:Y:S01]  /*5140*/  FMUL.FTZ R19, R7, UR10 ;  /* 0x0000000a07137c20 */ /* 0x000fe20008410000 */
[----:B------:R-:W-:Y:S01]  /*5150*/  FMUL.FTZ R18, R6, UR10 ;  /* 0x0000000a06127c20 */ /* 0x000fe20008410000 */
[----:B------:R-:W-:Y:S01]  /*5160*/  FMUL.FTZ R7, R5, UR10 ;  /* 0x0000000a05077c20 */ /* 0x000fe20008410000 */
[----:B------:R-:W-:Y:S01]  /*5170*/  FMUL.FTZ R13, R201, R13 ;  /* 0x0000000dc90d7220 */ /* 0x000fe20000410000 */
[----:B------:R-:W-:Y:S01]  /*5180*/  FMUL.FTZ R8, R8, R19 ;  /* 0x0000001308087220 */ /* 0x000fe20000410000 */
[----:B------:R-:W-:Y:S01]  /*5190*/  FMUL.FTZ R5, R9, R18 ;  /* 0x0000001209057220 */ /* 0x000fe20000410000 */
[----:B------:R-:W-:Y:S01]  /*51a0*/  FMUL.FTZ R12, R202, R12 ;  /* 0x0000000cca0c7220 */ /* 0x000fe20000410000 */
[C---:B------:R-:W-:Y:S01]  /*51b0*/  FADD.FTZ R29, -R150.reuse, R29 ;  /* 0x0000001d961d7221 */ /* 0x040fe20000010100 */
[C---:B------:R-:W-:Y:S01]  /*51c0*/  FADD.FTZ R28, -R150.reuse, R28 ;  /* 0x0000001c961c7221 */ /* 0x040fe20000010100 */
[----:B------:R-:W-:Y:S01]  /*51d0*/  FADD.FTZ R24, -R150, R24 ;  /* 0x0000001896187221 */ /* 0x000fe20000010100 */
[----:B------:R-:W-:Y:S01]  /*51e0*/  FADD.FTZ R11, -R149, R11 ;  /* 0x0000000b950b7221 */ /* 0x000fe20000010100 */
[----:B--2---:R-:W-:Y:S01]  /*51f0*/  FFMA.FTZ R2, -R181, R181, 1 ;  /* 0x3f800000b5027423 */ /* 0x004fe200000101b5 */
[----:B------:R-:W-:Y:S01]  /*5200*/  FMUL.FTZ R29, R195, R29 ;  /* 0x0000001dc31d7220 */ /* 0x000fe20000410000 */
[----:B------:R-:W-:Y:S01]  /*5210*/  FMUL.FTZ R28, R196, R28 ;  /* 0x0000001cc41c7220 */ /* 0x000fe20000410000 */
[----:B------:R-:W-:Y:S01]  /*5220*/  FMUL.FTZ R24, R198, R24 ;  /* 0x00000018c6187220 */ /* 0x000fe20000410000 */
[----:B------:R-:W-:Y:S01]  /*5230*/  FMUL.FTZ R6, R2, UR10 ;  /* 0x0000000a02067c20 */ /* 0x000fe20008410000 */
[----:B------:R-:W-:Y:S01]  /*5240*/  FMUL.FTZ R2, R12, R7 ;  /* 0x000000070c027220 */ /* 0x000fe20000410000 */
[----:B---3--:R-:W-:Y:S01]  /*5250*/  FFMA.FTZ R4, -R162, R162, 1 ;  /* 0x3f800000a2047423 */ /* 0x008fe200000101a2 */
[----:B------:R-:W-:Y:S01]  /*5260*/  FADD.FTZ R10, -R149, R10 ;  /* 0x0000000a950a7221 */ /* 0x000fe20000010100 */
[----:B------:R-:W-:Y:S01]  /*5270*/  FMUL.FTZ R9, R13, R6 ;  /* 0x000000060d097220 */ /* 0x000fe20000410000 */
[----:B------:R-:W-:Y:S01]  /*5280*/  FMUL.FTZ R11, R209, R11 ;  /* 0x0000000bd10b7220 */ /* 0x000fe20000410000 */
[----:B------:R-:W-:Y:S01]  /*5290*/  FMUL.FTZ R4, R4, UR10 ;  /* 0x0000000a04047c20 */ /* 0x000fe20008410000 */
[----:B------:R-:W-:Y:S01]  /*52a0*/  FMUL.FTZ R10, R210, R10 ;  /* 0x0000000ad20a7220 */ /* 0x000fe20000410000 */
[----:B------:R-:W-:Y:S01]  /*52b0*/  FADD.FTZ R15, -R149, R15 ;  /* 0x0000000f950f7221 */ /* 0x000fe20000010100 */
[----:B----4-:R-:W-:Y:S01]  /*52c0*/  F2FP.F16.F32.PACK_AB R0, R5, R8 ;  /* 0x000000080500723e */ /* 0x010fe200000000ff */
[----:B------:R-:W-:Y:S01]  /*52d0*/  FFMA.FTZ R5, -R170, R170, 1 ;  /* 0x3f800000aa057423 */ /* 0x000fe200000101aa */
[----:B------:R-:W-:Y:S01]  /*52e0*/  F2FP.F16.F32.PACK_AB R9, R9, R2 ;  /* 0x000000020909723e */ /* 0x000fe200000000ff */
[----:B------:R-:W-:Y:S01]  /*52f0*/  FFMA.FTZ R2, -R169, R169, 1 ;  /* 0x3f800000a9027423 */ /* 0x000fe200000101a9 */
[----:B------:R-:W-:Y:S01]  /*5300*/  FMUL.FTZ R28, R28, R4 ;  /* 0x000000041c1c7220 */ /* 0x000fe20000410000 */
[----:B------:R2:W-:Y:S01]  /*5310*/  STS [R153+0x16000], R0 ;  /* 0x0160000099007388 */ /* 0x0005e20000000800 */
[----:B------:R-:W-:Y:S01]  /*5320*/  FMUL.FTZ R5, R5, UR10 ;  /* 0x0000000a05057c20 */ /* 0x000fe20008410000 */
[----:B------:R-:W-:Y:S01]  /*5330*/  FMUL.FTZ R8, R2, UR10 ;  /* 0x0000000a02087c20 */ /* 0x000fe20008410000 */
[----:B------:R-:W-:Y:S01]  /*5340*/  FFMA.FTZ R2, -R167, R167, 1 ;  /* 0x3f800000a7027423 */ /* 0x000fe200000101a7 */
[----:B------:R-:W-:Y:S01]  /*5350*/  FFMA.FTZ R4, -R194, R194, 1 ;  /* 0x3f800000c2047423 */ /* 0x000fe200000101c2 */
[----:B------:R-:W-:Y:S01]  /*5360*/  FMUL.FTZ R24, R24, R5 ;  /* 0x0000000518187220 */ /* 0x000fe20000410000 */
[----:B------:R-:W-:Y:S01]  /*5370*/  FADD.FTZ R14, -R149, R14 ;  /* 0x0000000e950e7221 */ /* 0x000fe20000010100 */
[----:B------:R-:W-:Y:S01]  /*5380*/  FMUL.FTZ R2, R2, UR10 ;  /* 0x0000000a02027c20 */ /* 0x000fe20008410000 */
[----:B------:R-:W-:Y:S01]  /*5390*/  FMUL.FTZ R5, R4, UR10 ;  /* 0x0000000a04057c20 */ /* 0x000fe20008410000 */
[----:B------:R-:W-:Y:S01]  /*53a0*/  FFMA.FTZ R4, -R192, R192, 1 ;  /* 0x3f800000c0047423 */ /* 0x000fe200000101c0 */
[----:B------:R-:W-:Y:S01]  /*53b0*/  FMUL.FTZ R15, R207, R15 ;  /* 0x0000000fcf0f7220 */ /* 0x000fe20000410000 */
[----:B------:R-:W-:Y:S01]  /*53c0*/  FMUL.FTZ R7, R29, R2 ;  /* 0x000000021d077220 */ /* 0x000fe20000410000 */
[----:B------:R-:W-:Y:S01]  /*53d0*/  FFMA.FTZ R2, -R193, R193, 1 ;  /* 0x3f800000c1027423 */ /* 0x000fe200000101c1 */
[----:B------:R-:W-:Y:S01]  /*53e0*/  FMUL.FTZ R10, R10, R5 ;  /* 0x000000050a0a7220 */ /* 0x000fe20000410000 */
[----:B------:R-:W-:Y:S01]  /*53f0*/  FMUL.FTZ R14, R208, R14 ;  /* 0x0000000ed00e7220 */ /* 0x000fe20000410000 */
[----:B------:R-:W-:Y:S01]  /*5400*/  FMUL.FTZ R4, R4, UR10 ;  /* 0x0000000a04047c20 */ /* 0x000fe20008410000 */
[----:B------:R-:W-:Y:S01]  /*5410*/  FMUL.FTZ R6, R2, UR10 ;  /* 0x0000000a02067c20 */ /* 0x000fe20008410000 */
[----:B------:R-:W-:Y:S01]  /*5420*/  FFMA.FTZ R2, -R191, R191, 1 ;  /* 0x3f800000bf027423 */ /* 0x000fe200000101bf */
[----:B------:R-:W-:Y:S01]  /*5430*/  FADD.FTZ R30, -R149, R30 ;  /* 0x0000001e951e7221 */ /* 0x000fe20000010100 */
[----:B------:R-:W-:Y:S01]  /*5440*/  FMUL.FTZ R14, R14, R4 ;  /* 0x000000040e0e7220 */ /* 0x000fe20000410000 */
[----:B------:R-:W-:Y:S01]  /*5450*/  FMUL.FTZ R6, R11, R6 ;  /* 0x000000060b067220 */ /* 0x000fe20000410000 */
[----:B------:R-:W-:Y:S01]  /*5460*/  FMUL.FTZ R2, R2, UR10 ;  /* 0x0000000a02027c20 */ /* 0x000fe20008410000 */
[----:B------:R-:W-:Y:S01]  /*5470*/  FADD.FTZ R4, -R149, R26 ;  /* 0x0000001a95047221 */ /* 0x000fe20000010100 */
[----:B------:R-:W-:Y:S01]  /*5480*/  FMUL.FTZ R30, R200, R30 ;  /* 0x0000001ec81e7220 */ /* 0x000fe20000410000 */
[----:B------:R-:W-:Y:S01]  /*5490*/  FADD.FTZ R25, -R150, R25 ;  /* 0x0000001996197221 */ /* 0x000fe20000010100 */
[----:B--2---:R-:W-:Y:S01]  /*54a0*/  FFMA.FTZ R0, -R180, R180, 1 ;  /* 0x3f800000b4007423 */ /* 0x004fe200000101b4 */
[----:B------:R-:W-:Y:S01]  /*54b0*/  FMUL.FTZ R15, R15, R2 ;  /* 0x000000020f0f7220 */ /* 0x000fe20000410000 */
[----:B------:R-:W-:Y:S01]  /*54c0*/  F2FP.F16.F32.PACK_AB R6, R6, R10 ;  /* 0x0000000a0606723e */ /* 0x000fe200000000ff */
[----:B------:R-:W-:Y:S01]  /*54d0*/  FFMA.FTZ R2, -R182, R182, 1 ;  /* 0x3f800000b6027423 */ /* 0x000fe200000101b6 */
[----:B------:R-:W-:Y:S01]  /*54e0*/  FMUL.FTZ R10, R0, UR10 ;  /* 0x0000000a000a7c20 */ /* 0x000fe20008410000 */
[----:B------:R-:W-:Y:S01]  /*54f0*/  FFMA.FTZ R0, -R171, R171, 1 ;  /* 0x3f800000ab007423 */ /* 0x000fe200000101ab */
[----:B------:R-:W-:Y:S01]  /*5500*/  FMUL.FTZ R4, R204, R4 ;  /* 0x00000004cc047220 */ /* 0x000fe20000410000 */
[----:B------:R-:W-:Y:S01]  /*5510*/  FMUL.FTZ R5, R2, UR10 ;  /* 0x0000000a02057c20 */ /* 0x000fe20008410000 */
[----:B------:R-:W-:Y:S01]  /*5520*/  FADD.FTZ R27, -R149, R27 ;  /* 0x0000001b951b7221 */ /* 0x000fe20000010100 */
[----:B------:R-:W-:Y:S01]  /*5530*/  FMUL.FTZ R2, R0, UR10 ;  /* 0x0000000a00027c20 */ /* 0x000fe20008410000 */
[----:B------:R-:W-:Y:S01]  /*5540*/  STS [R153+0x16400], R6 ;  /* 0x0164000699007388 */ /* 0x000fe20000000800 */
[----:B------:R-:W-:Y:S01]  /*5550*/  FMUL.FTZ R10, R4, R10 ;  /* 0x0000000a040a7220 */ /* 0x000fe20000410000 */
[----:B------:R-:W-:Y:S01]  /*5560*/  FFMA.FTZ R4, -R159, R159, 1 ;  /* 0x3f8000009f047423 */ /* 0x000fe2000001019f */
[----:B------:R-:W-:Y:S01]  /*5570*/  FMUL.FTZ R30, R30, R2 ;  /* 0x000000021e1e7220 */ /* 0x000fe20000410000 */
[----:B------:R-:W-:Y:S01]  /*5580*/  F2FP.F16.F32.PACK_AB R2, R15, R14 ;  /* 0x0000000e0f02723e */ /* 0x000fe200000000ff */
[----:B------:R-:W-:Y:S01]  /*5590*/  FMUL.FTZ R25, R197, R25 ;  /* 0x00000019c5197220 */ /* 0x000fe20000410000 */
[----:B------:R-:W-:Y:S01]  /*55a0*/  FMUL.FTZ R27, R203, R27 ;  /* 0x0000001bcb1b7220 */ /* 0x000fe20000410000 */
[----:B------:R-:W-:Y:S01]  /*55b0*/  FADD.FTZ R31, -R149, R31 ;  /* 0x0000001f951f7221 */ /* 0x000fe20000010100 */
[----:B------:R-:W-:Y:S01]  /*55c0*/  F2FP.F16.F32.PACK_AB R16, R16, R22 ;  /* 0x000000161010723e */ /* 0x000fe200000000ff */
[----:B------:R-:W-:Y:S01]  /*55d0*/  STS [R156+0x16000], R9 ;  /* 0x016000099c007388 */ /* 0x000fe20000000800 */
[----:B------:R-:W-:Y:S01]  /*55e0*/  FMUL.FTZ R11, R4, UR10 ;  /* 0x0000000a040b7c20 */ /* 0x000fe20008410000 */
[----:B------:R-:W-:Y:S01]  /*55f0*/  FMUL.FTZ R8, R25, R8 ;  /* 0x0000000819087220 */ /* 0x000fe20000410000 */
[----:B------:R-:W-:Y:S01]  /*5600*/  FMUL.FTZ R31, R199, R31 ;  /* 0x0000001fc71f7220 */ /* 0x000fe20000410000 */
[----:B------:R2:W-:Y:S01]  /*5610*/  STS [R156+0x16400], R2 ;  /* 0x016400029c007388 */ /* 0x0005e20000000800 */
[----:B------:R-:W-:Y:S01]  /*5620*/  FMUL.FTZ R4, R27, R5 ;  /* 0x000000051b047220 */ /* 0x000fe20000410000 */
[----:B------:R-:W-:Y:S01]  /*5630*/  F2FP.F16.F32.PACK_AB R12, R35, R34 ;  /* 0x00000022230c723e */ /* 0x000fe200000000ff */
[----:B------:R-:W-:Y:S01]  /*5640*/  FMUL.FTZ R5, R31, R11 ;  /* 0x0000000b1f057220 */ /* 0x000fe20000410000 */
[----:B------:R-:W-:Y:S01]  /*5650*/  STS [R154+-0x4000], R20 ;  /* 0xffc000149a007388 */ /* 0x000fe20000000800 */
[----:B------:R-:W-:Y:S01]  /*5660*/  F2FP.F16.F32.PACK_AB R8, R8, R24 ;  /* 0x000000180808723e */ /* 0x000fe200000000ff */
[----:B------:R-:W-:Y:S01]  /*5670*/  IMAD R186, R236, UR8, RZ ;  /* 0x00000008ecba7c24 */ /* 0x000fe2000f8e02ff */
[----:B------:R-:W-:Y:S01]  /*5680*/  F2FP.F16.F32.PACK_AB R4, R4, R10 ;  /* 0x0000000a0404723e */ /* 0x000fe200000000ff */
[----:B------:R-:W-:Y:S01]  /*5690*/  STS [R154+-0x3c00], R16 ;  /* 0xffc400109a007388 */ /* 0x000fe20000000800 */
[----:B------:R-:W-:Y:S02]  /*56a0*/  F2FP.F16.F32.PACK_AB R7, R7, R28 ;  /* 0x0000001c0707723e */ /* 0x000fe400000000ff */
[----:B------:R-:W-:Y:S01]  /*56b0*/  F2FP.F16.F32.PACK_AB R5, R5, R30 ;  /* 0x0000001e0505723e */ /* 0x000fe200000000ff */
[----:B------:R-:W-:Y:S01]  /*56c0*/  STS [R155+-0x4000], R17 ;  /* 0xffc000119b007388 */ /* 0x000fe20000000800 */
[--C-:B------:R-:W-:Y:S02]  /*56d0*/  SHF.R.U32.HI R0, RZ, 0x4, R178.reuse ;  /* 0x00000004ff007819 */ /* 0x100fe400000116b2 */
[----:B------:R-:W-:Y:S01]  /*56e0*/  SHF.L.U32 R149, R178, 0x5, RZ ;  /* 0x00000005b2957819 */ /* 0x000fe200000006ff */
[----:B------:R-:W-:Y:S01]  /*56f0*/  STS [R155+-0x3c00], R12 ;  /* 0xffc4000c9b007388 */ /* 0x000fe20000000800 */
[----:B------:R-:W-:Y:S02]  /*5700*/  LOP3.LUT R166, R0, 0x8, RZ, 0xc0, !PT ;  /* 0x0000000800a67812 */ /* 0x000fe400078ec0ff */
[----:B------:R-:W-:Y:S01]  /*5710*/  SHF.L.U32 R167, R178, 0x2, RZ ;  /* 0x00000002b2a77819 */ /* 0x000fe200000006ff */
[----:B------:R-:W-:Y:S01]  /*5720*/  STS [R154+-0x3000], R8 ;  /* 0xffd000089a007388 */ /* 0x000fe20000000800 */
[--C-:B------:R-:W-:Y:S03]  /*5730*/  LOP3.LUT R0, R166, 0x10, R178.reuse, 0xf8, !PT ;  /* 0x00000010a6007812 */ /* 0x100fe600078ef8b2 */
[----:B------:R-:W-:Y:S01]  /*5740*/  STS [R154+-0x2c00], R4 ;  /* 0xffd400049a007388 */ /* 0x000fe20000000800 */
[----:B------:R-:W-:Y:S02]  /*5750*/  LOP3.LUT R0, R0, 0xc0, R149, 0xf8, !PT ;  /* 0x000000c000007812 */ /* 0x000fe400078ef895 */
[----:B--2---:R-:W-:Y:S01]  /*5760*/  LEA R2, -R186, RZ, 0x6 ;  /* 0x000000ffba027211 */ /* 0x004fe200078e31ff */
[----:B------:R-:W-:Y:S01]  /*5770*/  STS [R155+-0x3000], R7 ;  /* 0xffd000079b007388 */ /* 0x000fe20000000800 */
[----:B------:R-:W-:Y:S03]  /*5780*/  LOP3.LUT R0, R0, 0x18, R167, 0x78, !PT ;  /* 0x0000001800007812 */ /* 0x000fe600078e78a7 */
[----:B------:R-:W-:Y:S01]  /*5790*/  STS [R155+-0x2c00], R5 ;  /* 0xffd400059b007388 */ /* 0x000fe20000000800 */
[----:B------:R-:W-:Y:S01]  /*57a0*/  LOP3.LUT R0, R0, 0x120, R149, 0xf8, !PT ;  /* 0x0000012000007812 */ /* 0x000fe200078ef895 */
[----:B------:R-:W-:Y:S03]  /*57b0*/  BAR.SYNC.DEFER_BLOCKING 0x0 ;  /* 0x0000000000007b1d */ /* 0x000fe60000010000 */
[----:B------:R-:W-:Y:S03]  /*57c0*/  LEA R0, R0, UR4, 0x1 ;  /* 0x0000000400007c11 */ /* 0x000fe6000f8e08ff */
        /* <DEDUP_REMOVED lines=57> */
[----:B------:R-:W-:Y:S02]  /*5b60*/  LOP3.LUT R4, R164, 0xd8, RZ, 0xc0, !PT ;  /* 0x000000d8a4047812 */ /* 0x000fe400078ec0ff */
[----:B------:R-:W-:Y:S02]  /*5b70*/  LEA R6, P0, R2, R212, 0x2 ;  /* 0x000000d402067211 */ /* 0x000fe400078010ff */
[-C--:B----4-:R-:W-:Y:S05]  /*5b80*/  HMMA.16816.F32 R36, R132, R136.reuse, R36 ;  /* 0x000000888424723c */ /* 0x090fea0000001824 */
[----:B------:R-:W-:Y:S02]  /*5b90*/  LOP3.LUT R4, R4, 0x18, R178, 0x78, !PT ;  /* 0x0000001804047812 */ /* 0x000fe400078e78b2 */
[----:B------:R-:W-:Y:S01]  /*5ba0*/  MOV R212, R6 ;  /* 0x0000000600d47202 */ /* 0x000fe20000000f00 */
[C---:B------:R-:W-:Y:S04]  /*5bb0*/  HMMA.16816.F32 R40, R140.reuse, R136, R40 ;  /* 0x000000888c28723c */ /* 0x040fe80000001828 */
[----:B------:R-:W-:Y:S02]  /*5bc0*/  LOP3.LUT R5, R4, 0x1f20, R164, 0xf8, !PT ;  /* 0x00001f2004057812 */ /* 0x000fe400078ef8a4 */
[----:B------:R-:W-:Y:S02]  /*5bd0*/  LEA.HI.X.SX32 R4, R2, R213, 0x2, P0 ;  /* 0x000000d502047211 */ /* 0x000fe400000f16ff */
[-C--:B------:R-:W-:Y:S03]  /*5be0*/  HMMA.16816.F32 R44, R140, R138.reuse, R44 ;  /* 0x0000008a8c2c723c */ /* 0x080fe6000000182c */
[----:B------:R-:W-:Y:S02]  /*5bf0*/  LOP3.LUT R2, R148, 0x1c0, RZ, 0xc0, !PT ;  /* 0x000001c094027812 */ /* 0x000fe400078ec0ff */
[----:B------:R-:W-:Y:S02]  /*5c00*/  LEA R179, R5, UR4, 0x1 ;  /* 0x0000000405b37c11 */ /* 0x000fe4000f8e08ff */
[----:B------:R-:W-:Y:S01]  /*5c10*/  MOV R213, R4 ;  /* 0x0000000400d57202 */ /* 0x000fe20000000f00 */
        /* <DEDUP_REMOVED lines=25> */
.L_x_727:
[----:B------:R-:W-:Y:S01]  /*5db0*/  LOP3.LUT R4, R148, 0x200, RZ, 0xc0, !PT ;  /* 0x0000020094047812 */ /* 0x000fe200078ec0ff */
[----:B------:R-:W-:Y:S01]  /*5dc0*/  LDSM.16.MT88.4 R8, [R0+0x9000] ;  /* 0x009000000008783b */ /* 0x000fe20000004200 */
[----:B------:R-:W-:Y:S01]  /*5dd0*/  LOP3.LUT R2, R2, 0x38, R164, 0xf8, !PT ;  /* 0x0000003802027812 */ /* 0x000fe200078ef8a4 */
[----:B------:R-:W-:Y:S01]  /*5de0*/  IMAD.U32 R180, RZ, RZ, UR52 ;  /* 0x00000034ffb47e24 */ /* 0x000fe2000f8e00ff */
[----:B------:R-:W-:Y:S01]  /*5df0*/  LOP3.LUT R4, R4, 0xc00, R149, 0xf8, !PT ;  /* 0x00000c0004047812 */ /* 0x000fe200078ef895 */
[----:B------:R-:W-:Y:S01]  /*5e00*/  LDSM.16.MT88.4 R16, [R0+0xb000] ;  /* 0x00b000000010783b */ /* 0x000fe20000004200 */
[----:B------:R-:W-:Y:S01]  /*5e10*/  LOP3.LUT R2, R2, 0x8, R165, 0x78, !PT ;  /* 0x0000000802027812 */ /* 0x000fe200078e78a5 */
[----:B------:R-:W-:Y:S01]  /*5e20*/  VIADD R211, R211, 0xffffffc0 ;  /* 0xffffffc0d3d37836 */ /* 0x000fe20000000000 */
[----:B------:R-:W-:Y:S01]  /*5e30*/  PLOP3.LUT P4, PT, PT, PT, UP0, 0x80, 0x8 ;  /* 0x000000000008781c */ /* 0x000fe20003f8f008 */
[----:B------:R-:W-:Y:S01]  /*5e40*/  LDSM.16.MT88.4 R28, [R0+0xd000] ;  /* 0x00d00000001c783b */ /* 0x000fe20000004200 */
[----:B------:R-:W-:Y:S01]  /*5e50*/  LOP3.LUT R2, R4, R2, RZ, 0xfc, !PT ;  /* 0x0000000204027212 */ /* 0x000fe200078efcff */
[----:B------:R-:W-:Y:S01]  /*5e60*/  @UP0 UIADD3 UR14, UP1, UPT, UR58, -0x100, URZ ;  /* 0xffffff003a0e0890 */ /* 0x000fe2000ff3e0ff */
[----:B------:R-:W-:Y:S01]  /*5e70*/  LEA R180, P0, R180, R212, 0x2 ;  /* 0x000000d4b4b47211 */ /* 0x000fe200078010ff */
[----:B------:R-:W-:Y:S01]  /*5e80*/  LDSM.16.MT88.4 R132, [R0+0x9400] ;  /* 0x009400000084783b */ /* 0x000fe20000004200 */
[----:B------:R-:W-:Y:S01]  /*5e90*/  LEA R2, R2, UR4, 0x1 ;  /* 0x0000000402027c11 */ /* 0x000fe2000f8e08ff */
[----:B------:R-:W-:Y:S02]  /*5ea0*/  @UP0 UIADD3.X UR13, UPT, UPT, UR59, -0x1, URZ, UP1, !UPT ;  /* 0xffffffff3b0d0890 */ /* 0x000fe40008ffe4ff */
[----:B------:R-:W-:Y:S01]  /*5eb0*/  LDSM.16.MT88.4 R136, [R0+0xb400] ;  /* 0x00b400000088783b */ /* 0x000fe20000004200 */
[----:B------:R-:W-:Y:S01]  /*5ec0*/  @UP0 UIADD3 UR60, UP1, UPT, UR60, -0x100, URZ ;  /* 0xffffff003c3c0890 */ /* 0x000fe2000ff3e0ff */
[C---:B------:R-:W-:Y:S01]  /*5ed0*/  IMAD.IADD R161, R2.reuse, 0x1, R176 ;  /* 0x0000000102a17824 */ /* 0x040fe200078e02b0 */
[----:B------:R-:W-:Y:S01]  /*5ee0*/  ULOP3.LUT UR5, UR45, 0x1, URZ, 0xc0, !UPT ;  /* 0x000000012d057892 */ /* 0x000fe2000f8ec0ff */
[----:B------:R-:W2:Y:S01]  /*5ef0*/  LDSM.16.M88.4 R24, [R2+0x15000] ;  /* 0x015000000218783b */ /* 0x000ea20000000200 */
[C---:B------:R-:W-:Y:S01]  /*5f00*/  VIADD R160, R2.reuse, 0x15040 ;  /* 0x0001504002a07836 */ /* 0x040fe20000000000 */
[----:B------:R-:W-:Y:S01]  /*5f10*/  @P4 LOP3.LUT R165, R165, 0x10, RZ, 0xc0, !PT ;  /* 0x00000010a5a54812 */ /* 0x000fe200078ec0ff */
[----:B------:R-:W-:Y:S01]  /*5f20*/  @UP0 UIADD3.X UR61, UPT, UPT, UR61, -0x1, URZ, UP1, !UPT ;  /* 0xffffffff3d3d0890 */ /* 0x000fe20008ffe4ff */
[----:B------:R-:W3:Y:S01]  /*5f30*/  LDSM.16.M88.4 R32, [R161+0x15000] ;  /* 0x01500000a120783b */ /* 0x000ee20000000200 */
[----:B------:R-:W-:Y:S03]  /*5f40*/  UISETP.NE.U32.AND UP1, UPT, UR5, 0x1, UPT ;  /* 0x000000010500788c */ /* 0x000fe6000bf25070 */
[----:B------:R-:W4:Y:S03]  /*5f50*/  LDSM.16.MT88.4 R140, [R0+0xd400] ;  /* 0x00d40000008c783b */ /* 0x000f260000004200 */
[----:B------:R-:W-:Y:S01]  /*5f60*/  PLOP3.LUT P3, PT, PT, PT, UP1, 0x80, 0x8 ;  /* 0x000000000008781c */ /* 0x000fe20003f6f018 */
[----:B------:R-:W-:Y:S04]  /*5f70*/  LDSM.16.MT88.4 R144, [R0+0x9800] ;  /* 0x009800000090783b */ /* 0x000fe80000004200 */
        /* <DEDUP_REMOVED lines=25> */
[----:B------:R2:W-:Y:S07]  /*6110*/  LDSM.16.M88.4 R144, [R2+0x17000] ;  /* 0x017000000290783b */ /* 0x0005ee0000000200 */
[C---:B------:R-:W-:Y:S08]  /*6120*/  HMMA.16816.F32 R12, R28.reuse, R148, R12 ;  /* 0x000000941c0c723c */ /* 0x040ff0000000180c */
[C---:B------:R-:W-:Y:S01]  /*6130*/  HMMA.16816.F32 R16, R28.reuse, R150, R16 ;  /* 0x000000961c10723c */ /* 0x040fe20000001810 */
[----:B------:R-:W4:Y:S07]  /*6140*/  LDSM.16.MT88.4 R148, [R0+0xa000] ;  /* 0x00a000000094783b */ /* 0x000f2e0000004200 */
[C---:B---3--:R-:W-:Y:S01]  /*6150*/  HMMA.16816.F32 R20, R28.reuse, R132, R20 ;  /* 0x000000841c14723c */ /* 0x048fe20000001814 */
[----:B--2---:R-:W-:Y:S05]  /*6160*/  IMAD.U32 R2, RZ, RZ, UR52 ;  /* 0x00000034ff027e24 */ /* 0x004fea000f8e00ff */
[----:B------:R-:W-:Y:S02]  /*6170*/  LEA.HI.X.SX32 R181, R2, R213, 0x2, P0 ;  /* 0x000000d502b57211 */ /* 0x000fe400000f16ff */
[----:B------:R-:W-:Y:S01]  /*6180*/  HMMA.16816.F32 R24, R28, R134, R24 ;  /* 0x000000861c18723c */ /* 0x000fe20000001818 */
[----:B------:R-:W2:Y:S02]  /*6190*/  LDSM.16.MT88.4 R28, [R0+0xe000] ;  /* 0x00e00000001c783b */ /* 0x000ea40000004200 */
[C---:B------:R-:W-:Y:S02]  /*61a0*/  LEA R170, P0, R186.reuse, R180, 0x5 ;  /* 0x000000b4baaa7211 */ /* 0x040fe400078028ff */
[----:B------:R-:W-:Y:S02]  /*61b0*/  LDSM.16.MT88.4 R132, [R0+0xa400] ;  /* 0x00a400000084783b */ /* 0x000fe40000004200 */
[C---:B------:R-:W-:Y:S01]  /*61c0*/  LEA.HI.X.SX32 R171, R186.reuse, R181, 0x5, P0 ;  /* 0x000000b5baab7211 */ /* 0x040fe200000f2eff */
[C---:B-1----:R-:W-:Y:S05]  /*61d0*/  HMMA.16816.F32 R4, R136.reuse, R152, R4 ;  /* 0x000000988804723c */ /* 0x042fea0000001804 */
[C---:B------:R-:W-:Y:S03]  /*61e0*/  LEA R168, P0, R186.reuse, R170, 0x5 ;  /* 0x000000aabaa87211 */ /* 0x040fe600078028ff */
[C---:B------:R-:W-:Y:S03]  /*61f0*/  HMMA.16816.F32 R8, R136.reuse, R154, R8 ;  /* 0x0000009a8808723c */ /* 0x040fe60000001808 */
[C---:B------:R-:W-:Y:S05]  /*6200*/  LEA.HI.X.SX32 R169, R186.reuse, R171, 0x5, P0 ;  /* 0x000000abbaa97211 */ /* 0x040fea00000f2eff */
[C---:B----4-:R-:W-:Y:S08]  /*6210*/  HMMA.16816.F32 R12, R136.reuse, R32, R12 ;  /* 0x00000020880c723c */ /* 0x050ff0000000180c */
[C---:B------:R-:W-:Y:S01]  /*6220*/  HMMA.16816.F32 R16, R136.reuse, R34, R16 ;  /* 0x000000228810723c */ /* 0x040fe20000001810 */
[----:B------:R-:W1:Y:S07]  /*6230*/  LDSM.16.M88.4 R32, [R161+0x17000] ;  /* 0x01700000a120783b */ /* 0x000e6e0000000200 */
        /* <DEDUP_REMOVED lines=8> */
[C---:B--2---:R-:W-:Y:S08]  /*62c0*/  HMMA.16816.F32 R20, R144.reuse, R28, R20 ;  /* 0x0000001c9014723c */ /* 0x044ff00000001814 */
[----:B------:R-:W-:Y:S01]  /*62d0*/  HMMA.16816.F32 R24, R144, R30, R24 ;  /* 0x0000001e9018723c */ /* 0x000fe20000001818 */
[----:B------:R-:W2:Y:S07]  /*62e0*/  LDSM.16.MT88.4 R28, [R0+0xe400] ;  /* 0x00e40000001c783b */ /* 0x000eae0000004200 */
[C---:B-1----:R-:W-:Y:S08]  /*62f0*/  HMMA.16816.F32 R4, R32.reuse, R132, R4 ;  /* 0x000000842004723c */ /* 0x042ff00000001804 */
[C---:B------:R-:W-:Y:S01]  /*6300*/  HMMA.16816.F32 R8, R32.reuse, R134, R8 ;  /* 0x000000862008723c */ /* 0x040fe20000001808 */
[----:B------:R1:W4:Y:S07]  /*6310*/  LDSM.16.M88.4 R132, [R160+0x2000] ;  /* 0x00200000a084783b */ /* 0x00032e0000000200 */
[C---:B---3--:R-:W-:Y:S08]  /*6320*/  HMMA.16816.F32 R12, R32.reuse, R136, R12 ;  /* 0x00000088200c723c */ /* 0x048ff0000000180c */
[C---:B------:R-:W-:Y:S01]  /*6330*/  HMMA.16816.F32 R16, R32.reuse, R138, R16 ;  /* 0x0000008a2010723c */ /* 0x040fe20000001810 */
[----:B------:R-:W3:Y:S02]  /*6340*/  LDSM.16.MT88.4 R136, [R0+0xc800] ;  /* 0x00c800000088783b */ /* 0x000ee40000004200 */
[C---:B-1----:R-:W-:Y:S05]  /*6350*/  LEA R160, P0, R186.reuse, R168, 0x5 ;  /* 0x000000a8baa07211 */ /* 0x042fea00078028ff */
[C---:B--2---:R-:W-:Y:S03]  /*6360*/  HMMA.16816.F32 R20, R32.reuse, R28, R20 ;  /* 0x0000001c2014723c */ /* 0x044fe60000001814 */
        /* <DEDUP_REMOVED lines=333> */
.L_x_729:
        /* <DEDUP_REMOVED lines=12> */
.L_x_730:
[----:B------:R-:W2:Y:S01]  /*7900*/  LDCU.64 UR8, c[0x0][0x5c8] ;  /* 0x0000b900ff0877ac */ /* 0x000ea20008000a00 */
[----:B------:R-:W-:-:S04]  /*7910*/  UIADD3 UR5, UPT, UPT, UR40, UR43, URZ ;  /* 0x0000002b28057290 */ /* 0x000fc8000fffe0ff */
[----:B--2---:R-:W-:Y:S02]  /*7920*/  UIMAD.WIDE.U32 UR18, UR5, UR8, URZ ;  /* 0x00000008051272a5 */ /* 0x004fe4000f8e00ff */
[----:B------:R-:W-:-:S04]  /*7930*/  UIMAD UR5, UR5, UR9, URZ ;  /* 0x00000009050572a4 */ /* 0x000fc8000f8e02ff */
[----:B------:R-:W-:-:S06]  /*7940*/  UIADD3 UR5, UPT, UPT, UR19, UR5, URZ ;  /* 0x0000000513057290 */ /* 0x000fcc000fffe0ff */
[----:B-1----:R-:W-:-:S07]  /*7950*/  MOV R22, UR5 ;  /* 0x0000000500167c02 */ /* 0x002fce0008000f00 */
.L_x_731:
[----:B------:R-:W-:Y:S01]  /*7960*/  BAR.SYNC.DEFER_BLOCKING 0x0 ;  /* 0x0000000000007b1d */ /* 0x000fe20000010000 */
[----:B------:R-:W-:Y:S01]  /*7970*/  USHF.L.U32 UR5, UR41, 0x7, URZ ;  /* 0x0000000729057899 */ /* 0x000fe200080006ff */
[----:B------:R-:W-:Y:S01]  /*7980*/  SHF.R.U32.HI R178, RZ, 0x2, R178 ;  /* 0x00000002ffb27819 */ /* 0x000fe200000116b2 */
[----:B------:R-:W-:Y:S01]  /*7990*/  USHF.L.U32 UR13, UR41, 0x7, URZ ;  /* 0x00000007290d7899 */ /* 0x000fe200080006ff */
[----:B------:R-:W-:Y:S01]  /*79a0*/  IMAD.U32 R23, RZ, RZ, UR8 ;  /* 0x00000008ff177e24 */ /* 0x000fe2000f8e00ff */
[----:B------:R-:W-:-:S03]  /*79b0*/  UIMAD.WIDE.U32 UR20, UR5, UR10, URZ ;  /* 0x0000000a051472a5 */ /* 0x000fc6000f8e00ff */
[----:B------:R-:W1:Y:S01]  /*79c0*/  LDC.64 R4, c[0x0][0x5d8] ;  /* 0x00017600ff047b82 */ /* 0x000e620000000a00 */
[----:B------:R-:W-:Y:S01]  /*79d0*/  USHF.R.S32.HI UR14, URZ, 0x1f, UR5 ;  /* 0x0000001fff0e7899 */ /* 0x000fe20008011405 */
[C---:B------:R-:W-:Y:S01]  /*79e0*/  VIADD R6, R178.reuse, 0x40 ;  /* 0x00000040b2067836 */ /* 0x040fe20000000000 */
[----:B------:R-:W-:Y:S01]  /*79f0*/  UIADD3 UR37, UPT, UPT, -UR13, UR37, URZ ;  /* 0x000000250d257290 */ /* 0x000fe2000fffe1ff */
[----:B------:R-:W-:Y:S01]  /*7a00*/  BSSY.RECONVERGENT B0, `(.L_x_732) ;  /* 0x0000026000007945 */ /* 0x000fe20003800200 */
[----:B------:R-:W-:Y:S01]  /*7a10*/  IMAD.U32 R2, RZ, RZ, UR20 ;  /* 0x00000014ff027e24 */ /* 0x000fe2000f8e00ff */
[----:B------:R-:W-:Y:S01]  /*7a20*/  UIMAD UR12, UR14, UR10, URZ ;  /* 0x0000000a0e0c72a4 */ /* 0x000fe2000f8e02ff */
[----:B------:R-:W-:Y:S01]  /*7a30*/  IMAD.U32 R3, RZ, RZ, UR21 ;  /* 0x00000015ff037e24 */ /* 0x000fe2000f8e00ff */
[----:B------:R-:W2:Y:S01]  /*7a40*/  LDC.64 R56, c[0x0][0x5e0] ;  /* 0x00017800ff387b82 */ /* 0x000ea20000000a00 */
[----:B------:R-:W-:Y:S01]  /*7a50*/  ISETP.GE.AND P1, PT, R178, UR37, PT ;  /* 0x00000025b2007c0c */ /* 0x000fe2000bf26270 */
[----:B------:R-:W-:Y:S01]  /*7a60*/  UIMAD UR12, UR5, UR11, UR12 ;  /* 0x0000000b050c72a4 */ /* 0x000fe2000f8e020c */
[----:B------:R-:W-:-:S02]  /*7a70*/  LOP3.LUT R0, R2, 0x18, R164, 0xf8, !PT ;  /* 0x0000001802007812 */ /* 0x000fc400078ef8a4 */
[----:B------:R-:W-:Y:S02]  /*7a80*/  ISETP.GE.AND P3, PT, R6, UR37, PT ;  /* 0x0000002506007c0c */ /* 0x000fe4000bf66270 */
[----:B------:R-:W-:Y:S01]  /*7a90*/  IADD3 R2, P0, PT, R0, UR16, RZ ;  /* 0x0000001000027c10 */ /* 0x000fe2000ff1e0ff */
[----:B------:R-:W-:Y:S01]  /*7aa0*/  IMAD.U32 R0, RZ, RZ, UR12 ;  /* 0x0000000cff007e24 */ /* 0x000fe2000f8e00ff */
[----:B------:R-:W-:Y:S01]  /*7ab0*/  LOP3.LUT R164, R164, 0x18, RZ, 0xc0, !PT ;  /* 0x00000018a4a47812 */ /* 0x000fe200078ec0ff */
        /* <DEDUP_REMOVED lines=13> */
[----:B------:R-:W2:Y:S01]  /*7b90*/  LDS.128 R12, [R179+0xb000] ;  /* 0x00b00000b30c7984 */ /* 0x000ea20000000c00 */
[----:B------:R-:W4:Y:S01]  /*7ba0*/  LDCU.64 UR12, c[0x0][0x560] ;  /* 0x0000ac00ff0c77ac */ /* 0x000f220008000a00 */
[----:B------:R-:W-:Y:S02]  /*7bb0*/  MOV R2, R6 ;  /* 0x0000000600027202 */ /* 0x000fe40000000f00 */
[----:B------:R-:W3:Y:S01]  /*7bc0*/  LDS.128 R8, [R179+0x9000] ;  /* 0x00900000b3087984 */ /* 0x000ee20000000c00 */
[----:B------:R-:W-:-:S03]  /*7bd0*/  MOV R3, R20 ;  /* 0x0000001400037202 */ /* 0x000fc60000000f00 */
[----:B------:R-:W1:Y:S01]  /*7be0*/  LDS.128 R16, [R179+0xd000] ;  /* 0x00d00000b3107984 */ /* 0x000e620000000c00 */
[----:B------:R-:W-:-:S04]  /*7bf0*/  IMAD.WIDE.U32 R4, R178, UR10, R2 ;  /* 0x0000000ab2047c25 */ /* 0x000fc8000f8e0002 */
[----:B------:R-:W-:Y:S01]  /*7c00*/  IMAD R0, R178, UR11, R5 ;  /* 0x0000000bb2007c24 */ /* 0x000fe2000f8e0205 */
[----:B----4-:R-:W-:-:S04]  /*7c10*/  LEA R2, P2, R4, UR12, 0x1 ;  /* 0x0000000c04027c11 */ /* 0x010fc8000f8408ff */
[----:B------:R-:W-:-:S05]  /*7c20*/  LEA.HI.X R3, R4, UR13, R0, 0x1, P2 ;  /* 0x0000000d04037c11 */ /* 0x000fca00090f0c00 */
[----:B--2---:R2:W-:Y:S04]  /*7c30*/  STG.E.128 desc[UR38][R2.64+0x40], R12 ;  /* 0x0000400c02007986 */ /* 0x0045e8000c101d26 */
[----:B---3--:R2:W-:Y:S04]  /*7c40*/  STG.E.128 desc[UR38][R2.64], R8 ;  /* 0x0000000802007986 */ /* 0x0085e8000c101d26 */
[----:B-1----:R2:W-:Y:S02]  /*7c50*/  STG.E.128 desc[UR38][R2.64+0x80], R16 ;  /* 0x0000801002007986 */ /* 0x0025e4000c101d26 */
.L_x_733:
[----:B------:R-:W-:Y:S05]  /*7c60*/  BSYNC.RECONVERGENT B0 ;  /* 0x0000000000007941 */ /* 0x000fea0003800200 */
.L_x_732:
[----:B--2---:R2:W4:Y:S01]  /*7c70*/  LDS.128 R8, [R179+0xe000] ;  /* 0x00e00000b3087984 */ /* 0x0045220000000c00 */
[----:B------:R-:W-:Y:S01]  /*7c80*/  BSSY.RECONVERGENT B0, `(.L_x_734) ;  /* 0x000000f000007945 */ /* 0x000fe20003800200 */
[----:B------:R-:W-:-:S03]  /*7c90*/  IADD3.X R12, PT, PT, RZ, RZ, RZ, P0, !PT ;  /* 0x000000ffff0c7210 */ /* 0x000fc600007fe4ff */
[----:B------:R-:W-:Y:S05]  /*7ca0*/  @P3 BRA `(.L_x_735) ;  /* 0x0000000000303947 */ /* 0x000fea0003800000 */
[----:B------:R-:W3:Y:S01]  /*7cb0*/  LDCU.64 UR12, c[0x0][0x560] ;  /* 0x0000ac00ff0c77ac */ /* 0x000ee20008000a00 */
[----:B------:R-:W-:Y:S01]  /*7cc0*/  MOV R2, R6 ;  /* 0x0000000600027202 */ /* 0x000fe20000000f00 */
        /* <DEDUP_REMOVED lines=8> */
[----:B------:R3:W-:Y:S04]  /*7d50*/  STG.E.128 desc[UR38][R2.64+0x40], R24 ;  /* 0x0000401802007986 */ /* 0x0007e8000c101d26 */
[----:B----4-:R3:W-:Y:S02]  /*7d60*/  STG.E.128 desc[UR38][R2.64+0x80], R8 ;  /* 0x0000800802007986 */ /* 0x0107e4000c101d26 */
.L_x_735:
[----:B------:R-:W-:Y:S05]  /*7d70*/  BSYNC.RECONVERGENT B0 ;  /* 0x0000000000007941 */ /* 0x000fea0003800200 */
.L_x_734:
        /* <DEDUP_REMOVED lines=11> */
[----:B------:R-:W3:Y:S01]  /*7e30*/  LDCU.64 UR10, c[0x0][0x568] ;  /* 0x0000ad00ff0a77ac */ /* 0x000ee20008000a00 */
[----:B------:R-:W-:Y:S02]  /*7e40*/  MOV R2, R4 ;  /* 0x0000000400027202 */ /* 0x000fe40000000f00 */
[----:B------:R-:W-:-:S03]  /*7e50*/  MOV R3, R0 ;  /* 0x0000000000037202 */ /* 0x000fc60000000f00 */
[----:B------:R-:W-:-:S04]  /*7e60*/  IMAD.WIDE.U32 R6, R178, UR8, R2 ;  /* 0x00000008b2067c25 */ /* 0x000fc8000f8e0002 */
[----:B------:R-:W-:Y:S01]  /*7e70*/  IMAD R3, R178, UR9, R7 ;  /* 0x00000009b2037c24 */ /* 0x000fe2000f8e0207 */
[----:B---3--:R-:W-:-:S04]  /*7e80*/  LEA R2, P0, R6, UR10, 0x1 ;  /* 0x0000000a06027c11 */ /* 0x008fc8000f8008ff */
[----:B------:R-:W-:-:S05]  /*7e90*/  LEA.HI.X R3, R6, UR11, R3, 0x1, P0 ;  /* 0x0000000b06037c11 */ /* 0x000fca00080f0c03 */
[----:B------:R3:W-:Y:S04]  /*7ea0*/  STG.E.128 desc[UR38][R2.64], R40 ;  /* 0x0000002802007986 */ /* 0x0007e8000c101d26 */
[----:B-1----:R3:W-:Y:S04]  /*7eb0*/  STG.E.128 desc[UR38][R2.64+0x40], R36 ;  /* 0x0000402402007986 */ /* 0x0027e8000c101d26 */
[----:B------:R3:W-:Y:S02]  /*7ec0*/  STG.E.128 desc[UR38][R2.64+0x80], R32 ;  /* 0x0000802002007986 */ /* 0x0007e4000c101d26 */
.L_x_737:
[----:B------:R-:W-:Y:S05]  /*7ed0*/  BSYNC.RECONVERGENT B0 ;  /* 0x0000000000007941 */ /* 0x000fea0003800200 */
.L_x_736:
[----:B------:R-:W-:Y:S05]  /*7ee0*/  @P3 BRA `(.L_x_725) ;  /* 0x0000000000303947 */ /* 0x000fea0003800000 */
[----:B------:R-:W1:Y:S01]  /*7ef0*/  LDCU.64 UR10, c[0x0][0x568] ;  /* 0x0000ad00ff0a77ac */ /* 0x000e620008000a00 */
[----:B---3--:R-:W-:Y:S01]  /*7f00*/  MOV R2, R4 ;  /* 0x0000000400027202 */ /* 0x008fe20000000f00 */
[----:B------:R-:W-:Y:S01]  /*7f10*/  IMAD R6, R12, UR8, RZ ;  /* 0x000000080c067c24 */ /* 0x000fe2000f8e02ff */
[----:B------:R-:W-:-:S03]  /*7f20*/  MOV R3, R0 ;  /* 0x0000000000037202 */ /* 0x000fc60000000f00 */
[C---:B------:R-:W-:Y:S02]  /*7f30*/  IMAD R0, R21.reuse, UR9, R6 ;  /* 0x0000000915007c24 */ /* 0x040fe4000f8e0206 */
[----:B------:R-:W-:-:S05]  /*7f40*/  IMAD.WIDE.U32 R4, R21, UR8, R2 ;  /* 0x0000000815047c25 */ /* 0x000fca000f8e0002 */
[----:B------:R-:W-:Y:S02]  /*7f50*/  IADD3 R0, PT, PT, R0, R5, RZ ;  /* 0x0000000500007210 */ /* 0x000fe40007ffe0ff */
[----:B-1----:R-:W-:-:S04]  /*7f60*/  LEA R2, P0, R4, UR10, 0x1 ;  /* 0x0000000a04027c11 */ /* 0x002fc8000f8008ff */
[----:B------:R-:W-:-:S05]  /*7f70*/  LEA.HI.X R3, R4, UR11, R0, 0x1, P0 ;  /* 0x0000000b04037c11 */ /* 0x000fca00080f0c00 */
[----:B------:R1:W-:Y:S04]  /*7f80*/  STG.E.128 desc[UR38][R2.64], R52 ;  /* 0x0000003402007986 */ /* 0x0003e8000c101d26 */
[----:B------:R1:W-:Y:S04]  /*7f90*/  STG.E.128 desc[UR38][R2.64+0x40], R48 ;  /* 0x0000403002007986 */ /* 0x0003e8000c101d26 */
[----:B------:R1:W-:Y:S02]  /*7fa0*/  STG.E.128 desc[UR38][R2.64+0x80], R44 ;  /* 0x0000802c02007986 */ /* 0x0003e4000c101d26 */
.L_x_725:
[----:B------:R-:W-:Y:S05]  /*7fb0*/  BSYNC.RECONVERGENT B1 ;  /* 0x0000000000017941 */ /* 0x000fea0003800200 */
.L_x_703:
[----:B------:R-:W2:Y:S01]  /*7fc0*/  LDCU UR8, c[0x0][0x438] ;  /* 0x00008700ff0877ac */ /* 0x000ea20008000800 */
[----:B------:R-:W4:Y:S01]  /*7fd0*/  LDCU UR9, c[0x0][0x370] ;  /* 0x00006e00ff0977ac */ /* 0x000f220008000800 */
[----:B------:R-:W-:Y:S01]  /*7fe0*/  UMOV UR10, UR23 ;  /* 0x00000017000a7c82 */ /* 0x000fe20008000000 */
        /* <DEDUP_REMOVED lines=8> */
.L_x_739:
        /* <DEDUP_REMOVED lines=9> */
.L_x_896:


//--------------------- .text._ZN5flash44flash_bwd_dq_dk_dv_loop_seqk_parallel_kernelI23Flash_bwd_kernel_traitsILi96ELi64ELi128ELi8ELi2ELi4ELi4ELb0ELb0EN7cutlass6half_tE19Flash_kernel_traitsILi96ELi64ELi128ELi8ES3_EELb1ELb1ELb0ELb1ELb0ELb0ELb0EEEvNS_16Flash_bwd_paramsE --------------------------
	.section	.text._ZN5flash44flash_bwd_dq_dk_dv_loop_seqk_parallel_kernelI23Flash_bwd_kernel_traitsILi96ELi64ELi128ELi8ELi2ELi4ELi4ELb0ELb0EN7cutlass6half_tE19Flash_kernel_traitsILi96ELi64ELi128ELi8ES3_EELb1ELb1ELb0ELb1ELb0ELb0ELb0EEEvNS_16Flash_bwd_paramsE,"ax",@progbits
	.align	128
        .global         _ZN5flash44flash_bwd_dq_dk_dv_loop_seqk_parallel_kernelI23Flash_bwd_kernel_traitsILi96ELi64ELi128ELi8ELi2ELi4ELi4ELb0ELb0EN7cutlass6half_tE19Flash_kernel_traitsILi96ELi64ELi128ELi8ES3_EELb1ELb1ELb0ELb1ELb0ELb0ELb0EEEvNS_16Flash_bwd_paramsE
        .type           _ZN5flash44flash_bwd_dq_dk_dv_loop_seqk_parallel_kernelI23Flash_bwd_kernel_traitsILi96ELi64ELi128ELi8ELi2ELi4ELi4ELb0ELb0EN7cutlass6half_tE19Flash_kernel_traitsILi96ELi64ELi128ELi8ES3_EELb1ELb1ELb0ELb1ELb0ELb0ELb0EEEvNS_16Flash_bwd_paramsE,@function
        .size           _ZN5flash44flash_bwd_dq_dk_dv_loop_seqk_parallel_kernelI23Flash_bwd_kernel_traitsILi96ELi64ELi128ELi8ELi2ELi4ELi4ELb0ELb0EN7cutlass6half_tE19Flash_kernel_traitsILi96ELi64ELi128ELi8ES3_EELb1ELb1ELb0ELb1ELb0ELb0ELb0EEEvNS_16Flash_bwd_paramsE,(.L_x_897 - _ZN5flash44flash_bwd_dq_dk_dv_loop_seqk_parallel_kernelI23Flash_bwd_kernel_traitsILi96ELi64ELi128ELi8ELi2ELi4ELi4ELb0ELb0EN7cutlass6half_tE19Flash_kernel_traitsILi96ELi64ELi128ELi8ES3_EELb1ELb1ELb0ELb1ELb0ELb0ELb0EEEvNS_16Flash_bwd_paramsE)
        .other          _ZN5flash44flash_bwd_dq_dk_dv_loop_seqk_parallel_kernelI23Flash_bwd_kernel_traitsILi96ELi64ELi128ELi8ELi2ELi4ELi4ELb0ELb0EN7cutlass6half_tE19Flash_kernel_traitsILi96ELi64ELi128ELi8ES3_EELb1ELb1ELb0ELb1ELb0ELb0ELb0EEEvNS_16Flash_bwd_paramsE,@"STO_CUDA_ENTRY STV_DEFAULT"
_ZN5flash44flash_bwd_dq_dk_dv_loop_seqk_parallel_kernelI23Flash_bwd_kernel_traitsILi96ELi64ELi128ELi8ELi2ELi4ELi4ELb0ELb0EN7cutlass6half_tE19Flash_kernel_traitsILi96ELi64ELi128ELi8ES3_EELb1ELb1ELb0ELb1ELb0ELb0ELb0EEEvNS_16Flash_bwd_paramsE:
.text._ZN5flash44flash_bwd_dq_dk_dv_loop_seqk_parallel_kernelI23Flash_bwd_kernel_traitsILi96ELi64ELi128ELi8ELi2ELi4ELi4ELb0ELb0EN7cutlass6half_tE19Flash_kernel_traitsILi96ELi64ELi128ELi8ES3_EELb1ELb1ELb0ELb1ELb0ELb0ELb0EEEvNS_16Flash_bwd_paramsE:
        /* <DEDUP_REMOVED lines=12> */
[----:B------:R-:W-:Y:S01]  /*00c0*/  IMAD.U32 R231, RZ, RZ, UR9 ;  /* 0x00000009ffe77e24 */ /* 0x000fe2000f8e00ff */
[----:B------:R-:W-:Y:S01]  /*00d0*/  UMOV UR12, 0x400 ;  /* 0x00000400000c7882 */ /* 0x000fe20000000000 */
[----:B------:R-:W-:Y:S01]  /*00e0*/  UMOV UR5, 0x400 ;  /* 0x0000040000057882 */ /* 0x000fe20000000000 */
[----:B------:R-:W-:-:S03]  /*00f0*/  UMOV UR11, 0x400 ;  /* 0x00000400000b7882 */ /* 0x000fc60000000000 */
[----:B------:R-:W4:Y:S01]  /*0100*/  S2UR UR4, SR_CgaCtaId ;  /* 0x00000000000479c3 */ /* 0x000f220000008800 */
[----:B------:R-:W1:Y:S01]  /*0110*/  LDCU.64 UR26, c[0x0][0x358] ;  /* 0x00006b00ff1a77ac */ /* 0x000e620008000a00 */
[----:B------:R-:W1:Y:S06]  /*0120*/  LDCU.64 UR6, c[0x0][0x470] ;  /* 0x00008e00ff0677ac */ /* 0x000e6c0008000a00 */
[----:B------:R-:W5:Y:S01]  /*0130*/  S2UR UR23, SR_CgaCtaId ;  /* 0x00000000001779c3 */ /* 0x000f620000008800 */
[----:B------:R-:W-:Y:S01]  /*0140*/  UMOV UR25, URZ ;  /* 0x000000ff00197c82 */ /* 0x000fe20008000000 */
[----:B---3--:R-:W-:-:S06]  /*0150*/  IMAD.U32 R10, RZ, RZ, UR8 ;  /* 0x00000008ff0a7e24 */ /* 0x008fcc000f8e00ff */
[----:B------:R-:W3:Y:S01]  /*0160*/  S2UR UR24, SR_CTAID.X ;  /* 0x00000000001879c3 */ /* 0x000ee20000002500 */
[----:B--2---:R-:W-:Y:S01]  /*0170*/  ULEA UR10, UR10, UR12, 0x18 ;  /* 0x0000000c0a0a7291 */ /* 0x004fe2000f8ec0ff */
[----:B-1----:R-:W-:-:S06]  /*0180*/  IMAD.SHL.U32 R0, R4, 0x10, RZ ;  /* 0x0000001004007824 */ /* 0x002fcc00078e00ff */
[----:B------:R-:W1:Y:S01]  /*0190*/  S2UR UR22, SR_CTAID.Z ;  /* 0x00000000001679c3 */ /* 0x000e620000002700 */
[C---:B------:R-:W-:Y:S01]  /*01a0*/  IMAD.SHL.U32 R3, R4.reuse, 0x20, RZ ;  /* 0x0000002004037824 */ /* 0x040fe200078e00ff */
[----:B----4-:R-:W-:Y:S01]  /*01b0*/  ULEA UR4, UR4, UR5, 0x18 ;  /* 0x0000000504047291 */ /* 0x010fe2000f8ec0ff */
[----:B------:R-:W-:Y:S01]  /*01c0*/  IMAD.SHL.U32 R2, R4, 0x2, RZ ;  /* 0x0000000204027824 */ /* 0x000fe200078e00ff */
[----:B------:R-:W-:Y:S01]  /*01d0*/  LOP3.LUT R0, R0, 0x1c0, RZ, 0xc0, !PT ;  /* 0x000001c000007812 */ /* 0x000fe200078ec0ff */
[----:B------:R-:W-:Y:S01]  /*01e0*/  UMOV UR5, URZ ;  /* 0x000000ff00057c82 */ /* 0x000fe20008000000 */
[----:B------:R-:W-:Y:S02]  /*01f0*/  LOP3.LUT R3, R3, 0x7400, RZ, 0xc0, !PT ;  /* 0x0000740003037812 */ /* 0x000fe400078ec0ff */
[--C-:B------:R-:W-:Y:S01]  /*0200*/  LOP3.LUT R0, R0, 0x38, R2.reuse, 0xf8, !PT ;  /* 0x0000003800007812 */ /* 0x100fe200078ef802 */
[----:B-----5:R-:W-:Y:S01]  /*0210*/  ULEA UR23, UR23, UR11, 0x18 ;  /* 0x0000000b17177291 */ /* 0x020fe2000f8ec0ff */
[----:B------:R-:W-:-:S02]  /*0220*/  LOP3.LUT R2, R3, 0x6, R2, 0xf8, !PT ;  /* 0x0000000603027812 */ /* 0x000fc400078ef802 */
[----:B------:R-:W-:-:S04]  /*0230*/  SHF.R.U32.HI R3, RZ, 0x1, R4 ;  /* 0x00000001ff037819 */ /* 0x000fc80000011604 */
[----:B------:R-:W-:-:S04]  /*0240*/  LOP3.LUT R0, R0, 0x20, R3, 0x78, !PT ;  /* 0x0000002000007812 */ /* 0x000fc800078e7803 */
[----:B------:R-:W-:-:S04]  /*0250*/  LOP3.LUT R0, R2, R0, RZ, 0xfc, !PT ;  /* 0x0000000002007212 */ /* 0x000fc800078efcff */
[----:B-1-3--:R-:W-:-:S07]  /*0260*/  LEA R195, R0, UR10, 0x1 ;  /* 0x0000000a00c37c11 */ /* 0x00afce000f8e08ff */
.L_x_797:
[----:B---3--:R-:W1:Y:S01]  /*0270*/  LDC.64 R2, c[0x0][0x478] ;  /* 0x00011e00ff027b82 */ /* 0x008e620000000a00 */
        /* <DEDUP_REMOVED lines=15> */
[C---:B------:R-:W-:Y:S02]  /*0370*/  ISETP.NE.AND.EX P3, PT, R7.reuse, RZ, PT, P3 ;  /* 0x000000ff0700720c */ /* 0x040fe40003f65330 */
[----:B------:R-:W-:Y:S02]  /*0380*/  @P4 IADD3 R2, P0, PT, R0, R2, RZ ;  /* 0x0000000200024210 */ /* 0x000fe40007f1e0ff */
[C---:B------:R-:W-:Y:S02]  /*0390*/  @P5 IADD3.X R5, PT, PT, R12.reuse, UR7, RZ, P1, !PT ;  /* 0x000000070c055c10 */ /* 0x040fe40008ffe4ff */
        /* <DEDUP_REMOVED lines=28> */
.L_x_740:
[----:B------:R-:W-:Y:S01]  /*0560*/  IMAD.SHL.U32 R19, R231, 0x80, RZ ;  /* 0x00000080e7137824 */ /* 0x000fe200078e00ff */
[----:B-----5:R-:W-:Y:S01]  /*0570*/  @!P4 IADD3 R204, PT, PT, R0, R10, -R236 ;  /* 0x0000000a00ccc210 */ /* 0x020fe20007ffe8ec */
[----:B------:R-:W-:-:S03]  /*0580*/  @P2 IMAD.IADD R198, R6, 0x1, -R11 ;  /* 0x0000000106c62824 */ /* 0x000fc600078e0a0b */
[----:B------:R-:W-:-:S13]  /*0590*/  ISETP.GT.AND P0, PT, R204, R19, PT ;  /* 0x00000013cc00720c */ /* 0x000fda0003f04270 */
[----:B------:R-:W-:Y:S05]  /*05a0*/  @!P0 BRA `(.L_x_741) ;  /* 0x0000008c00908947 */ /* 0x000fea0003800000 */
[----:B------:R-:W-:Y:S01]  /*05b0*/  ISETP.NE.AND P4, PT, R11, -0x1, PT ;  /* 0xffffffff0b00780c */ /* 0x000fe20003f85270 */
[----:B------:R-:W-:Y:S01]  /*05c0*/  VIADD R0, R198, 0x3f ;  /* 0x0000003fc6007836 */ /* 0x000fe20000000000 */
[----:B------:R-:W-:-:S04]  /*05d0*/  ISETP.NE.AND P2, PT, R242, -0x1, PT ;  /* 0xfffffffff200780c */ /* 0x000fc80003f45270 */
[----:B-1----:R-:W-:-:S04]  /*05e0*/  SHF.R.S32.HI R2, RZ, 0x1f, R0 ;  /* 0x0000001fff027819 */ /* 0x002fc80000011400 */
        /* <DEDUP_REMOVED lines=25> */
.L_x_742:
[----:B------:R-:W1:Y:S01]  /*0780*/  LDCU.64 UR16, c[0x0][0x3b8] ;  /* 0x00007700ff1077ac */ /* 0x000e620008000a00 */
[----:B------:R-:W-:-:S05]  /*0790*/  IADD3 R2, PT, PT, R236, R242, RZ ;  /* 0x000000f2ec027210 */ /* 0x000fca0007ffe0ff */
[C---:B-1----:R-:W-:Y:S02]  /*07a0*/  IMAD R0, R2.reuse, UR17, RZ ;  /* 0x0000001102007c24 */ /* 0x042fe4000f8e02ff */
[----:B------:R-:W-:-:S05]  /*07b0*/  IMAD.WIDE.U32 R2, R2, UR16, RZ ;  /* 0x0000001002027c25 */ /* 0x000fca000f8e00ff */
[----:B------:R-:W-:Y:S02]  /*07c0*/  IADD3 R30, PT, PT, R3, R0, RZ ;  /* 0x00000000031e7210 */ /* 0x000fe40007ffe0ff */
[----:B------:R-:W-:-:S07]  /*07d0*/  MOV R28, R2 ;  /* 0x00000002001c7202 */ /* 0x000fce0000000f00 */
.L_x_743:
        /* <DEDUP_REMOVED lines=41> */
.L_x_744:
[----:B------:R-:W1:Y:S01]  /*0a70*/  LDCU.64 UR14, c[0x0][0x3c0] ;  /* 0x00007800ff0e77ac */ /* 0x000e620008000a00 */
[----:B------:R-:W-:-:S05]  /*0a80*/  IADD3 R0, PT, PT, R236, R242, RZ ;  /* 0x000000f2ec007210 */ /* 0x000fca0007ffe0ff */
[C---:B-1----:R-:W-:Y:S02]  /*0a90*/  IMAD R4, R0.reuse, UR15, RZ ;  /* 0x0000000f00047c24 */ /* 0x042fe4000f8e02ff */
[----:B------:R-:W-:-:S05]  /*0aa0*/  IMAD.WIDE.U32 R2, R0, UR14, RZ ;  /* 0x0000000e00027c25 */ /* 0x000fca000f8e00ff */
[----:B------:R-:W-:Y:S02]  /*0ab0*/  IADD3 R31, PT, PT, R3, R4, RZ ;  /* 0x00000004031f7210 */ /* 0x000fe40007ffe0ff */
[----:B------:R-:W-:-:S07]  /*0ac0*/  MOV R29, R2 ;  /* 0x00000002001d7202 */ /* 0x000fce0000000f00 */
.L_x_745:
        /* <DEDUP_REMOVED lines=12> */
[----:B------:R-:W1:Y:S02]  /*0b90*/  LDCU UR8, c[0x0][0x444] ;  /* 0x00008880ff0877ac */ /* 0x000e640008000800 */
[----:B-1----:R-:W-:Y:S01]  /*0ba0*/  USHF.R.S32.HI UR9, URZ, 0x1f, UR8 ;  /* 0x0000001fff097899 */ /* 0x002fe20008011408 */
[----:B------:R-:W-:Y:S01]  /*0bb0*/  IMAD.WIDE.U32 R4, R34, UR8, RZ ;  /* 0x0000000822047c25 */ /* 0x000fe2000f8e00ff */
[----:B------:R-:W-:-:S04]  /*0bc0*/  USHF.R.S32.HI UR8, URZ, 0x1f, UR21 ;  /* 0x0000001fff087899 */ /* 0x000fc80008011415 */
[----:B------:R-:W-:Y:S02]  /*0bd0*/  IMAD R0, R34, UR9, RZ ;  /* 0x0000000922007c24 */ /* 0x000fe4000f8e02ff */
[----:B------:R-:W-:-:S03]  /*0be0*/  IMAD.WIDE.U32 R2, R4, R33, RZ ;  /* 0x0000002104027225 */ /* 0x000fc600078e00ff */
[----:B------:R-:W-:Y:S02]  /*0bf0*/  IADD3 R0, PT, PT, R5, R0, RZ ;  /* 0x0000000005007210 */ /* 0x000fe40007ffe0ff */
[----:B------:R-:W-:-:S03]  /*0c00*/  SHF.R.S32.HI R5, RZ, 0x1f, R33 ;  /* 0x0000001fff057819 */ /* 0x000fc60000011421 */
[----:B------:R-:W-:-:S04]  /*0c10*/  IMAD R0, R0, R33, RZ ;  /* 0x0000002100007224 */ /* 0x000fc800078e02ff */
[----:B------:R-:W-:Y:S02]  /*0c20*/  IMAD R0, R5, R4, R0 ;  /* 0x0000000405007224 */ /* 0x000fe400078e0200 */
[----:B------:R-:W-:-:S03]  /*0c30*/  IMAD.WIDE.U32 R4, R2, UR21, RZ ;  /* 0x0000001502047c25 */ /* 0x000fc6000f8e00ff */
[----:B------:R-:W-:Y:S02]  /*0c40*/  IADD3 R0, PT, PT, R3, R0, RZ ;  /* 0x0000000003007210 */ /* 0x000fe40007ffe0ff */
[----:B------:R-:W-:-:S03]  /*0c50*/  MOV R8, R4 ;  /* 0x0000000400087202 */ /* 0x000fc60000000f00 */
[----:B------:R-:W-:-:S04]  /*0c60*/  IMAD R0, R0, UR21, RZ ;  /* 0x0000001500007c24 */ /* 0x000fc8000f8e02ff */
[----:B------:R-:W-:-:S05]  /*0c70*/  IMAD R2, R2, UR8, R0 ;  /* 0x0000000802027c24 */ /* 0x000fca000f8e0200 */
[----:B------:R-:W-:Y:S01]  /*0c80*/  IADD3 R9, PT, PT, R5, R2, RZ ;  /* 0x0000000205097210 */ /* 0x000fe20007ffe0ff */
[----:B------:R-:W-:Y:S06]  /*0c90*/  BRA `(.L_x_747) ;  /* 0x0000000000107947 */ /* 0x000fec0003800000 */
.L_x_746:
[-C--:B------:R-:W-:Y:S02]  /*0ca0*/  IMAD R0, R17, R11.reuse, RZ ;  /* 0x0000000b11007224 */ /* 0x080fe400078e02ff */
[----:B------:R-:W-:-:S05]  /*0cb0*/  IMAD.WIDE.U32 R2, R16, R11, RZ ;  /* 0x0000000b10027225 */ /* 0x000fca00078e00ff */
[----:B------:R-:W-:Y:S02]  /*0cc0*/  IADD3 R9, PT, PT, R3, R0, RZ ;  /* 0x0000000003097210 */ /* 0x000fe40007ffe0ff */
[----:B------:R-:W-:-:S07]  /*0cd0*/  MOV R8, R2 ;  /* 0x0000000200087202 */ /* 0x000fce0000000f00 */
.L_x_747:
        /* <DEDUP_REMOVED lines=20> */
.L_x_748:
[----:B------:R-:W1:Y:S01]  /*0e20*/  LDC R23, c[0x0][0x434] ;  /* 0x00010d00ff177b82 */ /* 0x000e620000000800 */
[----:B------:R-:W-:-:S04]  /*0e30*/  IMAD R0, R34, R33, R35 ;  /* 0x0000002122007224 */ /* 0x000fc800078e0223 */
[----:B-1----:R-:W-:-:S03]  /*0e40*/  IMAD R23, R0, R23, RZ ;  /* 0x0000001700177224 */ /* 0x002fc600078e02ff */
.L_x_749:
        /* <DEDUP_REMOVED lines=11> */
.L_x_750:
[----:B------:R-:W1:Y:S01]  /*0f00*/  LDC R20, c[0x0][0x444] ;  /* 0x00011100ff147b82 */ /* 0x000e620000000800 */
[----:B------:R-:W-:-:S04]  /*0f10*/  IMAD R0, R34, R33, R35 ;  /* 0x0000002122007224 */ /* 0x000fc800078e0223 */
[----:B-1----:R-:W-:-:S07]  /*0f20*/  IMAD R20, R0, R20, RZ ;  /* 0x0000001400147224 */ /* 0x002fce00078e02ff */
.L_x_751:
[----:B------:R-:W1:Y:S01]  /*0f30*/  S2R R36, SR_TID.X ;  /* 0x0000000000247919 */ /* 0x000e620000002100 */
[----:B------:R-:W2:Y:S01]  /*0f40*/  LDCU.64 UR12, c[0x0][0x3b0] ;  /* 0x00007600ff0c77ac */ /* 0x000ea20008000a00 */
[----:B------:R-:W3:Y:S01]  /*0f50*/  LDC.64 R16, c[0x0][0x5f8] ;  /* 0x00017e00ff107b82 */ /* 0x000ee20000000a00 */
[----:B------:R-:W-:Y:S01]  /*0f60*/  IMAD.MOV.U32 R11, RZ, RZ, RZ ;  /* 0x000000ffff0b7224 */ /* 0x000fe200078e00ff */
[----:B------:R-:W-:Y:S01]  /*0f70*/  ISETP.NE.AND P3, PT, RZ, UR20, PT ;  /* 0x00000014ff007c0c */ /* 0x000fe2000bf65270 */
[----:B------:R-:W4:Y:S01]  /*0f80*/  LDCU.128 UR8, c[0x0][0x590] ;  /* 0x0000b200ff0877ac */ /* 0x000f220008000c00 */
[----:B------:R-:W-:Y:S01]  /*0f90*/  IMAD R233, R33, UR21, RZ ;  /* 0x0000001521e97c24 */ /* 0x000fe2000f8e02ff */
[----:B------:R-:W-:Y:S01]  /*0fa0*/  BSSY.RECONVERGENT B1, `(.L_x_741) ;  /* 0x0000844000017945 */ /* 0x000fe20003800200 */
[----:B------:R-:W5:Y:S02]  /*0fb0*/  LDCU.64 UR18, c[0x0][0x3c8] ;  /* 0x00007900ff1277ac */ /* 0x000f640008000a00 */
[----:B------:R-:W3:Y:S01]  /*0fc0*/  LDC.64 R210, c[0x0][0x420] ;  /* 0x00010800ffd27b82 */ /* 0x000ee20000000a00 */
[----:B------:R-:W3:Y:S01]  /*0fd0*/  LDCU.64 UR20, c[0x0][0x550] ;  /* 0x0000aa00ff1477ac */ /* 0x000ee20008000a00 */
[----:B--2---:R-:W-:-:S04]  /*0fe0*/  IMAD R0, R22, UR12, RZ ;  /* 0x0000000c16007c24 */ /* 0x004fc8000f8e02ff */
[----:B------:R-:W-:Y:S02]  /*0ff0*/  IMAD R0, R12, UR13, R0 ;  /* 0x0000000d0c007c24 */ /* 0x000fe4000f8e0200 */
[C---:B-1----:R-:W-:Y:S01]  /*1000*/  IMAD.SHL.U32 R37, R36.reuse, 0x8, RZ ;  /* 0x0000000824257824 */ /* 0x042fe200078e00ff */
[----:B------:R-:W-:Y:S02]  /*1010*/  LOP3.LUT R222, R36, 0x1f, RZ, 0xc0, !PT ;  /* 0x0000001f24de7812 */ /* 0x000fe400078ec0ff */
[--C-:B------:R-:W-:Y:S02]  /*1020*/  SHF.R.U32.HI R209, RZ, 0x5, R36.reuse ;  /* 0x00000005ffd17819 */ /* 0x100fe40000011624 */
[----:B------:R-:W-:Y:S02]  /*1030*/  LOP3.LUT R10, R37, 0x18, RZ, 0xc0, !PT ;  /* 0x00000018250a7812 */ /* 0x000fe400078ec0ff */
[----:B------:R-:W-:-:S03]  /*1040*/  SHF.R.U32.HI R229, RZ, 0x2, R36 ;  /* 0x00000002ffe57819 */ /* 0x000fc60000011624 */
[----:B------:R-:W-:-:S03]  /*1050*/  IMAD.WIDE.U32 R2, R12, UR12, R10 ;  /* 0x0000000c0c027c25 */ /* 0x000fc6000f8e000a */
[----:B------:R-:W-:Y:S02]  /*1060*/  IADD3 R4, P1, PT, R24, R2, RZ ;  /* 0x0000000218047210 */ /* 0x000fe40007f3e0ff */
[----:B------:R-:W-:Y:S02]  /*1070*/  IADD3 R2, P0, PT, R10, R13, RZ ;  /* 0x0000000d0a027210 */ /* 0x000fe40007f1e0ff */
[----:B------:R-:W-:Y:S01]  /*1080*/  IADD3.X R5, PT, PT, R25, R3, R0, P1, !PT ;  /* 0x0000000319057210 */ /* 0x000fe20000ffe400 */
[----:B----4-:R-:W-:Y:S02]  /*1090*/  IMAD R0, R22, UR8, RZ ;  /* 0x0000000816007c24 */ /* 0x010fe4000f8e02ff */
[----:B------:R-:W-:Y:S01]  /*10a0*/  IMAD.X R3, RZ, RZ, R15, P0 ;  /* 0x000000ffff037224 */ /* 0x000fe200000e060f */
[----:B------:R-:W-:Y:S01]  /*10b0*/  IADD3 R8, P1, P0, R6, R8, R26 ;  /* 0x0000000806087210 */ /* 0x000fe2000783e01a */
[----:B------:R-:W1:Y:S01]  /*10c0*/  LDC R15, c[0x0][0x508] ;  /* 0x00014200ff0f7b82 */ /* 0x000e620000000800 */
[----:B-----5:R-:W-:-:S04]  /*10d0*/  IMAD.WIDE.U32 R6, R35, UR18, R4 ;  /* 0x0000001223067c25 */ /* 0x020fc8000f8e0004 */
[C---:B------:R-:W-:Y:S02]  /*10e0*/  IMAD R0, R12.reuse, UR9, R0 ;  /* 0x000000090c007c24 */ /* 0x040fe4000f8e0200 */
[----:B------:R-:W-:Y:S01]  /*10f0*/  IMAD.WIDE.U32 R2, R12, UR8, R2 ;  /* 0x000000080c027c25 */ /* 0x000fe2000f8e0002 */
[----:B------:R-:W-:-:S03]  /*1100*/  SHF.R.S32.HI R12, RZ, 0x1f, R26 ;  /* 0x0000001fff0c7819 */ /* 0x000fc6000001141a */
[----:B---3--:R-:W-:Y:S01]  /*1110*/  IMAD.WIDE.U32 R4, R16, UR24, RZ ;  /* 0x0000001810047c25 */ /* 0x008fe2000f8e00ff */
[----:B------:R-:W-:-:S03]  /*1120*/  IADD3.X R9, PT, PT, R21, R9, R12, P1, P0 ;  /* 0x0000000915097210 */ /* 0x000fc60000fe040c */
[----:B------:R-:W-:Y:S01]  /*1130*/  IMAD R7, R35, UR19, R7 ;  /* 0x0000001323077c24 */ /* 0x000fe2000f8e0207 */
[----:B------:R-:W2:Y:S01]  /*1140*/  LDCU.64 UR18, c[0x0][0x380] ;  /* 0x00007000ff1277ac */ /* 0x000ea20008000a00 */
[----:B------:R-:W-:Y:S01]  /*1150*/  IMAD.IADD R3, R3, 0x1, R0 ;  /* 0x0000000103037824 */ /* 0x000fe200078e0200 */
[----:B------:R-:W-:Y:S01]  /*1160*/  SEL R4, R4, RZ, P3 ;  /* 0x000000ff04047207 */ /* 0x000fe20001800000 */
[----:B------:R-:W-:Y:S02]  /*1170*/  IMAD R0, R233, R209, R222 ;  /* 0x000000d1e9007224 */ /* 0x000fe400078e02de */
[----:B------:R-:W-:Y:S02]  /*1180*/  IMAD R5, R17, UR24, R5 ;  /* 0x0000001811057c24 */ /* 0x000fe4000f8e0205 */
[----:B------:R-:W-:Y:S01]  /*1190*/  IMAD.IADD R21, R19, 0x1, R198 ;  /* 0x0000000113157824 */ /* 0x000fe200078e02c6 */
[----:B------:R-:W-:Y:S01]  /*11a0*/  IADD3 R13, P1, P0, R0, R8, R4 ;  /* 0x00000008000d7210 */ /* 0x000fe2000783e004 */
[----:B------:R-:W-:Y:S01]  /*11b0*/  IMAD R8, R229, UR13, RZ ;  /* 0x0000000de5087c24 */ /* 0x000fe2000f8e02ff */
[----:B------:R-:W-:Y:S01]  /*11c0*/  SHF.R.S32.HI R4, RZ, 0x1f, R0 ;  /* 0x0000001fff047819 */ /* 0x000fe20000011400 */
[----:B------:R-:W-:Y:S01]  /*11d0*/  IMAD.WIDE.U32 R2, R35, UR10, R2 ;  /* 0x0000000a23027c25 */ /* 0x000fe2000f8e0002 */
[----:B------:R-:W-:Y:S01]  /*11e0*/  SEL R0, R5, RZ, P3 ;  /* 0x000000ff05007207 */ /* 0x000fe20001800000 */
[----:B------:R-:W3:Y:S02]  /*11f0*/  LDC.64 R16, c[0x0][0x5e8] ;  /* 0x00017a00ff107b82 */ /* 0x000ee40000000a00 */
[----:B------:R-:W-:Y:S01]  /*1200*/  IMAD R3, R35, UR11, R3 ;  /* 0x0000000b23037c24 */ /* 0x000fe2000f8e0203 */
[----:B------:R-:W-:Y:S01]  /*1210*/  IADD3.X R9, PT, PT, R4, R9, R0, P1, P0 ;  /* 0x0000000904097210 */ /* 0x000fe20000fe0400 */
[----:B------:R-:W-:Y:S01]  /*1220*/  IMAD.WIDE.U32 R4, R229, UR12, R6 ;  /* 0x0000000ce5047c25 */ /* 0x000fe2000f8e0006 */
[----:B-1----:R-:W-:Y:S01]  /*1230*/  IADD3 R0, PT, PT, R21, -R15, -R204 ;  /* 0x8000000f15007210 */ /* 0x002fe20007ffe8cc */
[----:B------:R-:W1:Y:S02]  /*1240*/  LDCU.64 UR10, c[0x0][0x570] ;  /* 0x0000ae00ff0a77ac */ /* 0x000e640008000a00 */
[----:B------:R-:W-:Y:S01]  /*1250*/  IMAD.IADD R5, R5, 0x1, R8 ;  /* 0x0000000105057824 */ /* 0x000fe200078e0208 */
[C---:B--2---:R-:W-:Y:S01]  /*1260*/  LEA R202, P1, R4.reuse, UR18, 0x1 ;  /* 0x0000001204ca7c11 */ /* 0x044fe2000f8208ff */
[C---:B------:R-:W-:Y:S01]  /*1270*/  IMAD R12, R229.reuse, UR9, RZ ;  /* 0x00000009e50c7c24 */ /* 0x040fe2000f8e02ff */
[----:B------:R-:W-:Y:S01]  /*1280*/  SHF.R.S32.HI R7, RZ, 0x1f, R0 ;  /* 0x0000001fff077819 */ /* 0x000fe20000011400 */
[----:B------:R-:W-:Y:S01]  /*1290*/  IMAD.WIDE.U32 R2, R229, UR8, R2 ;  /* 0x00000008e5027c25 */ /* 0x000fe2000f8e0002 */
[----:B------:R-:W-:-:S02]  /*12a0*/  LEA.HI.X R203, R4, UR19, R5, 0x1, P1 ;  /* 0x0000001304cb7c11 */ /* 0x000fc400088f0c05 */
[----:B------:R-:W-:Y:S01]  /*12b0*/  LEA.HI R4, R7, R0, RZ, 0x6 ;  /* 0x0000000007047211 */ /* 0x000fe200078f30ff */
[----:B------:R-:W-:Y:S01]  /*12c0*/  IMAD.IADD R0, R3, 0x1, R12 ;  /* 0x0000000103007824 */ /* 0x000fe200078e020c */
[C---:B------:R-:W-:Y:S01]  /*12d0*/  LEA R200, P1, R2.reuse, UR20, 0x1 ;  /* 0x0000001402c87c11 */ /* 0x040fe2000f8208ff */
[----:B------:R-:W-:Y:S01]  /*12e0*/  IMAD.SHL.U32 R6, R233, 0x40, RZ ;  /* 0x00000040e9067824 */ /* 0x000fe200078e00ff */
[----:B------:R-:W-:Y:S02]  /*12f0*/  SHF.R.S32.HI R4, RZ, 0x6, R4 ;  /* 0x00000006ff047819 */ /* 0x000fe40000011404 */
[----:B------:R-:W-:Y:S01]  /*1300*/  LEA.HI.X R201, R2, UR21, R0, 0x1, P1 ;  /* 0x0000001502c97c11 */ /* 0x000fe200088f0c00 */
[----:B------:R-:W-:Y:S01]  /*1310*/  IMAD R0, R14, 0x40, R23 ;  /* 0x000000400e007824 */ /* 0x000fe200078e0217 */
[----:B------:R-:W-:Y:S02]  /*1320*/  VIMNMX R234, PT, PT, RZ, R4, !PT ;  /* 0x00000004ffea7248 */ /* 0x000fe40007fe0100 */
[----:B------:R-:W-:Y:S01]  /*1330*/  IADD3 R8, P0, PT, R6, R13, RZ ;  /* 0x0000000d06087210 */ /* 0x000fe20007f1e0ff */
[----:B------:R-:W-:Y:S01]  /*1340*/  IMAD.WIDE R210, R0, 0x4, R210 ;  /* 0x0000000400d27825 */ /* 0x000fe200078e02d2 */
[----:B------:R-:W-:-:S02]  /*1350*/  ISETP.GT.AND P1, PT, R199, R234, PT ;  /* 0x000000eac700720c */ /* 0x000fc40003f24270 */
[----:B------:R-:W-:Y:S02]  /*1360*/  LEA.HI.X.SX32 R9, R6, R9, 0x1, P0 ;  /* 0x0000000906097211 */ /* 0x000fe400000f0eff */
[----:B------:R-:W-:Y:S02]  /*1370*/  LEA R5, R14, R20, 0x6 ;  /* 0x000000140e057211 */ /* 0x000fe400078e30ff */
[----:B-1----:R-:W-:Y:S02]  /*1380*/  LEA R196, P0, R8, UR10, 0x2 ;  /* 0x0000000a08c47c11 */ /* 0x002fe4000f8010ff */
[----:B------:R-:W-:Y:S01]  /*1390*/  LOP3.LUT R12, R10, 0x20, RZ, 0xfc, !PT ;  /* 0x000000200a0c7812 */ /* 0x000fe200078efcff */
[----:B---3--:R-:W-:Y:S01]  /*13a0*/  IMAD.WIDE R6, R5, 0x4, R16 ;  /* 0x0000000405067825 */ /* 0x008fe200078e0210 */
[----:B------:R-:W-:Y:S02]  /*13b0*/  LEA.HI.X R197, R8, UR11, R9, 0x2, P0 ;  /* 0x0000000b08c57c11 */ /* 0x000fe400080f1409 */
[C---:B------:R-:W-:Y:S01]  /*13c0*/  IADD3 R15, P0, PT, R229.reuse, 0x40, RZ ;  /* 0x00000040e50f7810 */ /* 0x040fe20007f1e0ff */
[----:B------:R-:W-:Y:S01]  /*13d0*/  IMAD.MOV.U32 R228, RZ, RZ, R6 ;  /* 0x000000ffffe47224 */ /* 0x000fe200078e0006 */
[----:B------:R-:W-:Y:S01]  /*13e0*/  MOV R227, R7 ;  /* 0x0000000700e37202 */ /* 0x000fe20000000f00 */
[----:B------:R-:W-:Y:S01]  /*13f0*/  VIADD R17, R229, 0x40 ;  /* 0x00000040e5117836 */ /* 0x000fe20000000000 */
[----:B------:R-:W-:Y:S01]  /*1400*/  LOP3.LUT R13, R10, 0x40, RZ, 0xfc, !PT ;  /* 0x000000400a0d7812 */ /* 0x000fe200078efcff */
        /* <DEDUP_REMOVED lines=14> */
.L_x_753:
[----:B------:R-:W1:Y:S01]  /*14f0*/  LDCU.64 UR12, c[0x0][0x5c0] ;  /* 0x0000b800ff0c77ac */ /* 0x000e620008000a00 */
[----:B------:R-:W-:-:S05]  /*1500*/  IADD3 R0, PT, PT, R236, R242, RZ ;  /* 0x000000f2ec007210 */ /* 0x000fca0007ffe0ff */
[C---:B-1----:R-:W-:Y:S02]  /*1510*/  IMAD R4, R0.reuse, UR13, RZ ;  /* 0x0000000d00047c24 */ /* 0x042fe4000f8e02ff */
[----:B------:R-:W-:-:S05]  /*1520*/  IMAD.WIDE.U32 R2, R0, UR12, RZ ;  /* 0x0000000c00027c25 */ /* 0x000fca000f8e00ff */
[----:B------:R-:W-:Y:S02]  /*1530*/  IADD3 R6, PT, PT, R3, R4, RZ ;  /* 0x0000000403067210 */ /* 0x000fe40007ffe0ff */
[----:B------:R-:W-:Y:S02]  /*1540*/  MOV R5, R2 ;  /* 0x0000000200057202 */ /* 0x000fe40000000f00 */
.L_x_754:
        /* <DEDUP_REMOVED lines=12> */
.L_x_755:
[----:B------:R-:W1:Y:S01]  /*1610*/  LDCU.64 UR10, c[0x0][0x5c8] ;  /* 0x0000b900ff0a77ac */ /* 0x000e620008000a00 */
[----:B------:R-:W-:-:S05]  /*1620*/  IADD3 R0, PT, PT, R236, R242, RZ ;  /* 0x000000f2ec007210 */ /* 0x000fca0007ffe0ff */
[C---:B-1----:R-:W-:Y:S02]  /*1630*/  IMAD R4, R0.reuse, UR11, RZ ;  /* 0x0000000b00047c24 */ /* 0x042fe4000f8e02ff */
[----:B------:R-:W-:-:S05]  /*1640*/  IMAD.WIDE.U32 R2, R0, UR10, RZ ;  /* 0x0000000a00027c25 */ /* 0x000fca000f8e00ff */
[----:B------:R-:W-:Y:S02]  /*1650*/  IADD3 R9, PT, PT, R3, R4, RZ ;  /* 0x0000000403097210 */ /* 0x000fe40007ffe0ff */
[----:B------:R-:W-:-:S07]  /*1660*/  MOV R8, R2 ;  /* 0x0000000200087202 */ /* 0x000fce0000000f00 */
.L_x_756:
[----:B------:R-:W1:Y:S01]  /*1670*/  LDCU.64 UR8, c[0x0][0x5d8] ;  /* 0x0000bb00ff0877ac */ /* 0x000e620008000a00 */
[----:B------:R-:W-:Y:S01]  /*1680*/  IMAD R0, R27, UR12, RZ ;  /* 0x0000000c1b007c24 */ /* 0x000fe2000f8e02ff */
[----:B------:R-:W-:Y:S01]  /*1690*/  BSSY.RECONVERGENT B0, `(.L_x_757) ;  /* 0x0000019000007945 */ /* 0x000fe20003800200 */
[----:B------:R-:W-:-:S04]  /*16a0*/  IMAD.WIDE.U32 R2, R19, UR12, R10 ;  /* 0x0000000c13027c25 */ /* 0x000fc8000f8e000a */
[C---:B------:R-:W-:Y:S01]  /*16b0*/  IMAD R4, R19.reuse, UR13, R0 ;  /* 0x0000000d13047c24 */ /* 0x040fe2000f8e0200 */
[----:B------:R-:W-:Y:S02]  /*16c0*/  IADD3 R0, PT, PT, -R19, R204, RZ ;  /* 0x000000cc13007210 */ /* 0x000fe40007ffe1ff */
[----:B------:R-:W-:Y:S02]  /*16d0*/  IADD3 R2, P0, PT, R5, R2, RZ ;  /* 0x0000000205027210 */ /* 0x000fe40007f1e0ff */
[-C--:B------:R-:W-:Y:S02]  /*16e0*/  ISETP.GE.AND P5, PT, R229, R0.reuse, PT ;  /* 0x00000000e500720c */ /* 0x080fe40003fa6270 */
[----:B------:R-:W-:Y:S02]  /*16f0*/  IADD3.X R3, PT, PT, R6, R3, R4, P0, !PT ;  /* 0x0000000306037210 */ /* 0x000fe400007fe404 */
[----:B------:R-:W-:Y:S01]  /*1700*/  ISETP.GE.AND P4, PT, R17, R0, PT ;  /* 0x000000001100720c */ /* 0x000fe20003f86270 */
[----:B-1----:R-:W-:-:S04]  /*1710*/  IMAD.WIDE.U32 R4, R35, UR8, R2 ;  /* 0x0000000823047c25 */ /* 0x002fc8000f8e0002 */
[----:B------:R-:W-:-:S04]  /*1720*/  IMAD R0, R35, UR9, R5 ;  /* 0x0000000923007c24 */ /* 0x000fc8000f8e0205 */
        /* <DEDUP_REMOVED lines=15> */
.L_x_758:
[----:B------:R-:W-:Y:S05]  /*1820*/  BSYNC.RECONVERGENT B0 ;  /* 0x0000000000007941 */ /* 0x000fea0003800200 */
.L_x_757:
        /* <DEDUP_REMOVED lines=17> */
.L_x_760:
[----:B------:R-:W-:Y:S05]  /*1940*/  BSYNC.RECONVERGENT B0 ;  /* 0x0000000000007941 */ /* 0x000fea0003800200 */
.L_x_759:
[----:B------:R-:W3:Y:S01]  /*1950*/  LDCU.64 UR8, c[0x0][0x5e0] ;  /* 0x0000bc00ff0877ac */ /* 0x000ee20008000a00 */
[----:B-12---:R-:W-:Y:S01]  /*1960*/  IMAD.WIDE.U32 R2, R19, UR10, R10 ;  /* 0x0000000a13027c25 */ /* 0x006fe2000f8e000a */
[----:B------:R-:W-:Y:S03]  /*1970*/  BSSY.RECONVERGENT B0, `(.L_x_761) ;  /* 0x0000016000007945 */ /* 0x000fe60003800200 */
[----:B------:R-:W-:Y:S01]  /*1980*/  IMAD R0, R27, UR10, RZ ;  /* 0x0000000a1b007c24 */ /* 0x000fe2000f8e02ff */
[----:B------:R-:W-:-:S03]  /*1990*/  IADD3 R2, P0, PT, R8, R2, RZ ;  /* 0x0000000208027210 */ /* 0x000fc60007f1e0ff */
[----:B------:R-:W-:-:S05]  /*19a0*/  IMAD R0, R19, UR11, R0 ;  /* 0x0000000b13007c24 */ /* 0x000fca000f8e0200 */
[----:B------:R-:W-:-:S03]  /*19b0*/  IADD3.X R3, PT, PT, R9, R3, R0, P0, !PT ;  /* 0x0000000309037210 */ /* 0x000fc600007fe400 */
[----:B---3--:R-:W-:-:S04]  /*19c0*/  IMAD.WIDE.U32 R4, R35, UR8, R2 ;  /* 0x0000000823047c25 */ /* 0x008fc8000f8e0002 */
        /* <DEDUP_REMOVED lines=16> */
.L_x_762:
[----:B------:R-:W-:Y:S05]  /*1ad0*/  BSYNC.RECONVERGENT B0 ;  /* 0x0000000000007941 */ /* 0x000fea0003800200 */
.L_x_761:
        /* <DEDUP_REMOVED lines=18> */
.L_x_752:
[C---:B------:R-:W-:Y:S01]  /*1c00*/  IMAD R2, R14.reuse, -0x40, R198 ;  /* 0xffffffc00e027824 */ /* 0x040fe200078e02c6 */
[----:B------:R-:W-:Y:S01]  /*1c10*/  LOP3.LUT R0, R37, 0xd8, RZ, 0xc0, !PT ;  /* 0x000000d825007812 */ /* 0x000fe200078ec0ff */
[----:B------:R-:W-:Y:S01]  /*1c20*/  @P3 BAR.SYNC.DEFER_BLOCKING 0x0 ;  /* 0x0000000000003b1d */ /* 0x000fe20000010000 */
[----:B------:R-:W-:Y:S02]  /*1c30*/  LOP3.LUT R3, R14, 0x80000001, RZ, 0xc0, !PT ;  /* 0x800000010e037812 */ /* 0x000fe400078ec0ff */
[----:B------:R-:W-:Y:S02]  /*1c40*/  ISETP.GE.AND P2, PT, R229, R2, PT ;  /* 0x00000002e500720c */ /* 0x000fe40003f46270 */
[----:B------:R-:W-:Y:S01]  /*1c50*/  LOP3.LUT R0, R0, 0x18, R36, 0x78, !PT ;  /* 0x0000001800007812 */ /* 0x000fe200078e7824 */
[----:B------:R-:W-:Y:S01]  /*1c60*/  BSSY.RECONVERGENT B0, `(.L_x_764) ;  /* 0x000001f000007945 */ /* 0x000fe20003800200 */
[----:B------:R-:W-:Y:S02]  /*1c70*/  ISETP.NE.AND P0, PT, R3, 0x1, PT ;  /* 0x000000010300780c */ /* 0x000fe40003f05270 */
[----:B------:R-:W-:-:S02]  /*1c80*/  LOP3.LUT R0, R0, 0x1f20, R37, 0xf8, !PT ;  /* 0x00001f2000007812 */ /* 0x000fc400078ef825 */
[----:B------:R-:W-:Y:S02]  /*1c90*/  SEL R20, RZ, 0x3000, P0 ;  /* 0x00003000ff147807 */ /* 0x000fe40000000000 */
[----:B------:R-:W-:-:S03]  /*1ca0*/  LEA R0, R0, UR23, 0x1 ;  /* 0x0000001700007c11 */ /* 0x000fc6000f8e08ff */
        /* <DEDUP_REMOVED lines=21> */
.L_x_766:
[----:B------:R2:W-:Y:S01]  /*1e00*/  STS.128 [R0+0x8000], RZ ;  /* 0x008000ff00007388 */ /* 0x0005e20000000c00 */
[----:B------:R-:W-:Y:S05]  /*1e10*/  BRA `(.L_x_767) ;  /* 0x00000000000c7947 */ /* 0x000fea0003800000 */
.L_x_765:
[----:B------:R1:W-:Y:S04]  /*1e20*/  STS.128 [R0+0x6000], RZ ;  /* 0x006000ff00007388 */ /* 0x0003e80000000c00 */
[----:B------:R1:W-:Y:S04]  /*1e30*/  STS.128 [R0+0x7000], RZ ;  /* 0x007000ff00007388 */ /* 0x0003e80000000c00 */
[----:B------:R1:W-:Y:S02]  /*1e40*/  STS.128 [R0+0x8000], RZ ;  /* 0x008000ff00007388 */ /* 0x0003e40000000c00 */
.L_x_767:
[----:B------:R-:W-:Y:S05]  /*1e50*/  BSYNC.RECONVERGENT B0 ;  /* 0x0000000000007941 */ /* 0x000fea0003800200 */
.L_x_764:
        /* <DEDUP_REMOVED lines=23> */
.L_x_770:
[----:B------:R1:W-:Y:S01]  /*1fd0*/  STS.128 [R193+0x2000], RZ ;  /* 0x002000ffc1007388 */ /* 0x0003e20000000c00 */
[----:B------:R-:W-:Y:S05]  /*1fe0*/  BRA `(.L_x_771) ;  /* 0x00000000000c7947 */ /* 0x000fea0003800000 */
.L_x_769:
[----:B------:R4:W-:Y:S04]  /*1ff0*/  STS.128 [R193], RZ ;  /* 0x000000ffc1007388 */ /* 0x0009e80000000c00 */
[----:B------:R4:W-:Y:S04]  /*2000*/  STS.128 [R193+0x1000], RZ ;  /* 0x001000ffc1007388 */ /* 0x0009e80000000c00 */
[----:B------:R4:W-:Y:S02]  /*2010*/  STS.128 [R193+0x2000], RZ ;  /* 0x002000ffc1007388 */ /* 0x0009e40000000c00 */
.L_x_771:
[----:B------:R-:W-:Y:S05]  /*2020*/  BSYNC.RECONVERGENT B0 ;  /* 0x0000000000007941 */ /* 0x000fea0003800200 */
.L_x_768:
        /* <DEDUP_REMOVED lines=10> */
[CC--:B------:R-:W-:Y:S01]  /*20d0*/  ISETP.GE.AND P3, PT, R208.reuse, R2.reuse, PT ;  /* 0x00000002d000720c */ /* 0x0c0fe20003f66270 */
[----:B------:R-:W-:Y:S01]  /*20e0*/  VIADD R3, R208, 0x28 ;  /* 0x00000028d0037836 */ /* 0x000fe20000000000 */
[-C--:B------:R-:W-:Y:S02]  /*20f0*/  ISETP.GE.AND P1, PT, R4, R2.reuse, PT ;  /* 0x000000020400720c */ /* 0x080fe40003f26270 */
[-C--:B------:R-:W-:Y:S02]  /*2100*/  ISETP.GE.AND P2, PT, R5, R2.reuse, PT ;  /* 0x000000020500720c */ /* 0x080fe40003f46270 */
[----:B------:R-:W-:Y:S01]  /*2110*/  ISETP.GE.AND P0, PT, R3, R2, PT ;  /* 0x000000020300720c */ /* 0x000fe20003f06270 */
[----:B------:R-:W-:-:S04]  /*2120*/  IMAD.WIDE.U32 R2, R208, 0x4, R210 ;  /* 0x00000004d0027825 */ /* 0x000fc800078e00d2 */
[----:B------:R-:W-:Y:S02]  /*2130*/  IMAD R4, R27, UR16, RZ ;  /* 0x000000101b047c24 */ /* 0x000fe4000f8e02ff */
[----:B------:R-:W5:Y:S01]  /*2140*/  @!P3 LDG.E R226, desc[UR26][R2.64] ;  /* 0x0000001a02e2b981 */ /* 0x000f62000c1e1900 */
[----:B------:R-:W-:-:S03]  /*2150*/  IMAD.IADD R9, R204, 0x1, -R19 ;  /* 0x00000001cc097824 */ /* 0x000fc600078e0a13 */
[----:B------:R-:W5:Y:S04]  /*2160*/  @!P2 LDG.E R225, desc[UR26][R2.64+0x20] ;  /* 0x0000201a02e1a981 */ /* 0x000f68000c1e1900 */
[----:B------:R-:W5:Y:S04]  /*2170*/  @!P1 LDG.E R224, desc[UR26][R2.64+0x80] ;  /* 0x0000801a02e09981 */ /* 0x000f68000c1e1900 */
[----:B------:R3:W5:Y:S01]  /*2180*/  @!P0 LDG.E R221, desc[UR26][R2.64+0xa0] ;  /* 0x0000a01a02dd8981 */ /* 0x000762000c1e1900 */
[----:B------:R-:W-:Y:S01]  /*2190*/  IMAD R4, R19, UR17, R4 ;  /* 0x0000001113047c24 */ /* 0x000fe2000f8e0204 */
[----:B------:R-:W-:Y:S01]  /*21a0*/  ISETP.GE.AND P4, PT, R229, R9, PT ;  /* 0x00000009e500720c */ /* 0x000fe20003f86270 */
[----:B------:R-:W-:Y:S01]  /*21b0*/  BSSY.RECONVERGENT B0, `(.L_x_772) ;  /* 0x0000029000007945 */ /* 0x000fe20003800200 */
[----:B---3--:R-:W-:-:S03]  /*21c0*/  IMAD.WIDE.U32 R2, R19, UR16, R10 ;  /* 0x0000001013027c25 */ /* 0x008fc6000f8e000a */
[----:B------:R-:W-:-:S04]  /*21d0*/  IADD3 R2, P0, PT, R28, R2, RZ ;  /* 0x000000021c027210 */ /* 0x000fc80007f1e0ff */
[----:B------:R-:W-:Y:S01]  /*21e0*/  IADD3.X R3, PT, PT, R30, R3, R4, P0, !PT ;  /* 0x000000031e037210 */ /* 0x000fe200007fe404 */
[----:B--2---:R-:W-:-:S04]  /*21f0*/  IMAD R4, R32, UR8, RZ ;  /* 0x0000000820047c24 */ /* 0x004fc8000f8e02ff */
[C---:B------:R-:W-:Y:S02]  /*2200*/  IMAD R6, R18.reuse, UR9, R4 ;  /* 0x0000000912067c24 */ /* 0x040fe4000f8e0204 */
        /* <DEDUP_REMOVED lines=30> */
.L_x_774:
[----:B------:R3:W-:Y:S01]  /*23f0*/  STS.128 [R0+0xd000], RZ ;  /* 0x00d000ff00007388 */ /* 0x0007e20000000c00 */
[----:B------:R-:W-:Y:S05]  /*2400*/  BRA `(.L_x_775) ;  /* 0x00000000000c7947 */ /* 0x000fea0003800000 */
.L_x_773:
[----:B------:R2:W-:Y:S04]  /*2410*/  STS.128 [R0+0x9000], RZ ;  /* 0x009000ff00007388 */ /* 0x0005e80000000c00 */
[----:B------:R2:W-:Y:S04]  /*2420*/  STS.128 [R0+0xb000], RZ ;  /* 0x00b000ff00007388 */ /* 0x0005e80000000c00 */
[----:B------:R2:W-:Y:S02]  /*2430*/  STS.128 [R0+0xd000], RZ ;  /* 0x00d000ff00007388 */ /* 0x0005e40000000c00 */
.L_x_775:
[----:B------:R-:W-:Y:S05]  /*2440*/  BSYNC.RECONVERGENT B0 ;  /* 0x0000000000007941 */ /* 0x000fea0003800200 */
.L_x_772:
[----:B------:R-:W-:Y:S01]  /*2450*/  ISETP.GE.AND P3, PT, R17, R9, PT ;  /* 0x000000091100720c */ /* 0x000fe20003f66270 */
[----:B------:R-:W-:-:S12]  /*2460*/  BSSY.RECONVERGENT B0, `(.L_x_776) ;  /* 0x0000022000007945 */ /* 0x000fd80003800200 */
[----:B------:R1:W-:Y:S04]  /*2470*/  @P3 STS.128 [R0+0xa000], RZ ;  /* 0x00a000ff00003388 */ /* 0x0003e80000000c00 */
[----:B------:R1:W-:Y:S04]  /*2480*/  @P3 STS.128 [R0+0xc000], RZ ;  /* 0x00c000ff00003388 */ /* 0x0003e80000000c00 */
[----:B------:R1:W-:Y:S01]  /*2490*/  @P3 STS.128 [R0+0xe000], RZ ;  /* 0x00e000ff00003388 */ /* 0x0003e20000000c00 */
[----:B------:R-:W-:Y:S05]  /*24a0*/  @P3 BRA `(.L_x_777) ;  /* 0x0000000000743947 */ /* 0x000fea0003800000 */
[----:B------:R-:W4:Y:S01]  /*24b0*/  LDCU UR10, c[0x0][0x440] ;  /* 0x00008800ff0a77ac */ /* 0x000f220008000800 */
[----:B--23--:R-:W-:Y:S02]  /*24c0*/  IMAD R2, R16, UR16, RZ ;  /* 0x0000001010027c24 */ /* 0x00cfe4000f8e02ff */
[----:B------:R-:W-:Y:S01]  /*24d0*/  IMAD.MOV.U32 R5, RZ, RZ, R8 ;  /* 0x000000ffff057224 */ /* 0x000fe200078e0008 */
[----:B------:R-:W2:Y:S01]  /*24e0*/  LDCU.64 UR8, c[0x0][0x388] ;  /* 0x00007100ff0877ac */ /* 0x000ea20008000a00 */
[C---:B------:R-:W-:Y:S02]  /*24f0*/  IMAD R2, R15.reuse, UR17, R2 ;  /* 0x000000110f027c24 */ /* 0x040fe4000f8e0202 */
[----:B------:R-:W-:-:S04]  /*2500*/  IMAD.WIDE.U32 R4, R15, UR16, R4 ;  /* 0x000000100f047c25 */ /* 0x000fc8000f8e0004 */
[----:B------:R-:W-:Y:S01]  /*2510*/  IMAD.IADD R3, R5, 0x1, R2 ;  /* 0x0000000105037824 */ /* 0x000fe200078e0202 */
[----:B----4-:R-:W-:Y:S02]  /*2520*/  ISETP.GE.AND P1, PT, R10, UR10, PT ;  /* 0x0000000a0a007c0c */ /* 0x010fe4000bf26270 */
        /* <DEDUP_REMOVED lines=20> */
.L_x_778:
[----:B------:R3:W-:Y:S02]  /*2670*/  STS.128 [R0+0xe000], RZ ;  /* 0x00e000ff00007388 */ /* 0x0007e40000000c00 */
.L_x_777:
[----:B------:R-:W-:Y:S05]  /*2680*/  BSYNC.RECONVERGENT B0 ;  /* 0x0000000000007941 */ /* 0x000fea0003800200 */
.L_x_776:
[----:B------:R-:W4:Y:S01]  /*2690*/  LDCU.64 UR8, c[0x0][0x3d8] ;  /* 0x00007b00ff0877ac */ /* 0x000f220008000a00 */
[----:B--23--:R-:W-:Y:S01]  /*26a0*/  IMAD.WIDE.U32 R2, R19, UR14, R10 ;  /* 0x0000000e13027c25 */ /* 0x00cfe2000f8e000a */
[----:B------:R-:W-:Y:S03]  /*26b0*/  BSSY.RECONVERGENT B0, `(.L_x_779) ;  /* 0x000002a000007945 */ /* 0x000fe60003800200 */
[----:B------:R-:W-:Y:S01]  /*26c0*/  IMAD R4, R27, UR14, RZ ;  /* 0x0000000e1b047c24 */ /* 0x000fe2000f8e02ff */
[----:B------:R-:W-:-:S03]  /*26d0*/  IADD3 R2, P0, PT, R29, R2, RZ ;  /* 0x000000021d027210 */ /* 0x000fc60007f1e0ff */
[----:B------:R-:W-:-:S05]  /*26e0*/  IMAD R4, R19, UR15, R4 ;  /* 0x0000000f13047c24 */ /* 0x000fca000f8e0204 */
[----:B------:R-:W-:Y:S01]  /*26f0*/  IADD3.X R3, PT, PT, R31, R3, R4, P0, !PT ;  /* 0x000000031f037210 */ /* 0x000fe200007fe404 */
        /* <DEDUP_REMOVED lines=32> */
.L_x_781:
[----:B------:R4:W-:Y:S01]  /*2900*/  STS.128 [R0+0x13000], RZ ;  /* 0x013000ff00007388 */ /* 0x0009e20000000c00 */
[----:B------:R-:W-:Y:S05]  /*2910*/  BRA `(.L_x_782) ;  /* 0x00000000000c7947 */ /* 0x000fea0003800000 */
.L_x_780:
[----:B------:R2:W-:Y:S04]  /*2920*/  STS.128 [R0+0xf000], RZ ;  /* 0x00f000ff00007388 */ /* 0x0005e80000000c00 */
[----:B------:R2:W-:Y:S04]  /*2930*/  STS.128 [R0+0x11000], RZ ;  /* 0x011000ff00007388 */ /* 0x0005e80000000c00 */
[----:B------:R2:W-:Y:S02]  /*2940*/  STS.128 [R0+0x13000], RZ ;  /* 0x013000ff00007388 */ /* 0x0005e40000000c00 */
.L_x_782:
[----:B------:R-:W-:Y:S05]  /*2950*/  BSYNC.RECONVERGENT B0 ;  /* 0x0000000000007941 */ /* 0x000fea0003800200 */
.L_x_779:
[----:B------:R1:W-:Y:S01]  /*2960*/  @P3 STS.128 [R0+0x10000], RZ ;  /* 0x010000ff00003388 */ /* 0x0003e20000000c00 */
[----:B------:R-:W-:Y:S03]  /*2970*/  BSSY.RECONVERGENT B0, `(.L_x_783) ;  /* 0x000001f000007945 */ /* 0x000fe60003800200 */
        /* <DEDUP_REMOVED lines=12> */
[C---:B--2---:R-:W-:Y:S02]  /*2a40*/  LEA R2, P3, R4.reuse, UR8, 0x1 ;  /* 0x0000000804027c11 */ /* 0x044fe4000f8608ff */
        /* <DEDUP_REMOVED lines=17> */
.L_x_784:
[----:B------:R-:W-:Y:S05]  /*2b60*/  BSYNC.RECONVERGENT B0 ;  /* 0x0000000000007941 */ /* 0x000fea0003800200 */
.L_x_783:
[----:B------:R-:W1:Y:S01]  /*2b70*/  LDCU.64 UR8, c[0x0][0x538] ;  /* 0x0000a700ff0877ac */ /* 0x000e620008000a00 */
[----:B------:R-:W1:Y:S01]  /*2b80*/  LDC.64 R206, c[0x0][0x528] ;  /* 0x00014a00ffce7b82 */ /* 0x000e620000000a00 */
[----:B------:R-:W1:Y:S01]  /*2b90*/  S2R R182, SR_TID.X ;  /* 0x0000000000b67919 */ /* 0x000e620000002100 */
[----:B------:R-:W-:Y:S01]  /*2ba0*/  IMAD.SHL.U32 R11, R36, 0x20, RZ ;  /* 0x00000020240b7824 */ /* 0x000fe200078e00ff */
[----:B-1234-:R-:W-:Y:S01]  /*2bb0*/  IADD3 R0, PT, PT, R230, R208, R204 ;  /* 0x000000d0e6007210 */ /* 0x01efe20007ffe0cc */
[----:B------:R-:W-:Y:S01]  /*2bc0*/  IMAD.SHL.U32 R177, R36, 0x4, RZ ;  /* 0x0000000424b17824 */ /* 0x000fe200078e00ff */
[----:B------:R-:W0:Y:S01]  /*2bd0*/  LDGDEPBAR ;  /* 0x00000000000079af */ /* 0x000e220000000000 */
[--C-:B------:R-:W-:Y:S01]  /*2be0*/  IMAD R10, R34, R33, R35.reuse ;  /* 0x00000021220a7224 */ /* 0x100fe200078e0223 */
[----:B------:R-:W-:Y:S01]  /*2bf0*/  LOP3.LUT P2, RZ, R36, 0x4, RZ, 0xc0, !PT ;  /* 0x0000000424ff7812 */ /* 0x000fe2000784c0ff */
[----:B------:R-:W1:Y:S01]  /*2c00*/  LDC R220, c[0x0][0x44c] ;  /* 0x00011300ffdc7b82 */ /* 0x000e620000000800 */
[----:B------:R-:W2:Y:S01]  /*2c10*/  LDCU UR10, c[0x0][0x440] ;  /* 0x00008800ff0a77ac */ /* 0x000ea20008000800 */
[----:B------:R-:W3:Y:S01]  /*2c20*/  LDCU UR11, c[0x0][0x3e0] ;  /* 0x00007c00ff0b77ac */ /* 0x000ee20008000800 */
[----:B------:R-:W-:Y:S01]  /*2c30*/  ISETP.NE.U32.AND P0, PT, RZ, UR8, PT ;  /* 0x00000008ff007c0c */ /* 0x000fe2000bf05070 */
[----:B------:R-:W4:Y:S03]  /*2c40*/  LDCU UR13, c[0x0][0x45c] ;  /* 0x00008b80ff0d77ac */ /* 0x000f260008000800 */
[----:B------:R-:W-:Y:S01]  /*2c50*/  ISETP.NE.AND.EX P0, PT, RZ, UR9, PT, P0 ;  /* 0x00000009ff007c0c */ /* 0x000fe2000bf05300 */
[----:B------:R-:W1:Y:S01]  /*2c60*/  LDCU.U8 UR12, c[0x0][0x4f8] ;  /* 0x00009f00ff0c77ac */ /* 0x000e620008000000 */
[----:B------:R-:W2:Y:S11]  /*2c70*/  LDG.E.64 R14, desc[UR26][R206.64+0x8] ;  /* 0x0000081ace0e7981 */ /* 0x000eb6000c1e1b00 */
[----:B------:R-:W3:Y:S01]  /*2c80*/  @P0 LDC.64 R4, c[0x0][0x540] ;  /* 0x00015000ff040b82 */ /* 0x000ee20000000a00 */
[----:B------:R-:W-:-:S02]  /*2c90*/  @P0 IMAD.MOV.U32 R2, RZ, RZ, R35 ;  /* 0x000000ffff020224 */ /* 0x000fc400078e0023 */
[----:B------:R-:W-:-:S05]  /*2ca0*/  @P0 IMAD.MOV.U32 R3, RZ, RZ, RZ ;  /* 0x000000ffff030224 */ /* 0x000fca00078e00ff */
[----:B------:R-:W4:Y:S01]  /*2cb0*/  @P0 LDC R8, c[0x0][0x458] ;  /* 0x00011600ff080b82 */ /* 0x000f220000000800 */
[----:B------:R-:W2:Y:S01]  /*2cc0*/  LDG.E.64 R206, desc[UR26][R206.64] ;  /* 0x0000001acece7981 */ /* 0x000ea2000c1e1b00 */
[----:B---3--:R-:W-:-:S04]  /*2cd0*/  @P0 IMAD.WIDE.U32 R2, R34, R4, R2 ;  /* 0x0000000422020225 */ /* 0x008fc800078e0002 */
[----:B------:R-:W-:Y:S01]  /*2ce0*/  @P0 IMAD R5, R34, R5, R3 ;  /* 0x0000000522050224 */ /* 0x000fe200078e0203 */
[----:B------:R-:W-:Y:S01]  /*2cf0*/  @P0 LEA R4, P1, R2, UR8, 0x2 ;  /* 0x0000000802040c11 */ /* 0x000fe2000f8210ff */
[----:B------:R-:W-:Y:S01]  /*2d00*/  IMAD.SHL.U32 R3, R36, 0x10, RZ ;  /* 0x0000001024037824 */ /* 0x000fe200078e00ff */
[----:B------:R-:W-:Y:S02]  /*2d10*/  IADD3 R198, PT, PT, R0, -0x1f, -R198 ;  /* 0xffffffe100c67810 */ /* 0x000fe40007ffe8c6 */
[----:B------:R-:W-:Y:S02]  /*2d20*/  LOP3.LUT R7, R11, 0x120, RZ, 0xc0, !PT ;  /* 0x000001200b077812 */ /* 0x000fe400078ec0ff */
[----:B------:R-:W-:Y:S01]  /*2d30*/  LOP3.LUT R177, R177, 0x18, RZ, 0xc0, !PT ;  /* 0x00000018b1b17812 */ /* 0x000fe200078ec0ff */
[----:B------:R-:W-:Y:S01]  /*2d40*/  IMAD.SHL.U32 R12, R182, 0x20, RZ ;  /* 0x00000020b60c7824 */ /* 0x000fe200078e00ff */
[----:B------:R-:W-:Y:S01]  /*2d50*/  @P0 LEA.HI.X R5, R2, UR9, R5, 0x2, P1 ;  /* 0x0000000902050c11 */ /* 0x000fe200088f1405 */
[----:B------:R-:W-:Y:S01]  /*2d60*/  IMAD.SHL.U32 R2, R36, 0x2, RZ ;  /* 0x0000000224027824 */ /* 0x000fe200078e00ff */
[----:B------:R-:W-:Y:S01]  /*2d70*/  LOP3.LUT R7, R7, 0x200, R3, 0xf8, !PT ;  /* 0x0000020007077812 */ /* 0x000fe200078ef803 */
[----:B------:R-:W-:Y:S01]  /*2d80*/  IMAD.SHL.U32 R13, R182, 0x4, RZ ;  /* 0x00000004b60d7824 */ /* 0x000fe200078e00ff */
[----:B------:R-:W-:Y:S01]  /*2d90*/  LOP3.LUT R6, R12, 0xc0, RZ, 0xc0, !PT ;  /* 0x000000c00c067812 */ /* 0x000fe200078ec0ff */
[----:B------:R3:W2:Y:S01]  /*2da0*/  @P0 LDG.E R9, desc[UR26][R4.64] ;  /* 0x0000001a04090981 */ /* 0x0006a2000c1e1900 */
[----:B------:R-:W-:Y:S01]  /*2db0*/  LOP3.LUT R2, R2, 0x6, RZ, 0xc0, !PT ;  /* 0x0000000602027812 */ /* 0x000fe200078ec0ff */
[----:B----4-:R-:W4:Y:S01]  /*2dc0*/  @P0 MUFU.RCP R8, R8 ;  /* 0x0000000800080308 */ /* 0x010f220000001000 */
[----:B------:R-:W-:Y:S01]  /*2dd0*/  SHF.R.U32.HI R16, RZ, 0x1, R182 ;  /* 0x00000001ff107819 */ /* 0x000fe200000116b6 */
[----:B------:R-:W1:Y:S01]  /*2de0*/  LDCU UR9, c[0x0][0x3b0] ;  /* 0x00007600ff0977ac */ /* 0x000e620008000800 */
[----:B------:R-:W-:Y:S01]  /*2df0*/  LOP3.LUT R2, R2, 0x1e0, R22, 0xf8, !PT ;  /* 0x000001e002027812 */ /* 0x000fe200078ef816 */
[----:B------:R-:W4:Y:S01]  /*2e00*/  LDCU UR8, c[0x0][0x590] ;  /* 0x0000b200ff0877ac */ /* 0x000f220008000800 */
[----:B---3--:R-:W-:-:S04]  /*2e10*/  LOP3.LUT R4, R11, 0x20, RZ, 0xc0, !PT ;  /* 0x000000200b047812 */ /* 0x008fc800078ec0ff */
[----:B------:R-:W-:Y:S01]  /*2e20*/  LOP3.LUT R0, R4, 0x3c00, R3, 0xf8, !PT ;  /* 0x00003c0004007812 */ /* 0x000fe200078ef803 */
[----:B------:R-:W-:-:S03]  /*2e30*/  IMAD.IADD R5, R19, 0x1, R2 ;  /* 0x0000000113057824 */ /* 0x000fc600078e0202 */
[----:B------:R-:W-:Y:S02]  /*2e40*/  LOP3.LUT R3, R0, 0x100, R3, 0xf8, !PT ;  /* 0x0000010000037812 */ /* 0x000fe400078ef803 */
[----:B------:R-:W-:Y:S02]  /*2e50*/  SHF.R.U32.HI R0, RZ, 0x4, R36 ;  /* 0x00000004ff007819 */ /* 0x000fe40000011624 */
[----:B------:R-:W-:Y:S02]  /*2e60*/  LOP3.LUT R2, R177, 0xc0, R11, 0xf8, !PT ;  /* 0x000000c0b1027812 */ /* 0x000fe400078ef80b */
[----:B------:R-:W-:Y:S02]  /*2e70*/  LOP3.LUT R0, R0, 0x8, RZ, 0xc0, !PT ;  /* 0x0000000800007812 */ /* 0x000fe400078ec0ff */
[----:B------:R-:W-:Y:S02]  /*2e80*/  LOP3.LUT R4, R2, 0x8, R22, 0x78, !PT ;  /* 0x0000000802047812 */ /* 0x000fe400078e7816 */
[----:B------:R-:W-:-:S02]  /*2e90*/  LOP3.LUT R0, R0, 0x10, R36, 0xf8, !PT ;  /* 0x0000001000007812 */ /* 0x000fc400078ef824 */
[----:B------:R-:W-:Y:S02]  /*2ea0*/  LOP3.LUT R2, R2, 0x8, R36, 0x78, !PT ;  /* 0x0000000802027812 */ /* 0x000fe400078e7824 */
[----:B------:R-:W-:Y:S01]  /*2eb0*/  LOP3.LUT R7, R7, R4, RZ, 0xfc, !PT ;  /* 0x0000000407077212 */ /* 0x000fe200078efcff */
[----:B------:R-:W-:Y:S01]  /*2ec0*/  IMAD.SHL.U32 R4, R182, 0x10, RZ ;  /* 0x00000010b6047824 */ /* 0x000fe200078e00ff */
[----:B------:R-:W-:Y:S02]  /*2ed0*/  LOP3.LUT R6, R6, 0x18, R13, 0xf8, !PT ;  /* 0x0000001806067812 */ /* 0x000fe400078ef80d */
[----:B------:R-:W-:Y:S02]  /*2ee0*/  LOP3.LUT R0, R0, 0xc0, R11, 0xf8, !PT ;  /* 0x000000c000007812 */ /* 0x000fe400078ef80b */
[----:B------:R-:W-:Y:S02]  /*2ef0*/  LOP3.LUT R13, R12, 0x20, RZ, 0xc0, !PT ;  /* 0x000000200c0d7812 */ /* 0x000fe400078ec0ff */
[----:B------:R-:W-:-:S02]  /*2f00*/  LOP3.LUT R176, R3, R2, RZ, 0xfc, !PT ;  /* 0x0000000203b07212 */ /* 0x000fc400078efcff */
[----:B------:R-:W-:Y:S02]  /*2f10*/  LOP3.LUT R177, R0, R177, RZ, 0x3c, !PT ;  /* 0x000000b100b17212 */ /* 0x000fe400078e3cff */
[----:B------:R-:W-:Y:S02]  /*2f20*/  LOP3.LUT R2, R12, 0x120, RZ, 0xc0, !PT ;  /* 0x000001200c027812 */ /* 0x000fe400078ec0ff */
[--C-:B------:R-:W-:Y:S02]  /*2f30*/  LOP3.LUT R0, R13, 0x3c00, R4.reuse, 0xf8, !PT ;  /* 0x00003c000d007812 */ /* 0x100fe400078ef804 */
[--C-:B------:R-:W-:Y:S02]  /*2f40*/  LOP3.LUT R2, R2, 0x200, R4.reuse, 0xf8, !PT ;  /* 0x0000020002027812 */ /* 0x100fe400078ef804 */
[----:B------:R-:W-:Y:S02]  /*2f50*/  LOP3.LUT R4, R0, 0x100, R4, 0xf8, !PT ;  /* 0x0000010000047812 */ /* 0x000fe400078ef804 */
[----:B------:R-:W-:-:S02]  /*2f60*/  LOP3.LUT R0, R6, 0x8, R16, 0x78, !PT ;  /* 0x0000000806007812 */ /* 0x000fc400078e7810 */
[----:B------:R-:W-:Y:S02]  /*2f70*/  LOP3.LUT R3, R6, 0x8, R182, 0x78, !PT ;  /* 0x0000000806037812 */ /* 0x000fe400078e78b6 */
[----:B------:R-:W-:Y:S01]  /*2f80*/  LOP3.LUT R181, R2, R0, RZ, 0xfc, !PT ;  /* 0x0000000002b57212 */ /* 0x000fe200078efcff */
[----:B------:R-:W-:Y:S02]  /*2f90*/  IMAD.SHL.U32 R2, R10, 0x20, RZ ;  /* 0x000000200a027824 */ /* 0x000fe400078e00ff */
[----:B------:R-:W-:Y:S01]  /*2fa0*/  IMAD.MOV.U32 R0, RZ, RZ, RZ ;  /* 0x000000ffff007224 */ /* 0x000fe200078e00ff */
[----:B------:R-:W-:Y:S01]  /*2fb0*/  LOP3.LUT R239, R4, R3, RZ, 0xfc, !PT ;  /* 0x0000000304ef7212 */ /* 0x000fe200078efcff */
[----:B------:R-:W-:Y:S01]  /*2fc0*/  VIADD R4, R5, 0x1 ;  /* 0x0000000105047836 */ /* 0x000fe20000000000 */
[----:B------:R-:W-:Y:S01]  /*2fd0*/  LEA R179, R7, UR23, 0x1 ;  /* 0x0000001707b37c11 */ /* 0x000fe2000f8e08ff */
[C---:B------:R-:W-:Y:S02]  /*2fe0*/  VIADD R3, R5.reuse, 0x8 ;  /* 0x0000000805037836 */ /* 0x040fe40000000000 */
[----:B------:R-:W-:-:S02]  /*2ff0*/  VIADD R7, R5, 0x10 ;  /* 0x0000001005077836 */ /* 0x000fc40000000000 */
[C---:B------:R-:W-:Y:S02]  /*3000*/  VIADD R10, R5.reuse, 0x11 ;  /* 0x00000011050a7836 */ /* 0x040fe40000000000 */
[C---:B------:R-:W-:Y:S02]  /*3010*/  VIADD R13, R5.reuse, 0x18 ;  /* 0x00000018050d7836 */ /* 0x040fe40000000000 */
[----:B------:R-:W-:Y:S01]  /*3020*/  VIADD R12, R5, 0x19 ;  /* 0x00000019050c7836 */ /* 0x000fe20000000000 */
[----:B------:R-:W-:Y:S01]  /*3030*/  LOP3.LUT R177, R177, 0x120, R11, 0xf8, !PT ;  /* 0x00000120b1b17812 */ /* 0x000fe200078ef80b */
[----:B------:R-:W-:Y:S01]  /*3040*/  IMAD.MOV.U32 R167, RZ, RZ, 0x20 ;  /* 0x00000020ffa77424 */ /* 0x000fe200078e00ff */
[----:B------:R-:W-:Y:S01]  /*3050*/  LOP3.LUT R209, R209, 0x1, RZ, 0xc0, !PT ;  /* 0x00000001d1d17812 */ /* 0x000fe200078ec0ff */
[----:B------:R-:W-:Y:S01]  /*3060*/  IMAD.MOV.U32 R243, RZ, RZ, 0x10 ;  /* 0x00000010fff37424 */ /* 0x000fe200078e00ff */
[----:B------:R-:W-:Y:S01]  /*3070*/  I2FP.F32.S32 R11, R4 ;  /* 0x00000004000b7245 */ /* 0x000fe20000201400 */
[----:B------:R-:W-:Y:S01]  /*3080*/  IMAD.SHL.U32 R235, R182, 0x8, RZ ;  /* 0x00000008b6eb7824 */ /* 0x000fe200078e00ff */
[----:B------:R-:W-:Y:S01]  /*3090*/  I2FP.F32.S32 R4, R10 ;  /* 0x0000000a00047245 */ /* 0x000fe20000201400 */
[----:B------:R-:W-:Y:S01]  /*30a0*/  IMAD.MOV.U32 R180, RZ, RZ, 0x20 ;  /* 0x00000020ffb47424 */ /* 0x000fe200078e00ff */
[----:B------:R-:W-:Y:S01]  /*30b0*/  LEA R177, R177, UR23, 0x1 ;  /* 0x00000017b1b17c11 */ /* 0x000fe2000f8e08ff */
[----:B------:R-:W-:Y:S01]  /*30c0*/  IMAD R209, R199, 0x4, R209 ;  /* 0x00000004c7d17824 */ /* 0x000fe200078e02d1 */
[----:B------:R-:W-:-:S02]  /*30d0*/  SEL R167, R167, 0xffffffe0, !P2 ;  /* 0xffffffe0a7a77807 */ /* 0x000fc40005000000 */
[----:B------:R-:W-:Y:S02]  /*30e0*/  LEA R176, R176, UR23, 0x1 ;  /* 0x00000017b0b07c11 */ /* 0x000fe4000f8e08ff */
[----:B------:R-:W-:Y:S01]  /*30f0*/  LOP3.LUT R235, R235, 0x18, RZ, 0xc0, !PT ;  /* 0x00000018ebeb7812 */ /* 0x000fe200078ec0ff */
[C---:B------:R-:W-:Y:S01]  /*3100*/  IMAD.IADD R179, R20.reuse, 0x1, R179 ;  /* 0x0000000114b37824 */ /* 0x040fe200078e02b3 */
[----:B------:R-:W-:Y:S01]  /*3110*/  IADD3 R238, PT, PT, R21, 0x80, -R204 ;  /* 0x0000008015ee7810 */ /* 0x000fe20007ffe8cc */
[----:B------:R-:W-:Y:S01]  /*3120*/  IMAD.IADD R177, R20, 0x1, R177 ;  /* 0x0000000114b17824 */ /* 0x000fe200078e02b1 */
[----:B------:R-:W-:Y:S01]  /*3130*/  CS2R R126, SRZ ;  /* 0x00000000007e7805 */ /* 0x000fe2000001ff00 */
[----:B------:R-:W-:Y:S01]  /*3140*/  IMAD.SHL.U32 R233, R233, 0x8, RZ ;  /* 0x00000008e9e97824 */ /* 0x000fe200078e00ff */
[----:B------:R-:W-:Y:S01]  /*3150*/  CS2R R124, SRZ ;  /* 0x00000000007c7805 */ /* 0x000fe2000001ff00 */
[----:B------:R-:W-:Y:S01]  /*3160*/  IMAD.MOV.U32 R205, RZ, RZ, R193 ;  /* 0x000000ffffcd7224 */ /* 0x000fe200078e00c1 */
[----:B------:R-:W-:Y:S01]  /*3170*/  CS2R R130, SRZ ;  /* 0x0000000000827805 */ /* 0x000fe2000001ff00 */
[----:B------:R-:W-:Y:S01]  /*3180*/  VIADD R237, R195, 0x19000 ;  /* 0x00019000c3ed7836 */ /* 0x000fe20000000000 */
        /* <DEDUP_REMOVED lines=45> */
[----:B------:R-:W-:Y:S01]  /*3460*/  LOP3.LUT P2, RZ, R182, 0x8, RZ, 0xc0, !PT ;  /* 0x00000008b6ff7812 */ /* 0x000fe2000784c0ff */
[----:B------:R-:W-:Y:S01]  /*3470*/  VIADD R209, R209, 0xfffffffc ;  /* 0xfffffffcd1d17836 */ /* 0x000fe20000000000 */
[----:B------:R-:W-:Y:S01]  /*3480*/  LOP3.LUT R241, R235, 0x20, RZ, 0xfc, !PT ;  /* 0x00000020ebf17812 */ /* 0x000fe200078efcff */
[----:B------:R-:W-:Y:S01]  /*3490*/  IMAD.IADD R178, R167, 0x1, R176 ;  /* 0x00000001a7b27824 */ /* 0x000fe200078e02b0 */
[----:B------:R-:W-:Y:S01]  /*34a0*/  LOP3.LUT R240, R235, 0x40, RZ, 0xfc, !PT ;  /* 0x00000040ebf07812 */ /* 0x000fe200078efcff */
[----:B-1----:R-:W-:Y:S02]  /*34b0*/  USHF.L.U32 UR9, UR9, 0x6, URZ ;  /* 0x0000000609097899 */ /* 0x002fe400080006ff */
[----:B----4-:R-:W-:Y:S01]  /*34c0*/  USHF.L.U32 UR8, UR8, 0x6, URZ ;  /* 0x0000000608087899 */ /* 0x010fe200080006ff */
[----:B--2---:R-:W-:-:S02]  /*34d0*/  VIADD R252, R207, 0x76cf5d0a ;  /* 0x76cf5d0acffc7836 */ /* 0x004fc40000000000 */
[C---:B------:R-:W-:Y:S02]  /*34e0*/  VIADD R251, R206.reuse, 0xdaa66d2b ;  /* 0xdaa66d2bcefb7836 */ /* 0x040fe40000000000 */
[C---:B------:R-:W-:Y:S02]  /*34f0*/  VIADD R250, R207.reuse, 0x32370b8f ;  /* 0x32370b8fcffa7836 */ /* 0x040fe40000000000 */
[C---:B------:R-:W-:Y:S02]  /*3500*/  VIADD R249, R206.reuse, 0x78dde6e4 ;  /* 0x78dde6e4cef97836 */ /* 0x040fe40000000000 */
[C---:B------:R-:W-:Y:S02]  /*3510*/  VIADD R248, R207.reuse, 0xed9eba14 ;  /* 0xed9eba14cff87836 */ /* 0x040fe40000000000 */
[----:B------:R-:W-:Y:S02]  /*3520*/  VIADD R247, R206, 0x1715609d ;  /* 0x1715609dcef77836 */ /* 0x000fe40000000000 */
[----:B------:R-:W-:-:S02]  /*3530*/  VIADD R246, R207, 0xa9066899 ;  /* 0xa9066899cff67836 */ /* 0x000fc40000000000 */
[----:B------:R-:W-:Y:S01]  /*3540*/  @P0 FMUL.FTZ R0, R9, R8 ;  /* 0x0000000809000220 */ /* 0x000fe20000410000 */
[----:B------:R-:W-:Y:S02]  /*3550*/  IADD3 R222, P1, P0, R2, R14, R222 ;  /* 0x0000000e02de7210 */ /* 0x000fe4000783e0de */
[----:B------:R-:W-:Y:S01]  /*3560*/  SHF.R.S32.HI R9, RZ, 0x1f, R2 ;  /* 0x0000001fff097819 */ /* 0x000fe20000011402 */
[----:B------:R-:W-:Y:S01]  /*3570*/  VIADD R2, R5, 0x9 ;  /* 0x0000000905027836 */ /* 0x000fe20000000000 */
[----:B------:R-:W-:Y:S02]  /*3580*/  I2FP.F32.S32 R14, R5 ;  /* 0x00000005000e7245 */ /* 0x000fe40000201400 */
[----:B------:R-:W-:Y:S02]  /*3590*/  IADD3.X R232, PT, PT, R9, R15, RZ, P1, P0 ;  /* 0x0000000f09e87210 */ /* 0x000fe40000fe04ff */
[----:B------:R-:W-:Y:S02]  /*35a0*/  LOP3.LUT P1, RZ, R182, 0x4, RZ, 0xc0, !PT ;  /* 0x00000004b6ff7812 */ /* 0x000fe4000782c0ff */
[----:B------:R-:W-:-:S02]  /*35b0*/  I2FP.F32.S32 R8, R3 ;  /* 0x0000000300087245 */ /* 0x000fc40000201400 */
[----:B------:R-:W-:Y:S02]  /*35c0*/  I2FP.F32.S32 R6, R2 ;  /* 0x0000000200067245 */ /* 0x000fe40000201400 */
[----:B------:R-:W-:Y:S02]  /*35d0*/  I2FP.F32.S32 R5, R7 ;  /* 0x0000000700057245 */ /* 0x000fe40000201400 */
[----:B------:R-:W-:Y:S02]  /*35e0*/  I2FP.F32.S32 R3, R13 ;  /* 0x0000000d00037245 */ /* 0x000fe40000201400 */
[----:B------:R-:W-:Y:S02]  /*35f0*/  I2FP.F32.S32 R2, R12 ;  /* 0x0000000c00027245 */ /* 0x000fe40000201400 */
[----:B------:R-:W-:Y:S02]  /*3600*/  SEL R243, R243, 0xfffffff0, !P1 ;  /* 0xfffffff0f3f37807 */ /* 0x000fe40004800000 */
[----:B------:R-:W-:Y:S01]  /*3610*/  LOP3.LUT P0, RZ, R182, 0x2, RZ, 0xc0, !PT ;  /* 0x00000002b6ff7812 */ /* 0x000fe2000780c0ff */
        /* <DEDUP_REMOVED lines=8> */
[----:B------:R-:W-:Y:S01]  /*36a0*/  VIADD R0, R206, 0x9e3779b9 ;  /* 0x9e3779b9ce007836 */ /* 0x000fe20000000000 */
[----:B------:R-:W-:Y:S01]  /*36b0*/  SEL R180, R180, 0xffffffe0, !P0 ;  /* 0xffffffe0b4b47807 */ /* 0x000fe20004000000 */
[----:B------:R-:W-:-:S02]  /*36c0*/  VIADD R2, R207, 0xbb67ae85 ;  /* 0xbb67ae85cf027836 */ /* 0x000fc40000000000 */
[C---:B------:R-:W-:Y:S02]  /*36d0*/  VIADD R0, R206.reuse, 0x3c6ef372 ;  /* 0x3c6ef372ce007836 */ /* 0x040fe40000000000 */
[----:B------:R-:W-:Y:S02]  /*36e0*/  VIADD R245, R206, 0xb54cda56 ;  /* 0xb54cda56cef57836 */ /* 0x000fe40000000000 */
[----:B------:R-:W-:Y:S02]  /*36f0*/  VIADD R244, R207, 0x646e171e ;  /* 0x646e171ecff47836 */ /* 0x000fe40000000000 */
[----:B------:R-:W-:Y:S02]  /*3700*/  IMAD.IADD R194, R195, 0x1, R243 ;  /* 0x00000001c3c27824 */ /* 0x000fe400078e02f3 */
[----:B------:R-:W-:-:S07]  /*3710*/  IMAD.WIDE.U32 R222, R222, -0x2daee0ad, RZ ;  /* 0xd2511f53dede7825 */ /* 0x000fce00078e00ff */
.L_x_787:
[----:B------:R-:W0:Y:S01]  /*3720*/  LDGDEPBAR ;  /* 0x00000000000079af */ /* 0x000e220000000000 */
[----:B------:R-:W-:Y:S01]  /*3730*/  IMAD.IADD R0, R179, 0x1, R167 ;  /* 0x00000001b3007824 */ /* 0x000fe200078e02a7 */
[----:B------:R-:W-:Y:S01]  /*3740*/  SHF.R.U32.HI R2, RZ, 0x6, R182 ;  /* 0x00000006ff027819 */ /* 0x000fe200000116b6 */
[----:B------:R-:W-:Y:S02]  /*3750*/  VIADD R230, R230, 0xffffffc0 ;  /* 0xffffffc0e6e67836 */ /* 0x000fe40000000000 */
[----:B------:R-:W-:Y:S02]  /*3760*/  VIADD R183, R206, 0x9e3779b9 ;  /* 0x9e3779b9ceb77836 */ /* 0x000fe40000000000 */
[----:B------:R-:W-:Y:S01]  /*3770*/  IMAD R2, R231, 0x4, R2 ;  /* 0x00000004e7027824 */ /* 0x000fe200078e0202 */
[----:B------:R-:W-:Y:S01]  /*3780*/  ISETP.GE.AND P4, PT, R230, R238, PT ;  /* 0x000000eee600720c */ /* 0x000fe20003f86270 */
[----:B------:R-:W-:Y:S02]  /*3790*/  VIADD R184, R207, 0xbb67ae85 ;  /* 0xbb67ae85cfb87836 */ /* 0x000fe40000000000 */
[----:B------:R-:W-:Y:S01]  /*37a0*/  VIADD R199, R199, 0xffffffff ;  /* 0xffffffffc7c77836 */ /* 0x000fe20000000000 */
[----:B------:R-:W-:Y:S05]  /*37b0*/  LOP3.LUT R2, R207, R2, R223, 0x96, !PT ;  /* 0x00000002cf027212 */ /* 0x000fea00078e96df */
[----:B------:R-:W-:Y:S01]  /*37c0*/  IMAD.WIDE.U32 R2, R2, -0x326172a9, RZ ;  /* 0xcd9e8d5702027825 */ /* 0x000fe200078e00ff */
        /* <DEDUP_REMOVED lines=24> */
[-C--:B----4-:R-:W-:Y:S07]  /*3950*/  HMMA.16816.F32 R4, R136, R140.reuse, R4 ;  /* 0x0000008c8804723c */ /* 0x090fee0000001804 */
[----:B------:R-:W-:Y:S01]  /*3960*/  LDSM.16.M88.4 R172, [R178+0xb400] ;  /* 0x00b40000b2ac783b */ /* 0x000fe20000000200 */
        /* <DEDUP_REMOVED lines=15> */
[----:B------:R3:W4:Y:S07]  /*3a60*/  LDSM.16.M88.4 R156, [R176+0xd400] ;  /* 0x00d40000b09c783b */ /* 0x00072e0000000200 */
[-C--:B------:R-:W-:Y:S08]  /*3a70*/  HMMA.16816.F32 R20, R152, R164.reuse, R20 ;  /* 0x000000a49814723c */ /* 0x080ff00000001814 */
[C---:B------:R-:W-:Y:S08]  /*3a80*/  HMMA.16816.F32 R24, R160.reuse, R164, R24 ;  /* 0x000000a4a018723c */ /* 0x040ff00000001818 */
[-C--:B------:R-:W-:Y:S03]  /*3a90*/  HMMA.16816.F32 R28, R160, R166.reuse, R28 ;  /* 0x000000a6a01c723c */ /* 0x080fe6000000181c */
[----:B---3--:R-:W-:Y:S05]  /*3aa0*/  LEA R176, R239, UR4, 0x1 ;  /* 0x00000004efb07c11 */ /* 0x008fea000f8e08ff */
[----:B------:R-:W-:Y:S04]  /*3ab0*/  HMMA.16816.F32 R32, R152, R166, R32 ;  /* 0x000000a69820723c */ /* 0x000fe80000001820 */
[----:B------:R-:W-:Y:S04]  /*3ac0*/  SHF.R.U32.HI R154, RZ, 0x1, R182 ;  /* 0x00000001ff9a7819 */ /* 0x000fe800000116b6 */
[-C--:B-1----:R-:W-:Y:S08]  /*3ad0*/  HMMA.16816.F32 R4, R132, R140.reuse, R4 ;  /* 0x0000008c8404723c */ /* 0x082ff00000001804 */
[C---:B------:R-:W-:Y:S08]  /*3ae0*/  HMMA.16816.F32 R8, R168.reuse, R140, R8 ;  /* 0x0000008ca808723c */ /* 0x040ff00000001808 */
        /* <DEDUP_REMOVED lines=9> */
[-C--:B--2---:R-:W-:Y:S08]  /*3b80*/  HMMA.16816.F32 R4, R136, R144.reuse, R4 ;  /* 0x000000908804723c */ /* 0x084ff00000001804 */
[C---:B----4-:R-:W-:Y:S08]  /*3b90*/  HMMA.16816.F32 R8, R148.reuse, R144, R8 ;  /* 0x000000909408723c */ /* 0x050ff00000001808 */
[-C--:B------:R-:W-:Y:S08]  /*3ba0*/  HMMA.16816.F32 R12, R148, R146.reuse, R12 ;  /* 0x00000092940c723c */ /* 0x080ff0000000180c */
[C---:B------:R-:W-:Y:S01]  /*3bb0*/  HMMA.16816.F32 R16, R136.reuse, R146, R16 ;  /* 0x000000928810723c */ /* 0x040fe20000001810 */
[----:B------:R2:W3:Y:S07]  /*3bc0*/  LDSM.16.M88.4 R144, [R0+0x2800] ;  /* 0x002800000090783b */ /* 0x0004ee0000000200 */
[-C--:B------:R-:W-:Y:S08]  /*3bd0*/  HMMA.16816.F32 R20, R136, R156.reuse, R20 ;  /* 0x0000009c8814723c */ /* 0x080ff00000001814 */
[C---:B------:R-:W-:Y:S08]  /*3be0*/  HMMA.16816.F32 R24, R148.reuse, R156, R24 ;  /* 0x0000009c9418723c */ /* 0x040ff00000001818 */
[-C--:B------:R-:W-:Y:S03]  /*3bf0*/  HMMA.16816.F32 R28, R148, R158.reuse, R28 ;  /* 0x0000009e941c723c */ /* 0x080fe6000000181c */
[----:B------:R-:W-:Y:S04]  /*3c00*/  IMAD.WIDE.U32 R150, R209, -0x326172a9, RZ ;  /* 0xcd9e8d57d1967825 */ /* 0x000fe800078e00ff */
[----:B--2---:R-:W-:Y:S01]  /*3c10*/  IMAD.SHL.U32 R0, R231, 0x80, RZ ;  /* 0x00000080e7007824 */ /* 0x004fe200078e00ff */
[----:B------:R-:W-:Y:S01]  /*3c20*/  LOP3.LUT R152, R232, R206, R151, 0x96, !PT ;  /* 0x000000cee8987212 */ /* 0x000fe200078e9697 */
[----:B------:R-:W-:Y:S01]  /*3c30*/  VIADD R148, R209, 0x2 ;  /* 0x00000002d1947836 */ /* 0x000fe20000000000 */
[C---:B------:R-:W-:Y:S01]  /*3c40*/  LOP3.LUT R150, R183.reuse, R150, R3, 0x96, !PT ;  /* 0x00000096b7967212 */ /* 0x040fe200078e9603 */
[----:B------:R-:W-:Y:S01]  /*3c50*/  VIADD R0, R0, 0x80 ;  /* 0x0000008000007836 */ /* 0x000fe20000000000 */
[----:B------:R-:W-:Y:S04]  /*3c60*/  HMMA.16816.F32 R32, R136, R158, R32 ;  /* 0x0000009e8820723c */ /* 0x000fe80000001820 */
[----:B------:R-:W-:Y:S01]  /*3c70*/  ISETP.LT.AND P4, PT, R0, R204, P4 ;  /* 0x000000cc0000720c */ /* 0x000fe20002781270 */
[----:B------:R-:W-:Y:S03]  /*3c80*/  IMAD.WIDE.U32 R152, R152, -0x2daee0ad, RZ ;  /* 0xd2511f5398987825 */ /* 0x000fe600078e00ff */
[-C--:B-1----:R-:W-:Y:S05]  /*3c90*/  HMMA.16816.F32 R4, R132, R140.reuse, R4 ;  /* 0x0000008c8404723c */ /* 0x082fea0000001804 */
[----:B------:R-:W-:Y:S01]  /*3ca0*/  LOP3.LUT R0, R184, R222, R153, 0x96, !PT ;  /* 0x000000deb8007212 */ /* 0x000fe200078e9699 */
[----:B------:R-:W-:Y:S02]  /*3cb0*/  IMAD.WIDE.U32 R148, R148, -0x326172a9, RZ ;  /* 0xcd9e8d5794947825 */ /* 0x000fe400078e00ff */
[C---:B---3--:R-:W-:Y:S04]  /*3cc0*/  HMMA.16816.F32 R8, R144.reuse, R140, R8 ;  /* 0x0000008c9008723c */ /* 0x048fe80000001808 */
[----:B------:R-:W-:Y:S01]  /*3cd0*/  LOP3.LUT R162, R183, R148, R3, 0x96, !PT ;  /* 0x00000094b7a27212 */ /* 0x000fe200078e9603 */
[----:B------:R-:W-:Y:S01]  /*3ce0*/  IMAD.WIDE.U32 R138, R150, -0x2daee0ad, RZ ;  /* 0xd2511f53968a7825 */ /* 0x000fe200078e00ff */
[----:B------:R-:W-:Y:S02]  /*3cf0*/  LOP3.LUT R149, R232, R206, R149, 0x96, !PT ;  /* 0x000000cee8957212 */ /* 0x000fe400078e9695 */
[--C-:B------:R-:W-:Y:S01]  /*3d00*/  @!P4 VIADDMNMX R141, R198, 0xffffffe0, R204.reuse, PT ;  /* 0xffffffe0c68dc846 */ /* 0x100fe200038001cc */
[----:B------:R-:W-:Y:S01]  /*3d10*/  IMAD.WIDE.U32 R136, R0, -0x326172a9, RZ ;  /* 0xcd9e8d5700887825 */ /* 0x000fe200078e00ff */
[----:B------:R-:W-:Y:S01]  /*3d20*/  LOP3.LUT R160, R252, R152, R139, 0x96, !PT ;  /* 0x00000098fca07212 */ /* 0x000fe200078e968b */
[-C--:B------:R-:W-:Y:S03]  /*3d30*/  HMMA.16816.F32 R12, R144, R142.reuse, R12 ;  /* 0x0000008e900c723c */ /* 0x080fe6000000180c */
[----:B------:R-:W-:Y:S01]  /*3d40*/  @!P4 VIADDMNMX R140, R198, 0xffffffe8, R204, PT ;  /* 0xffffffe8c68cc846 */ /* 0x000fe200038001cc */
[----:B------:R-:W-:Y:S01]  /*3d50*/  VIADD R183, R206, 0x3c6ef372 ;  /* 0x3c6ef372ceb77836 */ /* 0x000fe20000000000 */
[----:B------:R-:W-:Y:S01]  /*3d60*/  @!P4 VIMNMX R3, PT, PT, R198, R204, PT ;  /* 0x000000ccc603c248 */ /* 0x000fe20003fe0100 */
[----:B------:R-:W-:Y:S04]  /*3d70*/  IMAD.WIDE.U32 R160, R160, -0x326172a9, RZ ;  /* 0xcd9e8d57a0a07825 */ /* 0x000fe800078e00ff */
[----:B------:R-:W-:Y:S01]  /*3d80*/  FADD.FTZ R159, R213, R4 ;  /* 0x00000004d59f7221 */ /* 0x000fe20000010000 */
[C---:B------:R-:W-:Y:S04]  /*3d90*/  HMMA.16816.F32 R16, R132.reuse, R142, R16 ;  /* 0x0000008e8410723c */ /* 0x040fe80000001810 */
[----:B------:R-:W-:Y:S01]  /*3da0*/  LOP3.LUT R166, R183, R2, R137, 0x96, !PT ;  /* 0x00000002b7a67212 */ /* 0x000fe200078e9689 */
[----:B------:R-:W-:Y:S01]  /*3db0*/  IMAD.WIDE.U32 R162, R162, -0x2daee0ad, RZ ;  /* 0xd2511f53a2a27825 */ /* 0x000fe200078e00ff */
[----:B------:R-:W-:Y:S03]  /*3dc0*/  LOP3.LUT R168, R251, R136, R161, 0x96, !PT ;  /* 0x00000088fba87212 */ /* 0x000fe600078e96a1 */
[----:B------:R-:W-:Y:S01]  /*3dd0*/  FADD.FTZ R157, R219, R5 ;  /* 0x00000005db9d7221 */ /* 0x000fe20000010000 */
[----:B------:R-:W-:Y:S04]  /*3de0*/  IMAD.WIDE.U32 R166, R166, -0x2daee0ad, RZ ;  /* 0xd2511f53a6a67825 */ /* 0x000fe800078e00ff */
[C---:B------:R-:W-:Y:S01]  /*3df0*/  FADD.FTZ R158, R213.reuse, R6 ;  /* 0x00000006d59e7221 */ /* 0x040fe20000010000 */
[----:B------:R-:W-:Y:S01]  /*3e00*/  FADD.FTZ R156, R213, R8 ;  /* 0x00000008d59c7221 */ /* 0x000fe20000010000 */
[----:B------:R-:W-:Y:S01]  /*3e10*/  FADD.FTZ R151, R218, R12 ;  /* 0x0000000cda977221 */ /* 0x000fe20000010000 */
[----:B------:R-:W-:Y:S01]  /*3e20*/  LOP3.LUT R167, R250, R138, R167, 0x96, !PT ;  /* 0x0000008afaa77212 */ /* 0x000fe200078e96a7 */
[----:B------:R-:W-:Y:S01]  /*3e30*/  @!P4 IMAD.SHL.U32 R0, R182, 0x2, RZ ;  /* 0x00000002b600c824 */ /* 0x000fe200078e00ff */
[----:B------:R-:W1:Y:S01]  /*3e40*/  LDSM.16.M88.4 R136, [R178+0xd400] ;  /* 0x00d40000b288783b */ /* 0x000e620000000200 */
[----:B------:R-:W-:Y:S04]  /*3e50*/  IMAD.WIDE.U32 R148, R149, -0x2daee0ad, RZ ;  /* 0xd2511f5395947825 */ /* 0x000fe800078e00ff */
[C---:B------:R-:W-:Y:S01]  /*3e60*/  FADD.FTZ R150, R217.reuse, R13 ;  /* 0x0000000dd9967221 */ /* 0x040fe20000010000 */
[----:B------:R-:W-:Y:S01]  /*3e70*/  @!P4 LOP3.LUT R0, R0, 0x6, RZ, 0xc0, !PT ;  /* 0x000000060000c812 */ /* 0x000fe200078ec0ff */
[----:B------:R-:W-:Y:S01]  /*3e80*/  FADD.FTZ R142, R217, R17 ;  /* 0x00000011d98e7221 */ /* 0x000fe20000010000 */
[----:B------:R-:W-:Y:S01]  /*3e90*/  LOP3.LUT R149, R184, R222, R149, 0x96, !PT ;  /* 0x000000deb8957212 */ /* 0x000fe200078e9695 */
[----:B------:R-:W-:Y:S01]  /*3ea0*/  FADD.FTZ R18, R218, R18 ;  /* 0x00000012da127221 */ /* 0x000fe20000010000 */
[----:B------:R-:W-:Y:S01]  /*3eb0*/  LOP3.LUT R164, R252, R148, R163, 0x96, !PT ;  /* 0x00000094fca47212 */ /* 0x000fe200078e96a3 */
[----:B------:R-:W-:Y:S01]  /*3ec0*/  FADD.FTZ R143, R218, R16 ;  /* 0x00000010da8f7221 */ /* 0x000fe20000010000 */
[----:B------:R-:W-:Y:S01]  /*3ed0*/  @!P4 LOP3.LUT R0, R0, 0x1e0, R154, 0xf8, !PT ;  /* 0x000001e00000c812 */ /* 0x000fe200078ef89a */
[----:B------:R-:W-:Y:S04]  /*3ee0*/  IMAD.WIDE.U32 R148, R149, -0x326172a9, RZ ;  /* 0xcd9e8d5795947825 */ /* 0x000fe800078e00ff */
[C---:B------:R-:W-:Y:S01]  /*3ef0*/  FADD.FTZ R155, R219.reuse, R7 ;  /* 0x00000007db9b7221 */ /* 0x040fe20000010000 */
[----:B------:R-:W-:Y:S01]  /*3f00*/  FADD.FTZ R154, R219, R9 ;  /* 0x00000009db9a7221 */ /* 0x000fe20000010000 */
[----:B------:R-:W-:Y:S01]  /*3f10*/  IMAD.WIDE.U32 R164, R164, -0x326172a9, RZ ;  /* 0xcd9e8d57a4a47825 */ /* 0x000fe200078e00ff */
[----:B------:R-:W-:Y:S02]  /*3f20*/  LOP3.LUT R163, R183, R2, R149, 0x96, !PT ;  /* 0x00000002b7a37212 */ /* 0x000fe400078e9695 */
[----:B------:R-:W-:Y:S01]  /*3f30*/  @!P4 VIADDMNMX R2, R198, 0x8, R204, PT ;  /* 0x00000008c602c846 */ /* 0x000fe200038001cc */
[----:B------:R-:W-:Y:S01]  /*3f40*/  @!P4 IMAD R0, R231, 0x80, R0 ;  /* 0x00000080e700c824 */ /* 0x000fe200078e0200 */
[----:B------:R-:W-:Y:S01]  /*3f50*/  LOP3.LUT R161, R251, R148, R165, 0x96, !PT ;  /* 0x00000094fba17212 */ /* 0x000fe200078e96a5 */
[----:B------:R-:W-:Y:S01]  /*3f60*/  FADD.FTZ R149, R218, R14 ;  /* 0x0000000eda957221 */ /* 0x000fe20000010000 */
[----:B------:R-:W-:Y:S01]  /*3f70*/  FADD.FTZ R19, R217, R19 ;  /* 0x00000013d9137221 */ /* 0x000fe20000010000 */
[C---:B------:R-:W-:Y:S01]  /*3f80*/  @!P4 VIADD R148, R0.reuse, 0x1 ;  /* 0x000000010094c836 */ /* 0x040fe20000000000 */
[CC--:B------:R-:W-:Y:S01]  /*3f90*/  @!P4 ISETP.GE.AND P0, PT, R0.reuse, R141.reuse, PT ;  /* 0x0000008d0000c20c */ /* 0x0c0fe20003f06270 */
[C---:B------:R-:W-:Y:S02]  /*3fa0*/  @!P4 VIADD R5, R0.reuse, 0x8 ;  /* 0x000000080005c836 */ /* 0x040fe40000000000 */
[----:B------:R-:W-:Y:S01]  /*3fb0*/  FADD.FTZ R153, R213, R10 ;  /* 0x0000000ad5997221 */ /* 0x000fe20000010000 */
[----:B------:R-:W-:Y:S01]  /*3fc0*/  @!P4 VIADD R4, R0, 0x9 ;  /* 0x000000090004c836 */ /* 0x000fe20000000000 */
[C---:B------:R-:W-:Y:S01]  /*3fd0*/  @!P4 ISETP.GE.AND P6, PT, R148.reuse, R141, PT ;  /* 0x0000008d9400c20c */ /* 0x040fe20003fc6270 */
[----:B------:R-:W-:Y:S01]  /*3fe0*/  IMAD.WIDE.U32 R8, R161, -0x2daee0ad, RZ ;  /* 0xd2511f53a1087825 */ /* 0x000fe200078e00ff */
[C---:B------:R-:W-:Y:S02]  /*3ff0*/  @!P4 ISETP.GE.AND P3, PT, R148.reuse, R140, PT ;  /* 0x0000008c9400c20c */ /* 0x040fe40003f66270 */
[----:B------:R-:W-:Y:S01]  /*4000*/  @!P4 FSEL R159, R159, -INF , !P0 ;  /* 0xff8000009f9fc808 */ /* 0x000fe20004000000 */
[----:B------:R-:W-:Y:S01]  /*4010*/  IMAD.WIDE.U32 R12, R163, -0x2daee0ad, RZ ;  /* 0xd2511f53a30c7825 */ /* 0x000fe200078e00ff */
[----:B------:R-:W-:Y:S02]  /*4020*/  @!P4 FSEL R157, R157, -INF , !P6 ;  /* 0xff8000009d9dc808 */ /* 0x000fe40007000000 */
[----:B------:R-:W-:Y:S01]  /*4030*/  @!P4 FSEL R155, R155, -INF , !P3 ;  /* 0xff8000009b9bc808 */ /* 0x000fe20005800000 */
[----:B------:R-:W-:Y:S01]  /*4040*/  FADD.FTZ R152, R219, R11 ;  /* 0x0000000bdb987221 */ /* 0x000fe20000010000 */
[----:B------:R-:W-:Y:S01]  /*4050*/  @!P4 ISETP.GE.AND P0, PT, R148, R2, PT ;  /* 0x000000029400c20c */ /* 0x000fe20003f06270 */
[----:B------:R-:W-:Y:S01]  /*4060*/  IMAD.WIDE.U32 R10, R167, -0x326172a9, RZ ;  /* 0xcd9e8d57a70a7825 */ /* 0x000fe200078e00ff */
[C---:B------:R-:W-:Y:S01]  /*4070*/  @!P4 ISETP.GE.AND P6, PT, R0.reuse, R140, PT ;  /* 0x0000008c0000c20c */ /* 0x040fe20003fc6270 */
[-C--:B-1----:R-:W-:Y:S03]  /*4080*/  HMMA.16816.F32 R20, R132, R136.reuse, R20 ;  /* 0x000000888414723c */ /* 0x082fe60000001814 */
[-C--:B------:R-:W-:Y:S02]  /*4090*/  @!P4 ISETP.GE.AND P3, PT, R0, R2.reuse, PT ;  /* 0x000000020000c20c */ /* 0x080fe40003f66270 */
[-C--:B------:R-:W-:Y:S01]  /*40a0*/  @!P4 ISETP.GE.AND P5, PT, R148, R3.reuse, PT ;  /* 0x000000039400c20c */ /* 0x080fe20003fa6270 */
[----:B------:R-:W-:Y:S01]  /*40b0*/  FADD.FTZ R148, R217, R15 ;  /* 0x0000000fd9947221 */ /* 0x000fe20000010000 */
[----:B------:R-:W-:Y:S01]  /*40c0*/  @!P4 FSEL R158, R158, -INF , !P6 ;  /* 0xff8000009e9ec808 */ /* 0x000fe20007000000 */
[C---:B------:R-:W-:Y:S04]  /*40d0*/  HMMA.16816.F32 R24, R144.reuse, R136, R24 ;  /* 0x000000889018723c */ /* 0x040fe80000001818 */
[----:B------:R-:W-:Y:S02]  /*40e0*/  @!P4 FSEL R153, R153, -INF , !P3 ;  /* 0xff8000009999c808 */ /* 0x000fe40005800000 */
[----:B------:R-:W-:Y:S02]  /*40f0*/  @!P4 FSEL R152, R152, -INF , !P0 ;  /* 0xff8000009898c808 */ /* 0x000fe40004000000 */
[-C--:B------:R-:W-:Y:S01]  /*4100*/  @!P4 ISETP.GE.AND P6, PT, R0, R3.reuse, PT ;  /* 0x000000030000c20c */ /* 0x080fe20003fc6270 */
[-C--:B------:R-:W-:Y:S03]  /*4110*/  HMMA.16816.F32 R28, R144, R138.reuse, R28 ;  /* 0x0000008a901c723c */ /* 0x080fe6000000181c */
[-C--:B------:R-:W-:Y:S01]  /*4120*/  @!P4 ISETP.GE.AND P3, PT, R5, R2.reuse, PT ;  /* 0x000000020500c20c */ /* 0x080fe20003f66270 */
[C---:B------:R-:W-:Y:S01]  /*4130*/  FADD.FTZ R21, R215.reuse, R21 ;  /* 0x00000015d7157221 */ /* 0x040fe20000010000 */
[----:B------:R-:W-:Y:S01]  /*4140*/  @!P4 ISETP.GE.AND P0, PT, R4, R2, PT ;  /* 0x000000020400c20c */ /* 0x000fe20003f06270 */
[----:B------:R-:W-:Y:S01]  /*4150*/  FADD.FTZ R22, R216, R22 ;  /* 0x00000016d8167221 */ /* 0x000fe20000010000 */
[----:B------:R-:W-:Y:S01]  /*4160*/  @!P4 FSEL R156, R156, -INF , !P6 ;  /* 0xff8000009c9cc808 */ /* 0x000fe20007000000 */
[----:B------:R-:W-:Y:S04]  /*4170*/  HMMA.16816.F32 R32, R132, R138, R32 ;  /* 0x0000008a8420723c */ /* 0x000fe80000001820 */
        /* <DEDUP_REMOVED lines=12> */
[-C--:B------:R-:W-:Y:S01]  /*4240*/  @!P4 ISETP.GE.AND P0, PT, R4, R140.reuse, PT ;  /* 0x0000008c0400c20c */ /* 0x080fe20003f06270 */
[----:B------:R-:W-:Y:S01]  /*4250*/  @!P4 VIADD R4, R0, 0x11 ;  /* 0x000000110004c836 */ /* 0x000fe20000000000 */
[----:B------:R-:W-:Y:S01]  /*4260*/  @!P4 FSEL R151, R151, -INF , !P6 ;  /* 0xff8000009797c808 */ /* 0x000fe20007000000 */
[----:B------:R-:W-:Y:S01]  /*4270*/  FADD.FTZ R33, R212, R33 ;  /* 0x00000021d4217221 */ /* 0x000fe20000010000 */
[----:B------:R-:W-:Y:S01]  /*4280*/  @!P4 FSEL R150, R150, -INF , !P5 ;  /* 0xff8000009696c808 */ /* 0x000fe20006800000 */
[----:B------:R-:W-:Y:S01]  /*4290*/  FADD.FTZ R35, R212, R35 ;  /* 0x00000023d4237221 */ /* 0x000fe20000010000 */
[CC--:B------:R-:W-:Y:S01]  /*42a0*/  @!P4 ISETP.GE.AND P6, PT, R5.reuse, R141.reuse, PT ;  /* 0x0000008d0500c20c */ /* 0x0c0fe20003fc6270 */
[----:B------:R-:W-:Y:S01]  /*42b0*/  FADD.FTZ R30, R214, R30 ;  /* 0x0000001ed61e7221 */ /* 0x000fe20000010000 */
[-C--:B------:R-:W-:Y:S01]  /*42c0*/  @!P4 ISETP.GE.AND P5, PT, R5, R140.reuse, PT ;  /* 0x0000008c0500c20c */ /* 0x080fe20003fa6270 */
[----:B------:R-:W-:Y:S01]  /*42d0*/  @!P4 VIADD R5, R0, 0x10 ;  /* 0x000000100005c836 */ /* 0x000fe20000000000 */
[----:B------:R-:W-:Y:S01]  /*42e0*/  @!P4 FSEL R142, R142, -INF , !P3 ;  /* 0xff8000008e8ec808 */ /* 0x000fe20005800000 */
[----:B------:R-:W-:Y:S01]  /*42f0*/  FADD.FTZ R34, R214, R34 ;  /* 0x00000022d6227221 */ /* 0x000fe20000010000 */
[-C--:B------:R-:W-:Y:S01]  /*4300*/  @!P4 ISETP.GE.AND P3, PT, R4, R141.reuse, PT ;  /* 0x0000008d0400c20c */ /* 0x080fe20003f66270 */
[----:B------:R-:W-:Y:S01]  /*4310*/  FADD.FTZ R32, R214, R32 ;  /* 0x00000020d6207221 */ /* 0x000fe20000010000 */
[----:B------:R-:W-:Y:S01]  /*4320*/  @!P4 FSEL R18, R18, -INF , !P5 ;  /* 0xff8000001212c808 */ /* 0x000fe20006800000 */
[----:B------:R-:W-:Y:S01]  /*4330*/  FADD.FTZ R25, R215, R25 ;  /* 0x00000019d7197221 */ /* 0x000fe20000010000 */
[----:B------:R-:W-:Y:S01]  /*4340*/  @!P4 FSEL R21, R21, -INF , !P3 ;  /* 0xff8000001515c808 */ /* 0x000fe20005800000 */
[----:B------:R-:W-:Y:S01]  /*4350*/  FADD.FTZ R26, R216, R26 ;  /* 0x0000001ad81a7221 */ /* 0x000fe20000010000 */
[-C--:B------:R-:W-:Y:S01]  /*4360*/  @!P4 ISETP.GE.AND P5, PT, R5, R140.reuse, PT ;  /* 0x0000008c0500c20c */ /* 0x080fe20003fa6270 */
[----:B------:R-:W-:Y:S01]  /*4370*/  FADD.FTZ R27, R215, R27 ;  /* 0x0000001bd71b7221 */ /* 0x000fe20000010000 */
[----:B------:R-:W-:Y:S02]  /*4380*/  @!P4 ISETP.GE.AND P3, PT, R4, R140, PT ;  /* 0x0000008c0400c20c */ /* 0x000fe40003f66270 */
[----:B------:R-:W-:Y:S02]  /*4390*/  @!P4 FSEL R143, R143, -INF , !P6 ;  /* 0xff8000008f8fc808 */ /* 0x000fe40007000000 */
[----:B------:R-:W-:Y:S02]  /*43a0*/  @!P4 ISETP.GE.AND P6, PT, R5, R141, PT ;  /* 0x0000008d0500c20c */ /* 0x000fe40003fc6270 */
[----:B------:R-:W-:Y:S02]  /*43b0*/  @!P4 FSEL R22, R22, -INF , !P5 ;  /* 0xff8000001616c808 */ /* 0x000fe40006800000 */
[----:B------:R-:W-:Y:S02]  /*43c0*/  @!P4 FSEL R23, R23, -INF , !P3 ;  /* 0xff8000001717c808 */ /* 0x000fe40005800000 */
[CC--:B------:R-:W-:Y:S02]  /*43d0*/  @!P4 ISETP.GE.AND P5, PT, R4.reuse, R3.reuse, PT ;  /* 0x000000030400c20c */ /* 0x0c0fe40003fa6270 */
[-C--:B------:R-:W-:Y:S01]  /*43e0*/  @!P4 ISETP.GE.AND P3, PT, R4, R2.reuse, PT ;  /* 0x000000020400c20c */ /* 0x080fe20003f66270 */
[C---:B------:R-:W-:Y:S01]  /*43f0*/  @!P4 VIADD R4, R0.reuse, 0x18 ;  /* 0x000000180004c836 */ /* 0x040fe20000000000 */
[----:B------:R-:W-:Y:S01]  /*4400*/  @!P4 FSEL R19, R19, -INF , !P0 ;  /* 0xff8000001313c808 */ /* 0x000fe20004000000 */
[----:B------:R-:W-:Y:S01]  /*4410*/  @!P4 VIADD R0, R0, 0x19 ;  /* 0x000000190000c836 */ /* 0x000fe20000000000 */
[----:B------:R-:W-:Y:S02]  /*4420*/  @!P4 FSEL R20, R20, -INF , !P6 ;  /* 0xff8000001414c808 */ /* 0x000fe40007000000 */
[CC--:B------:R-:W-:Y:S02]  /*4430*/  @!P4 ISETP.GE.AND P0, PT, R5.reuse, R3.reuse, PT ;  /* 0x000000030500c20c */ /* 0x0c0fe40003f06270 */
[----:B------:R-:W-:Y:S02]  /*4440*/  @!P4 ISETP.GE.AND P6, PT, R5, R2, PT ;  /* 0x000000020500c20c */ /* 0x000fe40003fc6270 */
[----:B------:R-:W-:Y:S02]  /*4450*/  @!P4 FSEL R24, R24, -INF , !P0 ;  /* 0xff8000001818c808 */ /* 0x000fe40004000000 */
[----:B------:R-:W-:Y:S02]  /*4460*/  @!P4 FSEL R25, R25, -INF , !P5 ;  /* 0xff8000001919c808 */ /* 0x000fe40006800000 */
[----:B------:R-:W-:Y:S02]  /*4470*/  LOP3.LUT R6, R250, R162, R13, 0x96, !PT ;  /* 0x000000a2fa067212 */ /* 0x000fe400078e960d */
[----:B------:R-:W-:Y:S02]  /*4480*/  @!P4 FSEL R26, R26, -INF , !P6 ;  /* 0xff8000001a1ac808 */ /* 0x000fe40007000000 */
[----:B------:R-:W-:Y:S01]  /*4490*/  @!P4 FSEL R27, R27, -INF , !P3 ;  /* 0xff8000001b1bc808 */ /* 0x000fe20005800000 */
[----:B------:R-:W-:Y:S01]  /*44a0*/  IMAD.WIDE.U32 R6, R6, -0x326172a9, RZ ;  /* 0xcd9e8d5706067825 */ /* 0x000fe200078e00ff */
[-C--:B------:R-:W-:Y:S02]  /*44b0*/  @!P4 ISETP.GE.AND P0, PT, R4, R3.reuse, PT ;  /* 0x000000030400c20c */ /* 0x080fe40003f06270 */
[----:B------:R-:W-:Y:S02]  /*44c0*/  @!P4 ISETP.GE.AND P5, PT, R0, R3, PT ;  /* 0x000000030000c20c */ /* 0x000fe40003fa6270 */
[-C--:B------:R-:W-:Y:S02]  /*44d0*/  @!P4 ISETP.GE.AND P6, PT, R4, R2.reuse, PT ;  /* 0x000000020400c20c */ /* 0x080fe40003fc6270 */
[----:B------:R-:W-:Y:S01]  /*44e0*/  @!P4 ISETP.GE.AND P3, PT, R0, R2, PT ;  /* 0x000000020000c20c */ /* 0x000fe20003f66270 */
[----:B------:R-:W-:Y:S01]  /*44f0*/  IMAD.WIDE.U32 R2, R168, -0x2daee0ad, RZ ;  /* 0xd2511f53a8027825 */ /* 0x000fe200078e00ff */
[C---:B------:R-:W-:Y:S02]  /*4500*/  LOP3.LUT R16, R249.reuse, R160, R11, 0x96, !PT ;  /* 0x000000a0f9107212 */ /* 0x040fe400078e960b */
[----:B------:R-:W-:Y:S01]  /*4510*/  @!P4 FSEL R28, R28, -INF , !P0 ;  /* 0xff8000001c1cc808 */ /* 0x000fe20004000000 */
[----:B------:R-:W-:Y:S01]  /*4520*/  IMAD.SHL.U32 R168, R182, 0x8, RZ ;  /* 0x00000008b6a87824 */ /* 0x000fe200078e00ff */
[----:B------:R-:W-:Y:S01]  /*4530*/  @!P4 FSEL R30, R30, -INF , !P6 ;  /* 0xff8000001e1ec808 */ /* 0x000fe20007000000 */
[----:B------:R-:W-:Y:S01]  /*4540*/  IMAD.WIDE.U32 R16, R16, -0x2daee0ad, RZ ;  /* 0xd2511f5310107825 */ /* 0x000fe200078e00ff */
[CC--:B------:R-:W-:Y:S02]  /*4550*/  @!P4 ISETP.GE.AND P0, PT, R4.reuse, R141.reuse, PT ;  /* 0x0000008d0400c20c */ /* 0x0c0fe40003f06270 */
[----:B------:R-:W-:Y:S02]  /*4560*/  @!P4 ISETP.GE.AND P6, PT, R4, R140, PT ;  /* 0x0000008c0400c20c */ /* 0x000fe40003fc6270 */
[C---:B------:R-:W-:Y:S02]  /*4570*/  LOP3.LUT R4, R248.reuse, R166, R3, 0x96, !PT ;  /* 0x000000a6f8047212 */ /* 0x040fe400078e9603 */
[----:B------:R-:W-:Y:S02]  /*4580*/  LOP3.LUT R14, R248, R12, R9, 0x96, !PT ;  /* 0x0000000cf80e7212 */ /* 0x000fe400078e9609 */
[----:B------:R-:W-:Y:S01]  /*4590*/  LOP3.LUT R12, R249, R164, R7, 0x96, !PT ;  /* 0x000000a4f90c7212 */ /* 0x000fe200078e9607 */
[----:B------:R-:W-:Y:S01]  /*45a0*/  IMAD.WIDE.U32 R4, R4, -0x326172a9, RZ ;  /* 0xcd9e8d5704047825 */ /* 0x000fe200078e00ff */
[----:B------:R-:W-:Y:S02]  /*45b0*/  LOP3.LUT R2, R246, R2, R17, 0x96, !PT ;  /* 0x00000002f6027212 */ /* 0x000fe400078e9611 */
[----:B------:R-:W-:Y:S01]  /*45c0*/  @!P4 FSEL R29, R29, -INF , !P5 ;  /* 0xff8000001d1dc808 */ /* 0x000fe20006800000 */
[----:B------:R-:W-:Y:S01]  /*45d0*/  IMAD.WIDE.U32 R14, R14, -0x326172a9, RZ ;  /* 0xcd9e8d570e0e7825 */ /* 0x000fe200078e00ff */
[----:B------:R-:W-:Y:S02]  /*45e0*/  LOP3.LUT R5, R247, R10, R5, 0x96, !PT ;  /* 0x0000000af7057212 */ /* 0x000fe400078e9605 */
[----:B------:R-:W-:Y:S01]  /*45f0*/  @!P4 FSEL R31, R31, -INF , !P3 ;  /* 0xff8000001f1fc808 */ /* 0x000fe20005800000 */
[----:B------:R-:W-:Y:S01]  /*4600*/  IMAD.WIDE.U32 R12, R12, -0x2daee0ad, RZ ;  /* 0xd2511f530c0c7825 */ /* 0x000fe200078e00ff */
[----:B------:R-:W-:Y:S02]  /*4610*/  LOP3.LUT R6, R247, R6, R15, 0x96, !PT ;  /* 0x00000006f7067212 */ /* 0x000fe400078e960f */
[----:B------:R-:W-:Y:S01]  /*4620*/  @!P4 ISETP.GE.AND P5, PT, R0, R141, PT ;  /* 0x0000008d0000c20c */ /* 0x000fe20003fa6270 */
[----:B------:R-:W-:Y:S01]  /*4630*/  IMAD.WIDE.U32 R2, R2, -0x326172a9, RZ ;  /* 0xcd9e8d5702027825 */ /* 0x000fe200078e00ff */
[----:B------:R-:W-:Y:S02]  /*4640*/  @!P4 ISETP.GE.AND P3, PT, R0, R140, PT ;  /* 0x0000008c0000c20c */ /* 0x000fe40003f66270 */
[----:B------:R-:W-:Y:S01]  /*4650*/  LOP3.LUT R9, R246, R8, R13, 0x96, !PT ;  /* 0x00000008f6097212 */ /* 0x000fe200078e960d */
[----:B------:R-:W-:Y:S01]  /*4660*/  IMAD.WIDE.U32 R6, R6, -0x2daee0ad, RZ ;  /* 0xd2511f5306067825 */ /* 0x000fe200078e00ff */
[----:B------:R-:W-:Y:S02]  /*4670*/  LOP3.LUT R0, R245, R4, R3, 0x96, !PT ;  /* 0x00000004f5007212 */ /* 0x000fe400078e9603 */
[C---:B------:R-:W-:Y:S01]  /*4680*/  PRMT R17, R2.reuse, 0x7770, RZ ;  /* 0x0000777002117816 */ /* 0x040fe200000000ff */
[----:B------:R-:W-:Y:S01]  /*4690*/  IMAD.WIDE.U32 R4, R5, -0x2daee0ad, RZ ;  /* 0xd2511f5305047825 */ /* 0x000fe200078e00ff */
[C---:B------:R-:W-:Y:S02]  /*46a0*/  PRMT R133, R2.reuse, 0x7771, RZ ;  /* 0x0000777102857816 */ /* 0x040fe400000000ff */
[C---:B------:R-:W-:Y:S01]  /*46b0*/  PRMT R134, R2.reuse, 0x7772, RZ ;  /* 0x0000777202867816 */ /* 0x040fe200000000ff */
[----:B-----5:R-:W-:Y:S01]  /*46c0*/  FMUL.FTZ R10, R221, 1.4426950216293334961 ;  /* 0x3fb8aa3bdd0a7820 */ /* 0x020fe20000410000 */
[----:B------:R-:W-:Y:S01]  /*46d0*/  PRMT R132, R2, 0x7773, RZ ;  /* 0x0000777302847816 */ /* 0x000fe200000000ff */
[----:B------:R-:W-:Y:S01]  /*46e0*/  IMAD.WIDE.U32 R2, R9, -0x326172a9, RZ ;  /* 0xcd9e8d5709027825 */ /* 0x000fe200078e00ff */
[----:B------:R-:W-:Y:S02]  /*46f0*/  LOP3.LUT R8, R244, R16, R5, 0x96, !PT ;  /* 0x00000010f4087212 */ /* 0x000fe400078e9605 */
[C---:B------:R-:W-:Y:S02]  /*4700*/  PRMT R16, R4.reuse, 0x7771, RZ ;  /* 0x0000777104107816 */ /* 0x040fe400000000ff */
[C---:B------:R-:W-:Y:S02]  /*4710*/  PRMT R136, R4.reuse, 0x7772, RZ ;  /* 0x0000777204887816 */ /* 0x040fe400000000ff */
[C---:B------:R-:W-:Y:S02]  /*4720*/  PRMT R135, R4.reuse, 0x7773, RZ ;  /* 0x0000777304877816 */ /* 0x040fe400000000ff */
[----:B------:R-:W-:Y:S01]  /*4730*/  PRMT R15, R4, 0x7770, RZ ;  /* 0x00007770040f7816 */ /* 0x000fe200000000ff */
[----:B------:R-:W-:Y:S01]  /*4740*/  FMUL.FTZ R4, R226, 1.4426950216293334961 ;  /* 0x3fb8aa3be2047820 */ /* 0x000fe20000410000 */
[----:B------:R-:W-:Y:S02]  /*4750*/  @!P4 FSEL R34, R34, -INF , !P6 ;  /* 0xff8000002222c808 */ /* 0x000fe40007000000 */
[----:B------:R-:W-:Y:S02]  /*4760*/  LOP3.LUT R7, R244, R12, R7, 0x96, !PT ;  /* 0x0000000cf4077212 */ /* 0x000fe400078e9607 */
[C---:B------:R-:W-:Y:S02]  /*4770*/  PRMT R9, R2.reuse, 0x7770, RZ ;  /* 0x0000777002097816 */ /* 0x040fe400000000ff */
[C---:B------:R-:W-:Y:S02]  /*4780*/  PRMT R12, R2.reuse, 0x7771, RZ ;  /* 0x00007771020c7816 */ /* 0x040fe400000000ff */
[C---:B------:R-:W-:Y:S02]  /*4790*/  PRMT R13, R2.reuse, 0x7772, RZ ;  /* 0x00007772020d7816 */ /* 0x040fe400000000ff */
[----:B------:R-:W-:Y:S02]  /*47a0*/  PRMT R11, R2, 0x7773, RZ ;  /* 0x00007773020b7816 */ /* 0x000fe400000000ff */
[----:B------:R-:W-:Y:S02]  /*47b0*/  FSETP.NEU.FTZ.AND P6, PT, R226, -INF , PT ;  /* 0xff800000e200780b */ /* 0x000fe40003fdd000 */
[----:B------:R-:W-:Y:S02]  /*47c0*/  LOP3.LUT R5, R245, R14, R3, 0x96, !PT ;  /* 0x0000000ef5057212 */ /* 0x000fe400078e9603 */
[----:B------:R-:W-:Y:S02]  /*47d0*/  SHF.R.U32.HI R2, RZ, 0x18, R0 ;  /* 0x00000018ff027819 */ /* 0x000fe40000011600 */
[----:B------:R-:W-:Y:S02]  /*47e0*/  LOP3.LUT R3, R0, 0xff, RZ, 0xc0, !PT ;  /* 0x000000ff00037812 */ /* 0x000fe400078ec0ff */
[----:B------:R-:W-:Y:S02]  /*47f0*/  @!P4 FSEL R33, R33, -INF , !P5 ;  /* 0xff8000002121c808 */ /* 0x000fe40006800000 */
[----:B------:R-:W-:Y:S02]  /*4800*/  FSEL R4, R4, RZ, P6 ;  /* 0x000000ff04047208 */ /* 0x000fe40003000000 */
[----:B------:R-:W-:Y:S02]  /*4810*/  @!P4 FSEL R32, R32, -INF , !P0 ;  /* 0xff8000002020c808 */ /* 0x000fe40004000000 */
[----:B------:R-:W-:Y:S01]  /*4820*/  ISETP.LE.U32.AND P5, PT, R2, UR12, PT ;  /* 0x0000000c02007c0c */ /* 0x000fe2000bfa3070 */
[----:B------:R-:W-:Y:S01]  /*4830*/  FFMA.FTZ R159, R159, UR13, -R4 ;  /* 0x0000000d9f9f7c23 */ /* 0x000fe20008010804 */
[----:B------:R-:W-:Y:S01]  /*4840*/  ISETP.LE.U32.AND P0, PT, R3, UR12, PT ;  /* 0x0000000c03007c0c */ /* 0x000fe2000bf03070 */
[----:B------:R-:W-:Y:S01]  /*4850*/  FMUL.FTZ R3, R225, 1.4426950216293334961 ;  /* 0x3fb8aa3be1037820 */ /* 0x000fe20000410000 */
[----:B------:R-:W-:Y:S01]  /*4860*/  PRMT R2, R0, 0x7632, R2 ;  /* 0x0000763200027816 */ /* 0x000fe20000000002 */
[--C-:B------:R-:W-:Y:S01]  /*4870*/  FFMA.FTZ R157, R157, UR13, -R4.reuse ;  /* 0x0000000d9d9d7c23 */ /* 0x100fe20008010804 */
[----:B------:R-:W-:Y:S01]  /*4880*/  @!P4 FSEL R35, R35, -INF , !P3 ;  /* 0xff8000002323c808 */ /* 0x000fe20005800000 */
[----:B------:R-:W1:Y:S01]  /*4890*/  MUFU.EX2 R159, R159 ;  /* 0x0000009f009f7308 */ /* 0x000e620000000800 */
[----:B------:R-:W-:Y:S01]  /*48a0*/  FSETP.NEU.FTZ.AND P4, PT, R225, -INF , PT ;  /* 0xff800000e100780b */ /* 0x000fe20003f9d000 */
[--C-:B------:R-:W-:Y:S01]  /*48b0*/  FFMA.FTZ R143, R143, UR13, -R4.reuse ;  /* 0x0000000d8f8f7c23 */ /* 0x100fe20008010804 */
[----:B------:R-:W-:Y:S07]  /*48c0*/  LOP3.LUT R2, R2, 0xff, RZ, 0xc0, !PT ;  /* 0x000000ff02027812 */ /* 0x000fee00078ec0ff */
[----:B------:R-:W-:Y:S01]  /*48d0*/  MUFU.EX2 R157, R157 ;  /* 0x0000009d009d7308 */ /* 0x000fe20000000800 */
[----:B------:R-:W-:Y:S01]  /*48e0*/  FSEL R3, R3, RZ, P4 ;  /* 0x000000ff03037208 */ /* 0x000fe20002000000 */
[----:B------:R-:W-:Y:S01]  /*48f0*/  FFMA.FTZ R142, R142, UR13, -R4 ;  /* 0x0000000d8e8e7c23 */ /* 0x000fe20008010804 */
[----:B------:R-:W-:Y:S01]  /*4900*/  ISETP.LE.U32.AND P6, PT, R2, UR12, PT ;  /* 0x0000000c02007c0c */ /* 0x000fe2000bfc3070 */
[C---:B------:R-:W-:Y:S01]  /*4910*/  FMUL.FTZ R2, R224.reuse, 1.4426950216293334961 ;  /* 0x3fb8aa3be0027820 */ /* 0x040fe20000410000 */
[----:B------:R-:W-:Y:S01]  /*4920*/  FSETP.NEU.FTZ.AND P4, PT, R224, -INF , PT ;  /* 0xff800000e000780b */ /* 0x000fe20003f9d000 */
[--C-:B------:R-:W-:Y:S01]  /*4930*/  FFMA.FTZ R155, R155, UR13, -R3.reuse ;  /* 0x0000000d9b9b7c23 */ /* 0x100fe20008010803 */
[----:B------:R-:W-:Y:S01]  /*4940*/  LOP3.LUT R0, R0, 0xffff, RZ, 0xc0, !PT ;  /* 0x0000ffff00007812 */ /* 0x000fe200078ec0ff */
[--C-:B------:R-:W-:Y:S01]  /*4950*/  FFMA.FTZ R158, R158, UR13, -R3.reuse ;  /* 0x0000000d9e9e7c23 */ /* 0x100fe20008010803 */
[----:B------:R-:W-:Y:S01]  /*4960*/  FSEL R2, R2, RZ, P4 ;  /* 0x000000ff02027208 */ /* 0x000fe20002000000 */
[----:B------:R-:W2:Y:S01]  /*4970*/  MUFU.EX2 R184, R155 ;  /* 0x0000009b00b87308 */ /* 0x000ea20000000800 */
[----:B------:R-:W-:Y:S01]  /*4980*/  SHF.R.U32.HI R0, RZ, 0x8, R0 ;  /* 0x00000008ff007819 */ /* 0x000fe20000011600 */
[----:B-1----:R-:W-:Y:S01]  /*4990*/  @!P0 FADD.FTZ R159, -R159, -RZ ;  /* 0x800000ff9f9f8221 */ /* 0x002fe20000010100 */
[----:B------:R-:W-:Y:S07]  /*49a0*/  FSETP.NEU.FTZ.AND P4, PT, R221, -INF , PT ;  /* 0xff800000dd00780b */ /* 0x000fee0003f9d000 */
[----:B------:R-:W-:Y:S01]  /*49b0*/  MUFU.EX2 R158, R158 ;  /* 0x0000009e009e7308 */ /* 0x000fe20000000800 */
[----:B------:R-:W-:Y:S01]  /*49c0*/  ISETP.LE.U32.AND P3, PT, R9, UR12, PT ;  /* 0x0000000c09007c0c */ /* 0x000fe2000bf63070 */
[----:B------:R-:W-:Y:S01]  /*49d0*/  FFMA.FTZ R156, R156, UR13, -R2 ;  /* 0x0000000d9c9c7c23 */ /* 0x000fe20008010802 */
[----:B------:R-:W-:Y:S07]  /*49e0*/  LOP3.LUT R9, R0, 0xffff, RZ, 0xc0, !PT ;  /* 0x0000ffff00097812 */ /* 0x000fee00078ec0ff */
[----:B------:R-:W-:Y:S01]  /*49f0*/  MUFU.EX2 R155, R143 ;  /* 0x0000008f009b7308 */ /* 0x000fe20000000800 */
[----:B------:R-:W-:Y:S01]  /*4a00*/  FSEL R0, R10, RZ, P4 ;  /* 0x000000ff0a007208 */ /* 0x000fe20002000000 */
[--C-:B------:R-:W-:Y:S01]  /*4a10*/  FFMA.FTZ R18, R18, UR13, -R3.reuse ;  /* 0x0000000d12127c23 */ /* 0x100fe20008010803 */
[----:B------:R-:W-:Y:S01]  /*4a20*/  LOP3.LUT R10, R5, 0xff, RZ, 0xc0, !PT ;  /* 0x000000ff050a7812 */ /* 0x000fe200078ec0ff */
[--C-:B------:R-:W-:Y:S01]  /*4a30*/  FFMA.FTZ R19, R19, UR13, -R3.reuse ;  /* 0x0000000d13137c23 */ /* 0x100fe20008010803 */
[----:B------:R-:W-:Y:S01]  /*4a40*/  ISETP.LE.U32.AND P4, PT, R9, UR12, PT ;  /* 0x0000000c09007c0c */ /* 0x000fe2000bf83070 */
[----:B------:R-:W-:Y:S01]  /*4a50*/  FFMA.FTZ R152, R152, UR13, -R0 ;  /* 0x0000000d98987c23 */ /* 0x000fe20008010800 */
[----:B------:R-:W-:Y:S01]  /*4a60*/  ISETP.LE.U32.AND P0, PT, R10, UR12, PT ;  /* 0x0000000c0a007c0c */ /* 0x000fe2000bf03070 */
[----:B--2---:R-:W-:Y:S01]  /*4a70*/  @!P5 FADD.FTZ R184, -R184, -RZ ;  /* 0x800000ffb8b8d221 */ /* 0x004fe20000010100 */
[C---:B------:R-:W-:Y:S01]  /*4a80*/  PRMT R10, R5.reuse, 0x7632, R10 ;  /* 0x00007632050a7816 */ /* 0x040fe2000000000a */
[----:B------:R-:W1:Y:S01]  /*4a90*/  MUFU.EX2 R191, R152 ;  /* 0x0000009800bf7308 */ /* 0x000e620000000800 */
[----:B------:R-:W-:Y:S01]  /*4aa0*/  LOP3.LUT R9, R5, 0xffff, RZ, 0xc0, !PT ;  /* 0x0000ffff05097812 */ /* 0x000fe200078ec0ff */
[----:B------:R-:W-:Y:S01]  /*4ab0*/  FFMA.FTZ R34, R34, UR13, -R3 ;  /* 0x0000000d22227c23 */ /* 0x000fe20008010803 */
[----:B------:R-:W-:Y:S01]  /*4ac0*/  SHF.R.U32.HI R5, RZ, 0x18, R5 ;  /* 0x00000018ff057819 */ /* 0x000fe20000011605 */
[----:B------:R-:W-:Y:S01]  /*4ad0*/  FFMA.FTZ R22, R22, UR13, -R3 ;  /* 0x0000000d16167c23 */ /* 0x000fe20008010803 */
[----:B------:R-:W-:Y:S01]  /*4ae0*/  SHF.R.U32.HI R9, RZ, 0x8, R9 ;  /* 0x00000008ff097819 */ /* 0x000fe20000011609 */
[--C-:B------:R-:W-:Y:S01]  /*4af0*/  FFMA.FTZ R23, R23, UR13, -R3.reuse ;  /* 0x0000000d17177c23 */ /* 0x100fe20008010803 */
[----:B------:R-:W-:Y:S01]  /*4b00*/  ISETP.LE.U32.AND P5, PT, R5, UR12, PT ;  /* 0x0000000c05007c0c */ /* 0x000fe2000bfa3070 */
[----:B------:R-:W-:Y:S01]  /*4b10*/  FFMA.FTZ R3, R35, UR13, -R3 ;  /* 0x0000000d23037c23 */ /* 0x000fe20008010803 */
[----:B------:R-:W-:Y:S01]  /*4b20*/  LOP3.LUT R9, R9, 0xffff, RZ, 0xc0, !PT ;  /* 0x0000ffff09097812 */ /* 0x000fe200078ec0ff */
[----:B------:R-:W-:Y:S01]  /*4b30*/  @!P4 FADD.FTZ R157, -R157, -RZ ;  /* 0x800000ff9d9dc221 */ /* 0x000fe20000010100 */
[--C-:B------:R-:W-:Y:S01]  /*4b40*/  FFMA.FTZ R153, R153, UR13, -R0.reuse ;  /* 0x0000000d99997c23 */ /* 0x100fe20008010800 */
[----:B------:R-:W2:Y:S01]  /*4b50*/  MUFU.EX2 R190, R156 ;  /* 0x0000009c00be7308 */ /* 0x000ea20000000800 */
[----:B------:R-:W-:Y:S01]  /*4b60*/  FFMA.FTZ R149, R149, UR13, -R0 ;  /* 0x0000000d95957c23 */ /* 0x000fe20008010800 */
[----:B------:R-:W-:Y:S01]  /*4b70*/  ISETP.LE.U32.AND P4, PT, R9, UR12, PT ;  /* 0x0000000c09007c0c */ /* 0x000fe2000bf83070 */
[----:B------:R-:W-:Y:S01]  /*4b80*/  FFMA.FTZ R32, R32, UR13, -R4 ;  /* 0x0000000d20207c23 */ /* 0x000fe20008010804 */
[----:B------:R-:W-:Y:S01]  /*4b90*/  FFMA.FTZ R154, R154, UR13, -R2 ;  /* 0x0000000d9a9a7c23 */ /* 0x000fe20008010802 */
[--C-:B------:R-:W-:Y:S01]  /*4ba0*/  FFMA.FTZ R20, R20, UR13, -R4.reuse ;  /* 0x0000000d14147c23 */ /* 0x100fe20008010804 */
[--C-:B------:R-:W-:Y:S01]  /*4bb0*/  FFMA.FTZ R21, R21, UR13, -R4.reuse ;  /* 0x0000000d15157c23 */ /* 0x100fe20008010804 */
[----:B------:R-:W-:Y:S01]  /*4bc0*/  LOP3.LUT R9, R10, 0xff, RZ, 0xc0, !PT ;  /* 0x000000ff0a097812 */ /* 0x000fe200078ec0ff */
[----:B-1----:R-:W-:Y:S01]  /*4bd0*/  @!P5 FADD.FTZ R191, -R191, -RZ ;  /* 0x800000ffbfbfd221 */ /* 0x002fe20000010100 */
[----:B------:R-:W-:Y:S01]  /*4be0*/  ISETP.LE.U32.AND P5, PT, R17, UR12, PT ;  /* 0x0000000c11007c0c */ /* 0x000fe2000bfa3070 */
[----:B------:R-:W-:Y:S01]  /*4bf0*/  FFMA.FTZ R4, R33, UR13, -R4 ;  /* 0x0000000d21047c23 */ /* 0x000fe20008010804 */
[----:B------:R1:W-:Y:S01]  /*4c00*/  MUFU.EX2 R163, R3 ;  /* 0x0000000300a37308 */ /* 0x0003e20000000800 */
[----:B------:R-:W-:Y:S01]  /*4c10*/  @!P6 FADD.FTZ R158, -R158, -RZ ;  /* 0x800000ff9e9ee221 */ /* 0x000fe20000010100 */
[--C-:B------:R-:W-:Y:S01]  /*4c20*/  FFMA.FTZ R151, R151, UR13, -R2.reuse ;  /* 0x0000000d97977c23 */ /* 0x100fe20008010802 */
[----:B------:R-:W-:Y:S07]  /*4c30*/  ISETP.LE.U32.AND P6, PT, R9, UR12, PT ;  /* 0x0000000c09007c0c */ /* 0x000fee000bfc3070 */
[----:B------:R-:W3:Y:S01]  /*4c40*/  MUFU.EX2 R192, R153 ;  /* 0x0000009900c07308 */ /* 0x000ee20000000800 */
[----:B------:R-:W-:Y:S01]  /*4c50*/  FFMA.FTZ R150, R150, UR13, -R2 ;  /* 0x0000000d96967c23 */ /* 0x000fe20008010802 */
[----:B--2---:R-:W-:Y:S01]  /*4c60*/  @!P0 FADD.FTZ R190, -R190, -RZ ;  /* 0x800000ffbebe8221 */ /* 0x004fe20000010100 */
[--C-:B------:R-:W-:Y:S07]  /*4c70*/  FFMA.FTZ R148, R148, UR13, -R0.reuse ;  /* 0x0000000d94947c23 */ /* 0x100fee0008010800 */
[----:B------:R-:W2:Y:S01]  /*4c80*/  MUFU.EX2 R189, R154 ;  /* 0x0000009a00bd7308 */ /* 0x000ea20000000800 */
[----:B------:R-:W-:Y:S01]  /*4c90*/  ISETP.GT.U32.AND P0, PT, R12, UR12, PT ;  /* 0x0000000c0c007c0c */ /* 0x000fe2000bf04070 */
[----:B------:R-:W-:Y:S01]  /*4ca0*/  FFMA.FTZ R26, R26, UR13, -R0 ;  /* 0x0000000d1a1a7c23 */ /* 0x000fe20008010800 */
[----:B------:R-:W-:Y:S07]  /*4cb0*/  @!P5 FADD.FTZ R155, -R155, -RZ ;  /* 0x800000ff9b9bd221 */ /* 0x000fee0000010100 */
[----:B------:R-:W-:Y:S01]  /*4cc0*/  MUFU.EX2 R188, R149 ;  /* 0x0000009500bc7308 */ /* 0x000fe20000000800 */
[----:B------:R-:W-:Y:S01]  /*4cd0*/  ISETP.GT.U32.AND P5, PT, R16, UR12, PT ;  /* 0x0000000c10007c0c */ /* 0x000fe2000bfa4070 */
[--C-:B------:R-:W-:Y:S01]  /*4ce0*/  FFMA.FTZ R28, R28, UR13, -R2.reuse ;  /* 0x0000000d1c1c7c23 */ /* 0x100fe20008010802 */
[----:B-1----:R-:W-:Y:S07]  /*4cf0*/  PRMT R3, R6, 0x7772, RZ ;  /* 0x0000777206037816 */ /* 0x002fee00000000ff */
[----:B------:R-:W1:Y:S01]  /*4d00*/  MUFU.EX2 R149, R4 ;  /* 0x0000000400957308 */ /* 0x000e620000000800 */
[----:B------:R-:W-:Y:S01]  /*4d10*/  LOP3.LUT R5, R8, 0xff, RZ, 0xc0, !PT ;  /* 0x000000ff08057812 */ /* 0x000fe200078ec0ff */
[----:B---3--:R-:W-:Y:S01]  /*4d20*/  @!P6 FADD.FTZ R192, -R192, -RZ ;  /* 0x800000ffc0c0e221 */ /* 0x008fe20000010100 */
[----:B------:R-:W-:Y:S07]  /*4d30*/  ISETP.GT.U32.AND P6, PT, R11, UR12, PT ;  /* 0x0000000c0b007c0c */ /* 0x000fee000bfc4070 */
[----:B------:R-:W3:Y:S01]  /*4d40*/  MUFU.EX2 R186, R151 ;  /* 0x0000009700ba7308 */ /* 0x000ee20000000800 */
[----:B------:R-:W-:Y:S01]  /*4d50*/  LOP3.LUT R9, R8, 0xffff, RZ, 0xc0, !PT ;  /* 0x0000ffff08097812 */ /* 0x000fe200078ec0ff */
[----:B--2---:R-:W-:Y:S01]  /*4d60*/  @!P4 FADD.FTZ R189, -R189, -RZ ;  /* 0x800000ffbdbdc221 */ /* 0x004fe20000010100 */
[----:B------:R-:W-:Y:S07]  /*4d70*/  ISETP.GT.U32.AND P4, PT, R13, UR12, PT ;  /* 0x0000000c0d007c0c */ /* 0x000fee000bf84070 */
[----:B------:R-:W2:Y:S01]  /*4d80*/  MUFU.EX2 R185, R150 ;  /* 0x0000009600b97308 */ /* 0x000ea20000000800 */
[----:B------:R-:W-:Y:S01]  /*4d90*/  SHF.R.U32.HI R9, RZ, 0x8, R9 ;  /* 0x00000008ff097819 */ /* 0x000fe20000011609 */
[--C-:B------:R-:W-:Y:S01]  /*4da0*/  FFMA.FTZ R24, R24, UR13, -R2.reuse ;  /* 0x0000000d18187c23 */ /* 0x100fe20008010802 */
[--C-:B------:R-:W-:Y:S07]  /*4db0*/  FFMA.FTZ R25, R25, UR13, -R2.reuse ;  /* 0x0000000d19197c23 */ /* 0x100fee0008010802 */
[----:B------:R-:W4:Y:S01]  /*4dc0*/  MUFU.EX2 R187, R148 ;  /* 0x0000009400bb7308 */ /* 0x000f220000000800 */
[----:B------:R-:W-:Y:S01]  /*4dd0*/  FFMA.FTZ R2, R29, UR13, -R2 ;  /* 0x0000000d1d027c23 */ /* 0x000fe20008010802 */
[----:B-1----:R-:W-:Y:S01]  /*4de0*/  @P5 FADD.FTZ R149, -R149, -RZ ;  /* 0x800000ff95955221 */ /* 0x002fe20000010100 */
[----:B------:R-:W-:Y:S07]  /*4df0*/  ISETP.GT.U32.AND P5, PT, R3, UR12, PT ;  /* 0x0000000c03007c0c */ /* 0x000fee000bfa4070 */
[----:B------:R-:W1:Y:S01]  /*4e00*/  MUFU.EX2 R156, R142 ;  /* 0x0000008e009c7308 */ /* 0x000e620000000800 */
[----:B------:R-:W-:Y:S01]  /*4e10*/  F2FP.RELU.F16.F32.PACK_AB R3, R184, R158 ;  /* 0x0000009eb803723e */ /* 0x000fe200000008ff */
[----:B---3--:R-:W-:Y:S01]  /*4e20*/  @!P3 FADD.FTZ R186, -R186, -RZ ;  /* 0x800000ffbabab221 */ /* 0x008fe20000010100 */
[----:B------:R-:W-:Y:S07]  /*4e30*/  ISETP.GT.U32.AND P3, PT, R133, UR12, PT ;  /* 0x0000000c85007c0c */ /* 0x000fee000bf64070 */
[----:B------:R-:W3:Y:S01]  /*4e40*/  MUFU.EX2 R183, R18 ;  /* 0x0000001200b77308 */ /* 0x000ee20000000800 */
[----:B------:R-:W-:Y:S01]  /*4e50*/  @P4 FADD.FTZ R188, -R188, -RZ ;  /* 0x800000ffbcbc4221 */ /* 0x000fe20000010100 */
[----:B------:R3:W-:Y:S01]  /*4e60*/  STS [R195+0x19400], R3 ;  /* 0x01940003c3007388 */ /* 0x0007e20000000800 */
[----:B--2---:R-:W-:Y:S01]  /*4e70*/  @P0 FADD.FTZ R185, -R185, -RZ ;  /* 0x800000ffb9b90221 */ /* 0x004fe20000010100 */
[----:B------:R-:W-:Y:S06]  /*4e80*/  ISETP.GT.U32.AND P0, PT, R134, UR12, PT ;  /* 0x0000000c86007c0c */ /* 0x000fec000bf04070 */
[----:B------:R-:W2:Y:S01]  /*4e90*/  MUFU.EX2 R152, R32 ;  /* 0x0000002000987308 */ /* 0x000ea20000000800 */
[----:B----4-:R-:W-:Y:S01]  /*4ea0*/  @P6 FADD.FTZ R187, -R187, -RZ ;  /* 0x800000ffbbbb6221 */ /* 0x010fe20000010100 */
[----:B------:R-:W-:Y:S01]  /*4eb0*/  ISETP.LE.U32.AND P6, PT, R15, UR12, PT ;  /* 0x0000000c0f007c0c */ /* 0x000fe2000bfc3070 */
[--C-:B------:R-:W-:Y:S07]  /*4ec0*/  FFMA.FTZ R30, R30, UR13, -R0.reuse ;  /* 0x0000000d1e1e7c23 */ /* 0x100fee0008010800 */
[----:B------:R-:W4:Y:S01]  /*4ed0*/  MUFU.EX2 R174, R19 ;  /* 0x0000001300ae7308 */ /* 0x000f220000000800 */
[----:B------:R-:W-:Y:S01]  /*4ee0*/  ISETP.GT.U32.AND P4, PT, R132, UR12, PT ;  /* 0x0000000c84007c0c */ /* 0x000fe2000bf84070 */
[--C-:B------:R-:W-:Y:S01]  /*4ef0*/  FFMA.FTZ R27, R27, UR13, -R0.reuse ;  /* 0x0000000d1b1b7c23 */ /* 0x100fe20008010800 */
[----:B-1----:R-:W-:Y:S07]  /*4f00*/  @P3 FADD.FTZ R156, -R156, -RZ ;  /* 0x800000ff9c9c3221 */ /* 0x002fee0000010100 */
[----:B------:R-:W1:Y:S01]  /*4f10*/  MUFU.EX2 R154, R20 ;  /* 0x00000014009a7308 */ /* 0x000e620000000800 */
[----:B------:R-:W-:Y:S01]  /*4f20*/  ISETP.LE.U32.AND P3, PT, R5, UR12, PT ;  /* 0x0000000c05007c0c */ /* 0x000fe2000bf63070 */
[----:B------:R-:W-:Y:S01]  /*4f30*/  FFMA.FTZ R0, R31, UR13, -R0 ;  /* 0x0000000d1f007c23 */ /* 0x000fe20008010800 */
[--C-:B------:R-:W-:Y:S01]  /*4f40*/  SHF.R.U32.HI R5, RZ, 0x18, R8.reuse ;  /* 0x00000018ff057819 */ /* 0x100fe20000011608 */
[----:B---3--:R-:W-:Y:S01]  /*4f50*/  @P0 FADD.FTZ R183, -R183, -RZ ;  /* 0x800000ffb7b70221 */ /* 0x008fe20000010100 */
[----:B------:R-:W-:Y:S05]  /*4f60*/  PRMT R4, R6, 0x7771, RZ ;  /* 0x0000777106047816 */ /* 0x000fea00000000ff */
[----:B------:R-:W3:Y:S01]  /*4f70*/  MUFU.EX2 R153, R21 ;  /* 0x0000001500997308 */ /* 0x000ee20000000800 */
[----:B------:R-:W-:Y:S01]  /*4f80*/  ISETP.LE.U32.AND P0, PT, R5, UR12, PT ;  /* 0x0000000c05007c0c */ /* 0x000fe2000bf03070 */
[----:B--2---:R-:W-:Y:S01]  /*4f90*/  @!P6 FADD.FTZ R152, -R152, -RZ ;  /* 0x800000ff9898e221 */ /* 0x004fe20000010100 */
[----:B------:R-:W-:Y:S01]  /*4fa0*/  LOP3.LUT R5, R9, 0xffff, RZ, 0xc0, !PT ;  /* 0x0000ffff09057812 */ /* 0x000fe200078ec0ff */
[----:B----4-:R-:W-:Y:S01]  /*4fb0*/  @P4 FADD.FTZ R174, -R174, -RZ ;  /* 0x800000ffaeae4221 */ /* 0x010fe20000010100 */
[----:B------:R-:W-:Y:S05]  /*4fc0*/  PRMT R8, R8, 0x7632, R8 ;  /* 0x0000763208087816 */ /* 0x000fea0000000008 */
[----:B------:R-:W-:Y:S01]  /*4fd0*/  MUFU.EX2 R171, R22 ;  /* 0x0000001600ab7308 */ /* 0x000fe20000000800 */
[----:B------:R-:W-:Y:S01]  /*4fe0*/  ISETP.GT.U32.AND P6, PT, R4, UR12, PT ;  /* 0x0000000c04007c0c */ /* 0x000fe2000bfc4070 */
[----:B-1----:R-:W-:Y:S01]  /*4ff0*/  @!P3 FADD.FTZ R154, -R154, -RZ ;  /* 0x800000ff9a9ab221 */ /* 0x002fe20000010100 */
[----:B------:R-:W-:Y:S07]  /*5000*/  F2FP.RELU.F16.F32.PACK_AB R4, R157, R159 ;  /* 0x0000009f9d04723e */ /* 0x000fee00000008ff */
[----:B------:R-:W1:Y:S01]  /*5010*/  MUFU.EX2 R170, R23 ;  /* 0x0000001700aa7308 */ /* 0x000e620000000800 */
[----:B------:R-:W-:Y:S01]  /*5020*/  ISETP.LE.U32.AND P4, PT, R5, UR12, PT ;  /* 0x0000000c05007c0c */ /* 0x000fe2000bf83070 */
[----:B------:R-:W-:Y:S01]  /*5030*/  VIADD R150, R195, 0x19020 ;  /* 0x00019020c3967836 */ /* 0x000fe20000000000 */
[----:B------:R-:W-:Y:S01]  /*5040*/  LOP3.LUT R8, R8, 0xff, RZ, 0xc0, !PT ;  /* 0x000000ff08087812 */ /* 0x000fe200078ec0ff */
[----:B------:R2:W-:Y:S01]  /*5050*/  STS [R195+0x19000], R4 ;  /* 0x01900004c3007388 */ /* 0x0005e20000000800 */
[----:B------:R-:W-:Y:S05]  /*5060*/  F2FP.RELU.F16.F32.PACK_AB R3, R156, R155 ;  /* 0x0000009b9c03723e */ /* 0x000fea00000008ff */
[----:B------:R-:W-:Y:S01]  /*5070*/  MUFU.EX2 R175, R26 ;  /* 0x0000001a00af7308 */ /* 0x000fe20000000800 */
[----:B------:R-:W-:Y:S01]  /*5080*/  ISETP.LE.U32.AND P3, PT, R8, UR12, PT ;  /* 0x0000000c08007c0c */ /* 0x000fe2000bf63070 */
[----:B------:R-:W-:Y:S01]  /*5090*/  @P2 VIADD R150, R237, 0xffffffe0 ;  /* 0xffffffe0ed962836 */ /* 0x000fe20000000000 */
[C---:B------:R-:W-:Y:S01]  /*50a0*/  LOP3.LUT R5, R7.reuse, 0xffff, RZ, 0xc0, !PT ;  /* 0x0000ffff07057812 */ /* 0x040fe200078ec0ff */
[----:B------:R4:W-:Y:S01]  /*50b0*/  STS [R194+0x19000], R3 ;  /* 0x01900003c2007388 */ /* 0x0009e20000000800 */
[----:B------:R-:W-:Y:S05]  /*50c0*/  LOP3.LUT R8, R7, 0xff, RZ, 0xc0, !PT ;  /* 0x000000ff07087812 */ /* 0x000fea00078ec0ff */
[----:B------:R-:W2:Y:S01]  /*50d0*/  MUFU.EX2 R160, R2 ;  /* 0x0000000200a07308 */ /* 0x000ea20000000800 */
[----:B------:R-:W-:Y:S01]  /*50e0*/  SHF.R.U32.HI R5, RZ, 0x8, R5 ;  /* 0x00000008ff057819 */ /* 0x000fe20000011605 */
[----:B---3--:R-:W-:Y:S01]  /*50f0*/  @!P4 FADD.FTZ R153, -R153, -RZ ;  /* 0x800000ff9999c221 */ /* 0x008fe20000010100 */
[----:B------:R-:W-:Y:S01]  /*5100*/  ISETP.LE.U32.AND P4, PT, R8, UR12, PT ;  /* 0x0000000c08007c0c */ /* 0x000fe2000bf83070 */
[----:B-1----:R-:W-:Y:S01]  /*5110*/  @!P0 FADD.FTZ R170, -R170, -RZ ;  /* 0x800000ffaaaa8221 */ /* 0x002fe20000010100 */
[----:B------:R-:W-:Y:S05]  /*5120*/  LOP3.LUT R5, R5, 0xffff, RZ, 0xc0, !PT ;  /* 0x0000ffff05057812 */ /* 0x000fea00078ec0ff */
[----:B------:R-:W-:Y:S01]  /*5130*/  MUFU.EX2 R165, R0 ;  /* 0x0000000000a57308 */ /* 0x000fe20000000800 */
[----:B------:R-:W-:Y:S01]  /*5140*/  PRMT R8, R7, 0x7632, R8 ;  /* 0x0000763207087816 */ /* 0x000fe20000000008 */
[----:B------:R-:W-:Y:S01]  /*5150*/  @!P3 FADD.FTZ R171, -R171, -RZ ;  /* 0x800000ffababb221 */ /* 0x000fe20000010100 */
[----:B------:R-:W-:Y:S07]  /*5160*/  ISETP.LE.U32.AND P3, PT, R5, UR12, PT ;  /* 0x0000000c05007c0c */ /* 0x000fee000bf63070 */
[----:B------:R-:W1:Y:S01]  /*5170*/  MUFU.EX2 R173, R24 ;  /* 0x0000001800ad7308 */ /* 0x000e620000000800 */
[----:B------:R-:W-:Y:S01]  /*5180*/  LOP3.LUT R5, R8, 0xff, RZ, 0xc0, !PT ;  /* 0x000000ff08057812 */ /* 0x000fe200078ec0ff */
[----:B------:R-:W-:Y:S01]  /*5190*/  IMAD.IADD R151, R243, 0x1, R150 ;  /* 0x00000001f3977824 */ /* 0x000fe200078e0296 */
[----:B------:R-:W-:Y:S07]  /*51a0*/  SHF.R.U32.HI R7, RZ, 0x18, R7 ;  /* 0x00000018ff077819 */ /* 0x000fee0000011607 */
[----:B------:R-:W3:Y:S01]  /*51b0*/  MUFU.EX2 R172, R25 ;  /* 0x0000001900ac7308 */ /* 0x000ee20000000800 */
[----:B------:R-:W-:Y:S01]  /*51c0*/  ISETP.LE.U32.AND P0, PT, R5, UR12, PT ;  /* 0x0000000c05007c0c */ /* 0x000fe2000bf03070 */
[----:B--2---:R-:W-:Y:S01]  /*51d0*/  @P6 FADD.FTZ R160, -R160, -RZ ;  /* 0x800000ffa0a06221 */ /* 0x004fe20000010100 */
[----:B------:R-:W-:Y:S07]  /*51e0*/  PRMT R5, R6, 0x7770, RZ ;  /* 0x0000777006057816 */ /* 0x000fee00000000ff */
[----:B------:R-:W2:Y:S01]  /*51f0*/  MUFU.EX2 R164, R34 ;  /* 0x0000002200a47308 */ /* 0x000ea20000000800 */
[----:B------:R-:W-:Y:S01]  /*5200*/  F2FP.RELU.F16.F32.PACK_AB R4, R191, R192 ;  /* 0x000000c0bf04723e */ /* 0x000fe200000008ff */
[----:B------:R-:W-:Y:S01]  /*5210*/  IMAD.SHL.U32 R148, R182, 0x40, RZ ;  /* 0x00000040b6947824 */ /* 0x000fe200078e00ff */
[----:B------:R-:W-:Y:S07]  /*5220*/  F2FP.RELU.F16.F32.PACK_AB R2, R170, R171 ;  /* 0x000000abaa02723e */ /* 0x000fee00000008ff */
[----:B------:R-:W-:Y:S01]  /*5230*/  MUFU.EX2 R166, R27 ;  /* 0x0000001b00a67308 */ /* 0x000fe20000000800 */
[----:B----4-:R-:W-:Y:S01]  /*5240*/  F2FP.RELU.F16.F32.PACK_AB R3, R174, R183 ;  /* 0x000000b7ae03723e */ /* 0x010fe200000008ff */
[----:B-1----:R-:W-:Y:S01]  /*5250*/  @!P4 FADD.FTZ R173, -R173, -RZ ;  /* 0x800000ffadadc221 */ /* 0x002fe20000010100 */
[----:B------:R-:W-:Y:S07]  /*5260*/  F2FP.RELU.F16.F32.PACK_AB R0, R149, R152 ;  /* 0x000000989500723e */ /* 0x000fee00000008ff */
[----:B------:R-:W1:Y:S01]  /*5270*/  MUFU.EX2 R161, R28 ;  /* 0x0000001c00a17308 */ /* 0x000e620000000800 */
[----:B------:R-:W-:Y:S01]  /*5280*/  ISETP.GT.U32.AND P4, PT, R136, UR12, PT ;  /* 0x0000000c88007c0c */ /* 0x000fe2000bf84070 */
[----:B------:R-:W-:Y:S01]  /*5290*/  @!P0 FADD.FTZ R175, -R175, -RZ ;  /* 0x800000ffafaf8221 */ /* 0x000fe20000010100 */
[----:B------:R-:W-:Y:S01]  /*52a0*/  ISETP.LE.U32.AND P0, PT, R5, UR12, PT ;  /* 0x0000000c05007c0c */ /* 0x000fe2000bf03070 */
[----:B------:R4:W-:Y:S01]  /*52b0*/  STS [R194+0x19400], R3 ;  /* 0x01940003c2007388 */ /* 0x0009e20000000800 */
[----:B------:R-:W-:Y:S01]  /*52c0*/  F2FP.RELU.F16.F32.PACK_AB R5, R189, R190 ;  /* 0x000000bebd05723e */ /* 0x000fe200000008ff */
[----:B---3--:R-:W-:Y:S01]  /*52d0*/  @!P3 FADD.FTZ R172, -R172, -RZ ;  /* 0x800000ffacacb221 */ /* 0x008fe20000010100 */
[----:B------:R-:W-:Y:S01]  /*52e0*/  ISETP.GT.U32.AND P3, PT, R135, UR12, PT ;  /* 0x0000000c87007c0c */ /* 0x000fe2000bf64070 */
[----:B------:R3:W-:Y:S01]  /*52f0*/  STS [R195+0x1a400], R4 ;  /* 0x01a40004c3007388 */ /* 0x0007e20000000800 */
[----:B------:R-:W-:Y:S01]  /*5300*/  PRMT R6, R6, 0x7773, RZ ;  /* 0x0000777306067816 */ /* 0x000fe200000000ff */
[----:B------:R-:W4:Y:S01]  /*5310*/  MUFU.EX2 R162, R30 ;  /* 0x0000001e00a27308 */ /* 0x000f220000000800 */
[----:B------:R-:W-:Y:S01]  /*5320*/  SEL R167, R169, 0xffffffe0, !P1 ;  /* 0xffffffe0a9a77807 */ /* 0x000fe20004800000 */
[----:B------:R3:W-:Y:S01]  /*5330*/  STS [R195+0x1a000], R5 ;  /* 0x01a00005c3007388 */ /* 0x0007e20000000800 */
[----:B------:R-:W-:Y:S01]  /*5340*/  FSETP.GE.FTZ.AND P6, PT, R174, RZ, PT ;  /* 0x000000ffae00720b */ /* 0x000fe20003fd6000 */
[----:B--2---:R-:W-:Y:S01]  /*5350*/  @P4 FADD.FTZ R164, -R164, -RZ ;  /* 0x800000ffa4a44221 */ /* 0x004fe20000010100 */
[----:B------:R-:W-:Y:S01]  /*5360*/  ISETP.GT.U32.AND P4, PT, R6, UR12, PT ;  /* 0x0000000c06007c0c */ /* 0x000fe2000bf84070 */
[----:B-1----:R-:W-:Y:S01]  /*5370*/  @!P0 FADD.FTZ R161, -R161, -RZ ;  /* 0x800000ffa1a18221 */ /* 0x002fe20000010100 */
[----:B------:R-:W-:Y:S01]  /*5380*/  IMAD.IADD R178, R167, 0x1, R176 ;  /* 0x00000001a7b27824 */ /* 0x000fe200078e02b0 */
[----:B------:R-:W-:Y:S02]  /*5390*/  SHF.R.U32.HI R169, RZ, 0x1, R182 ;  /* 0x00000001ffa97819 */ /* 0x000fe400000116b6 */
[----:B------:R-:W-:Y:S01]  /*53a0*/  @P3 FADD.FTZ R163, -R163, -RZ ;  /* 0x800000ffa3a33221 */ /* 0x000fe20000010100 */
[----:B------:R-:W-:Y:S01]  /*53b0*/  ISETP.LE.U32.AND P3, PT, R7, UR12, PT ;  /* 0x0000000c07007c0c */ /* 0x000fe2000bf63070 */
[----:B----4-:R-:W-:Y:S01]  /*53c0*/  @P5 FADD.FTZ R162, -R162, -RZ ;  /* 0x800000ffa2a25221 */ /* 0x010fe20000010100 */
[----:B------:R-:W-:Y:S05]  /*53d0*/  FSETP.GE.FTZ.AND P5, PT, R156, RZ, PT ;  /* 0x000000ff9c00720b */ /* 0x000fea0003fb6000 */
[----:B------:R-:W-:Y:S01]  /*53e0*/  @P4 FADD.FTZ R165, -R165, -RZ ;  /* 0x800000ffa5a54221 */ /* 0x000fe20000010100 */
[----:B------:R-:W-:Y:S02]  /*53f0*/  F2FP.RELU.F16.F32.PACK_AB R3, R153, R154 ;  /* 0x0000009a9903723e */ /* 0x000fe400000008ff */
[----:B------:R-:W-:Y:S02]  /*5400*/  FSETP.GE.FTZ.AND P4, PT, R159, RZ, PT ;  /* 0x000000ff9f00720b */ /* 0x000fe40003f96000 */
[----:B---3--:R-:W-:Y:S01]  /*5410*/  F2FP.RELU.F16.F32.PACK_AB R4, R187, R188 ;  /* 0x000000bcbb04723e */ /* 0x008fe200000008ff */
[----:B------:R-:W-:Y:S01]  /*5420*/  @!P3 FADD.FTZ R166, -R166, -RZ ;  /* 0x800000ffa6a6b221 */ /* 0x000fe20000010100 */
[----:B------:R-:W-:Y:S02]  /*5430*/  FSETP.GE.FTZ.AND P3, PT, R157, RZ, PT ;  /* 0x000000ff9d00720b */ /* 0x000fe40003f76000 */
[----:B------:R-:W-:Y:S01]  /*5440*/  F2FP.RELU.F16.F32.PACK_AB R5, R185, R186 ;  /* 0x000000bab905723e */ /* 0x000fe200000008ff */
[----:B------:R1:W-:Y:S04]  /*5450*/  STS [R194+0x1a400], R4 ;  /* 0x01a40004c2007388 */ /* 0x0003e80000000800 */
[----:B------:R-:W-:Y:S04]  /*5460*/  STS [R194+0x1a000], R5 ;  /* 0x01a00005c2007388 */ /* 0x000fe80000000800 */
[----:B------:R2:W-:Y:S04]  /*5470*/  STS [R150], R3 ;  /* 0x0000000396007388 */ /* 0x0005e80000000800 */
[----:B------:R3:W-:Y:S04]  /*5480*/  STS [R150+0x400], R2 ;  /* 0x0004000296007388 */ /* 0x0007e80000000800 */
[----:B------:R4:W-:Y:S01]  /*5490*/  STS [R151], R0 ;  /* 0x0000000097007388 */ /* 0x0009e20000000800 */
[----:B-1----:R-:W-:Y:S02]  /*54a0*/  F2FP.RELU.F16.F32.PACK_AB R4, R166, R175 ;  /* 0x000000afa604723e */ /* 0x002fe400000008ff */
[----:B--2---:R-:W-:Y:S02]  /*54b0*/  F2FP.RELU.F16.F32.PACK_AB R3, R160, R161 ;  /* 0x000000a1a003723e */ /* 0x004fe400000008ff */
[----:B---3--:R-:W-:Y:S02]  /*54c0*/  F2FP.RELU.F16.F32.PACK_AB R2, R172, R173 ;  /* 0x000000adac02723e */ /* 0x008fe400000008ff */
[----:B----4-:R-:W-:Y:S05]  /*54d0*/  F2FP.RELU.F16.F32.PACK_AB R0, R163, R164 ;  /* 0x000000a4a300723e */ /* 0x010fea00000008ff */
[----:B------:R1:W-:Y:S04]  /*54e0*/  STS [R151+0x400], R0 ;  /* 0x0004000097007388 */ /* 0x0003e80000000800 */
[----:B------:R2:W-:Y:S04]  /*54f0*/  STS [R150+0x1000], R2 ;  /* 0x0010000296007388 */ /* 0x0005e80000000800 */
[----:B------:R-:W-:Y:S04]  /*5500*/  STS [R150+0x1400], R4 ;  /* 0x0014000496007388 */ /* 0x000fe80000000800 */
[----:B------:R-:W-:Y:S01]  /*5510*/  STS [R151+0x1000], R3 ;  /* 0x0010000397007388 */ /* 0x000fe20000000800 */
[----:B-1----:R-:W-:Y:S02]  /*5520*/  LEA R0, R181, UR4, 0x1 ;  /* 0x00000004b5007c11 */ /* 0x002fe4000f8e08ff */
[----:B--2---:R-:W-:Y:S05]  /*5530*/  F2FP.RELU.F16.F32.PACK_AB R2, R165, R162 ;  /* 0x000000a2a502723e */ /* 0x004fea00000008ff */
        /* <DEDUP_REMOVED lines=8> */
[-C--:B--2---:R-:W-:Y:S08]  /*55c0*/  HMMA.16816.F32 R4, R32, R16.reuse, RZ ;  /* 0x000000102004723c */ /* 0x084ff000000018ff */
[C---:B---3--:R-:W-:Y:S08]  /*55d0*/  HMMA.16816.F32 R8, R28.reuse, R16, RZ ;  /* 0x000000101c08723c */ /* 0x048ff000000018ff */
[-C--:B------:R-:W-:Y:S08]  /*55e0*/  HMMA.16816.F32 R12, R28, R18.reuse, RZ ;  /* 0x000000121c0c723c */ /* 0x080ff000000018ff */
[C---:B------:R-:W-:Y:S08]  /*55f0*/  HMMA.16816.F32 R16, R32.reuse, R18, RZ ;  /* 0x000000122010723c */ /* 0x040ff000000018ff */
[-C--:B-1----:R-:W-:Y:S08]  /*5600*/  HMMA.16816.F32 R20, R32, R132.reuse, RZ ;  /* 0x000000842014723c */ /* 0x082ff000000018ff */
[C---:B------:R-:W-:Y:S08]  /*5610*/  HMMA.16816.F32 R24, R28.reuse, R132, RZ ;  /* 0x000000841c18723c */ /* 0x040ff000000018ff */
[-C--:B------:R-:W-:Y:S08]  /*5620*/  HMMA.16816.F32 R28, R28, R134.reuse, RZ ;  /* 0x000000861c1c723c */ /* 0x080ff000000018ff */
[----:B------:R-:W-:Y:S01]  /*5630*/  HMMA.16816.F32 R32, R32, R134, RZ ;  /* 0x000000862020723c */ /* 0x000fe200000018ff */
[----:B------:R-:W1:Y:S07]  /*5640*/  LDSM.16.M88.4 R132, [R2+0x6800] ;  /* 0x006800000284783b */ /* 0x000e6e0000000200 */
[-C--:B----4-:R-:W-:Y:S08]  /*5650*/  HMMA.16816.F32 R4, R136, R140.reuse, R4 ;  /* 0x0000008c8804723c */ /* 0x090ff00000001804 */
[C---:B-1----:R-:W-:Y:S08]  /*5660*/  HMMA.16816.F32 R8, R132.reuse, R140, R8 ;  /* 0x0000008c8408723c */ /* 0x042ff00000001808 */
        /* <DEDUP_REMOVED lines=9> */
[----:B------:R-:W2:Y:S01]  /*5700*/  LDSM.16.M88.4 R140, [R0+0x7800] ;  /* 0x00780000008c783b */ /* 0x000ea20000000200 */
[-C--:B-1----:R-:W-:Y:S08]  /*5710*/  HMMA.16816.F32 R4, R132, R136.reuse, R4 ;  /* 0x000000888404723c */ /* 0x082ff00000001804 */
[C---:B--2---:R-:W-:Y:S08]  /*5720*/  HMMA.16816.F32 R8, R140.reuse, R136, R8 ;  /* 0x000000888c08723c */ /* 0x044ff00000001808 */
        /* <DEDUP_REMOVED lines=28> */
[C---:B------:R-:W-:Y:S04]  /*58f0*/  HMMA.16816.F32 R24, R140.reuse, R132, R24 ;  /* 0x000000848c18723c */ /* 0x040fe80000001818 */
[----:B------:R-:W-:Y:S02]  /*5900*/  IMAD.MOV.U32 R132, RZ, RZ, R228 ;  /* 0x000000ffff847224 */ /* 0x000fe400078e00e4 */
[----:B------:R-:W-:Y:S02]  /*5910*/  IMAD.MOV.U32 R133, RZ, RZ, R227 ;  /* 0x000000ffff857224 */ /* 0x000fe400078e00e3 */
[-C--:B------:R-:W-:Y:S01]  /*5920*/  HMMA.16816.F32 R28, R140, R134.reuse, R28 ;  /* 0x000000868c1c723c */ /* 0x080fe2000000181c */
[----:B------:R-:W-:Y:S02]  /*5930*/  LDSM.16.M88.4 R140, [R2+0x8800] ;  /* 0x00880000028c783b */ /* 0x000fe40000000200 */
[C---:B------:R-:W-:Y:S04]  /*5940*/  LEA R146, P0, R208.reuse, R132, 0x2 ;  /* 0x00000084d0927211 */ /* 0x040fe800078010ff */
[----:B------:R-:W-:Y:S01]  /*5950*/  LEA.HI.X R147, R208, R133, RZ, 0x2, P0 ;  /* 0x00000085d0937211 */ /* 0x000fe200000f14ff */
[----:B------:R-:W-:Y:S01]  /*5960*/  HMMA.16816.F32 R32, R136, R134, R32 ;  /* 0x000000868820723c */ /* 0x000fe20000001820 */
[----:B------:R1:W-:Y:S03]  /*5970*/  LDSM.16.M88.4 R132, [R2+0x8000] ;  /* 0x008000000284783b */ /* 0x0003e60000000200 */
[----:B------:R-:W-:Y:S05]  /*5980*/  FSETP.GE.FTZ.AND P0, PT, R158, RZ, PT ;  /* 0x000000ff9e00720b */ /* 0x000fea0003f16000 */
[----:B------:R-:W2:Y:S04]  /*5990*/  LDG.E R145, desc[UR26][R146.64] ;  /* 0x0000001a92917981 */ /* 0x000ea8000c1e1900 */
[----:B------:R-:W3:Y:S08]  /*59a0*/  LDSM.16.M88.4 R136, [R178+0x13000] ;  /* 0x01300000b288783b */ /* 0x000ef00000000200 */
[----:B------:R-:W4:Y:S01]  /*59b0*/  LDG.E R144, desc[UR26][R146.64+0x20] ;  /* 0x0000201a92907981 */ /* 0x000f22000c1e1900 */
[----:B-1----:R-:W-:Y:S01]  /*59c0*/  LOP3.LUT R2, R148, 0x400, RZ, 0xc0, !PT ;  /* 0x0000040094027812 */ /* 0x002fe200078ec0ff */
[-C--:B---3--:R-:W-:Y:S08]  /*59d0*/  HMMA.16816.F32 R4, R132, R136.reuse, R4 ;  /* 0x000000888404723c */ /* 0x088ff00000001804 */
[C---:B------:R-:W-:Y:S08]  /*59e0*/  HMMA.16816.F32 R8, R140.reuse, R136, R8 ;  /* 0x000000888c08723c */ /* 0x040ff00000001808 */
[-C--:B------:R-:W-:Y:S08]  /*59f0*/  HMMA.16816.F32 R12, R140, R138.reuse, R12 ;  /* 0x0000008a8c0c723c */ /* 0x080ff0000000180c */
[C---:B------:R-:W-:Y:S01]  /*5a00*/  HMMA.16816.F32 R16, R132.reuse, R138, R16 ;  /* 0x0000008a8410723c */ /* 0x040fe20000001810 */
[----:B------:R-:W1:Y:S07]  /*5a10*/  LDSM.16.M88.4 R136, [R178+0x13400] ;  /* 0x01340000b288783b */ /* 0x000e6e0000000200 */
[-C--:B-1----:R-:W-:Y:S08]  /*5a20*/  HMMA.16816.F32 R20, R132, R136.reuse, R20 ;  /* 0x000000888414723c */ /* 0x082ff00000001814 */
[C---:B------:R-:W-:Y:S08]  /*5a30*/  HMMA.16816.F32 R24, R140.reuse, R136, R24 ;  /* 0x000000888c18723c */ /* 0x040ff00000001818 */
[-C--:B------:R-:W-:Y:S08]  /*5a40*/  HMMA.16816.F32 R28, R140, R138.reuse, R28 ;  /* 0x0000008a8c1c723c */ /* 0x080ff0000000181c */
[----:B------:R-:W-:Y:S04]  /*5a50*/  HMMA.16816.F32 R32, R132, R138, R32 ;  /* 0x0000008a8420723c */ /* 0x000fe80000001820 */
[C---:B--2---:R-:W-:Y:S01]  /*5a60*/  FADD.FTZ R4, -R145.reuse, R4 ;  /* 0x0000000491047221 */ /* 0x044fe20000010100 */
[C---:B------:R-:W-:Y:S01]  /*5a70*/  FADD.FTZ R3, -R145.reuse, R5 ;  /* 0x0000000591037221 */ /* 0x040fe20000010100 */
[C---:B------:R-:W-:Y:S01]  /*5a80*/  FADD.FTZ R16, -R145.reuse, R16 ;  /* 0x0000001091107221 */ /* 0x040fe20000010100 */
[----:B------:R-:W2:Y:S01]  /*5a90*/  LDG.E R5, desc[UR26][R146.64+0xa0] ;  /* 0x0000a01a92057981 */ /* 0x000ea2000c1e1900 */
[C---:B------:R-:W-:Y:S01]  /*5aa0*/  FADD.FTZ R21, -R145.reuse, R21 ;  /* 0x0000001591157221 */ /* 0x040fe20000010100 */
[-C--:B------:R-:W-:Y:S01]  /*5ab0*/  FSEL R4, R4, R145.reuse, P4 ;  /* 0x0000009104047208 */ /* 0x080fe20002000000 */
[----:B------:R-:W-:Y:S01]  /*5ac0*/  FADD.FTZ R17, -R145, R17 ;  /* 0x0000001191117221 */ /* 0x000fe20000010100 */
[-C--:B------:R-:W-:Y:S01]  /*5ad0*/  FSEL R3, R3, R145.reuse, P3 ;  /* 0x0000009103037208 */ /* 0x080fe20001800000 */
[----:B------:R-:W-:Y:S01]  /*5ae0*/  FADD.FTZ R20, -R145, R20 ;  /* 0x0000001491147221 */ /* 0x000fe20000010100 */
[----:B------:R-:W-:Y:S01]  /*5af0*/  FSETP.GE.FTZ.AND P3, PT, R155, RZ, PT ;  /* 0x000000ff9b00720b */ /* 0x000fe20003f76000 */
[----:B------:R-:W-:Y:S01]  /*5b00*/  FMUL.FTZ R159, R159, R4 ;  /* 0x000000049f9f7220 */ /* 0x000fe20000410000 */
[----:B------:R-:W-:Y:S01]  /*5b10*/  FSETP.GE.FTZ.AND P4, PT, R154, RZ, PT ;  /* 0x000000ff9a00720b */ /* 0x000fe20003f96000 */
[----:B------:R-:W3:Y:S01]  /*5b20*/  LDG.E R4, desc[UR26][R146.64+0x80] ;  /* 0x0000801a92047981 */ /* 0x000ee2000c1e1900 */
[-C--:B------:R-:W-:Y:S01]  /*5b30*/  FSEL R16, R16, R145.reuse, P3 ;  /* 0x0000009110107208 */ /* 0x080fe20001800000 */
[C---:B----4-:R-:W-:Y:S01]  /*5b40*/  FADD.FTZ R0, -R144.reuse, R6 ;  /* 0x0000000690007221 */ /* 0x050fe20000010100 */
[----:B------:R-:W-:Y:S01]  /*5b50*/  FSETP.GE.FTZ.AND P3, PT, R153, RZ, PT ;  /* 0x000000ff9900720b */ /* 0x000fe20003f76000 */
[----:B------:R-:W-:Y:S01]  /*5b60*/  FADD.FTZ R32, -R145, R32 ;  /* 0x0000002091207221 */ /* 0x000fe20000010100 */
[-C--:B------:R-:W-:Y:S01]  /*5b70*/  FSEL R17, R17, R145.reuse, P5 ;  /* 0x0000009111117208 */ /* 0x080fe20002800000 */
[----:B------:R-:W-:Y:S01]  /*5b80*/  FADD.FTZ R7, -R144, R7 ;  /* 0x0000000790077221 */ /* 0x000fe20000010100 */
[----:B------:R-:W-:Y:S01]  /*5b90*/  FSEL R0, R0, R144, P0 ;  /* 0x0000009000007208 */ /* 0x000fe20000000000 */
[C---:B------:R-:W-:Y:S01]  /*5ba0*/  FADD.FTZ R18, -R144.reuse, R18 ;  /* 0x0000001290127221 */ /* 0x040fe20000010100 */
[----:B------:R-:W-:Y:S01]  /*5bb0*/  FSETP.GE.FTZ.AND P0, PT, R149, RZ, PT ;  /* 0x000000ff9500720b */ /* 0x000fe20003f16000 */
[C---:B------:R-:W-:Y:S01]  /*5bc0*/  FADD.FTZ R19, -R144.reuse, R19 ;  /* 0x0000001390137221 */ /* 0x040fe20000010100 */
[-C--:B------:R-:W-:Y:S01]  /*5bd0*/  FSEL R21, R21, R145.reuse, P3 ;  /* 0x0000009115157208 */ /* 0x080fe20001800000 */
[----:B------:R-:W-:Y:S01]  /*5be0*/  FADD.FTZ R22, -R144, R22 ;  /* 0x0000001690167221 */ /* 0x000fe20000010100 */
[----:B------:R-:W-:Y:S01]  /*5bf0*/  FSETP.GE.FTZ.AND P3, PT, R152, RZ, PT ;  /* 0x000000ff9800720b */ /* 0x000fe20003f76000 */
[----:B------:R-:W-:Y:S01]  /*5c00*/  FADD.FTZ R23, -R144, R23 ;  /* 0x0000001790177221 */ /* 0x000fe20000010100 */
[-C--:B------:R-:W-:Y:S01]  /*5c10*/  FSEL R20, R20, R145.reuse, P4 ;  /* 0x0000009114147208 */ /* 0x080fe20002000000 */
[----:B------:R-:W-:Y:S01]  /*5c20*/  FADD.FTZ R34, -R144, R34 ;  /* 0x0000002290227221 */ /* 0x000fe20000010100 */
[----:B------:R-:W-:Y:S01]  /*5c30*/  FSEL R32, R32, R145, P3 ;  /* 0x0000009120207208 */ /* 0x000fe20001800000 */
[----:B------:R-:W-:Y:S01]  /*5c40*/  FMUL.FTZ R158, R158, R0 ;  /* 0x000000009e9e7220 */ /* 0x000fe20000410000 */
[----:B------:R-:W-:Y:S01]  /*5c50*/  FSETP.GE.FTZ.AND P4, PT, R184, RZ, PT ;  /* 0x000000ffb800720b */ /* 0x000fe20003f96000 */
[----:B------:R-:W-:Y:S01]  /*5c60*/  FMUL.FTZ R6, R157, R3 ;  /* 0x000000039d067220 */ /* 0x000fe20000410000 */
[----:B------:R-:W-:Y:S01]  /*5c70*/  FSETP.GE.FTZ.AND P3, PT, R183, RZ, PT ;  /* 0x000000ffb700720b */ /* 0x000fe20003f76000 */
[----:B------:R-:W-:Y:S01]  /*5c80*/  @P0 FADD.FTZ R145, -R145, R33 ;  /* 0x0000002191910221 */ /* 0x000fe20000010100 */
[----:B------:R-:W-:Y:S01]  /*5c90*/  FSETP.GE.FTZ.AND P0, PT, R163, RZ, PT ;  /* 0x000000ffa300720b */ /* 0x000fe20003f16000 */
[----:B------:R-:W-:Y:S01]  /*5ca0*/  FMUL.FTZ R152, R152, R32 ;  /* 0x0000002098987220 */ /* 0x000fe20000410000 */
[----:B------:R-:W-:Y:S01]  /*5cb0*/  FSEL R7, R7, R144, P4 ;  /* 0x0000009007077208 */ /* 0x000fe20002000000 */
[----:B------:R-:W-:Y:S01]  /*5cc0*/  FMUL.FTZ R20, R154, R20 ;  /* 0x000000149a147220 */ /* 0x000fe20000410000 */
[-C--:B------:R-:W-:Y:S01]  /*5cd0*/  FSEL R133, R18, R144.reuse, P3 ;  /* 0x0000009012857208 */ /* 0x080fe20001800000 */
[----:B------:R-:W-:Y:S01]  /*5ce0*/  FMUL.FTZ R145, R149, R145 ;  /* 0x0000009195917220 */ /* 0x000fe20000410000 */
[----:B------:R-:W-:Y:S02]  /*5cf0*/  FSETP.GE.FTZ.AND P5, PT, R171, RZ, PT ;  /* 0x000000ffab00720b */ /* 0x000fe40003fb6000 */
[----:B------:R-:W-:Y:S02]  /*5d00*/  FSETP.GE.FTZ.AND P4, PT, R170, RZ, PT ;  /* 0x000000ffaa00720b */ /* 0x000fe40003f96000 */
[----:B------:R-:W-:Y:S02]  /*5d10*/  FSETP.GE.FTZ.AND P3, PT, R164, RZ, PT ;  /* 0x000000ffa400720b */ /* 0x000fe40003f76000 */
[-C--:B------:R-:W-:Y:S02]  /*5d20*/  FSEL R33, R19, R144.reuse, P6 ;  /* 0x0000009013217208 */ /* 0x080fe40003000000 */
[-C--:B------:R-:W-:Y:S02]  /*5d30*/  FSEL R32, R22, R144.reuse, P5 ;  /* 0x0000009016207208 */ /* 0x080fe40002800000 */
[-C--:B------:R-:W-:Y:S02]  /*5d40*/  FSEL R23, R23, R144.reuse, P4 ;  /* 0x0000009017177208 */ /* 0x080fe40002000000 */
[----:B------:R-:W-:Y:S01]  /*5d50*/  FSEL R34, R34, R144, P3 ;  /* 0x0000009022227208 */ /* 0x000fe20001800000 */
[----:B------:R-:W-:Y:S01]  /*5d60*/  @P0 FADD.FTZ R144, -R144, R35 ;  /* 0x0000002390900221 */ /* 0x000fe20000010100 */
[----:B------:R-:W-:Y:S02]  /*5d70*/  FSETP.GE.FTZ.AND P0, PT, R190, RZ, PT ;  /* 0x000000ffbe00720b */ /* 0x000fe40003f16000 */
[----:B------:R-:W-:Y:S02]  /*5d80*/  LOP3.LUT R0, R169, 0x30, RZ, 0xc0, !PT ;  /* 0x00000030a9007812 */ /* 0x000fe400078ec0ff */
[----:B------:R-:W-:Y:S02]  /*5d90*/  FSETP.GE.FTZ.AND P4, PT, R189, RZ, PT ;  /* 0x000000ffbd00720b */ /* 0x000fe40003f96000 */
[----:B------:R-:W-:Y:S02]  /*5da0*/  FSETP.GE.FTZ.AND P3, PT, R186, RZ, PT ;  /* 0x000000ffba00720b */ /* 0x000fe40003f76000 */
[----:B------:R-:W-:Y:S02]  /*5db0*/  LOP3.LUT R0, R0, 0x8, R182, 0xf8, !PT ;  /* 0x0000000800007812 */ /* 0x000fe400078ef8b6 */
[----:B------:R-:W-:Y:S02]  /*5dc0*/  FSETP.GE.FTZ.AND P6, PT, R185, RZ, PT ;  /* 0x000000ffb900720b */ /* 0x000fe40003fd6000 */
[----:B------:R-:W-:Y:S02]  /*5dd0*/  LOP3.LUT R0, R0, 0x1c0, R148, 0xf8, !PT ;  /* 0x000001c000007812 */ /* 0x000fe400078ef894 */
[----:B------:R-:W-:Y:S02]  /*5de0*/  FSETP.GE.FTZ.AND P5, PT, R173, RZ, PT ;  /* 0x000000ffad00720b */ /* 0x000fe40003fb6000 */
[----:B------:R-:W-:Y:S01]  /*5df0*/  LOP3.LUT R3, R0, 0x38, R168, 0x78, !PT ;  /* 0x0000003800037812 */ /* 0x000fe200078e78a8 */
[----:B------:R-:W-:Y:S01]  /*5e00*/  FMUL.FTZ R0, R155, R16 ;  /* 0x000000109b007220 */ /* 0x000fe20000410000 */
[----:B------:R-:W-:Y:S01]  /*5e10*/  F2FP.F16.F32.PACK_AB R6, R6, R159 ;  /* 0x0000009f0606723e */ /* 0x000fe200000000ff */
[----:B------:R-:W-:Y:S01]  /*5e20*/  FMUL.FTZ R16, R156, R17 ;  /* 0x000000119c107220 */ /* 0x000fe20000410000 */
[----:B------:R-:W-:Y:S01]  /*5e30*/  FMUL.FTZ R17, R153, R21 ;  /* 0x0000001599117220 */ /* 0x000fe20000410000 */
[----:B------:R-:W-:Y:S03]  /*5e40*/  IMAD R3, R3, 0x2, R2 ;  /* 0x0000000203037824 */ /* 0x000fe600078e0202 */
[----:B------:R-:W-:Y:S02]  /*5e50*/  F2FP.F16.F32.PACK_AB R16, R16, R0 ;  /* 0x000000001010723e */ /* 0x000fe400000000ff */
[----:B------:R-:W-:Y:S01]  /*5e60*/  F2FP.F16.F32.PACK_AB R17, R17, R20 ;  /* 0x000000141111723e */ /* 0x000fe200000000ff */
[C---:B--2---:R-:W-:Y:S01]  /*5e70*/  FADD.FTZ R10, -R5.reuse, R10 ;  /* 0x0000000a050a7221 */ /* 0x044fe20000010100 */
[C---:B------:R-:W-:Y:S01]  /*5e80*/  FADD.FTZ R11, -R5.reuse, R11 ;  /* 0x0000000b050b7221 */ /* 0x040fe20000010100 */
[C---:B------:R-:W-:Y:S01]  /*5e90*/  FADD.FTZ R14, -R5.reuse, R14 ;  /* 0x0000000e050e7221 */ /* 0x040fe20000010100 */
[C---:B------:R-:W-:Y:S01]  /*5ea0*/  FADD.FTZ R15, -R5.reuse, R15 ;  /* 0x0000000f050f7221 */ /* 0x040fe20000010100 */
[C---:B------:R-:W-:Y:S01]  /*5eb0*/  FADD.FTZ R26, -R5.reuse, R26 ;  /* 0x0000001a051a7221 */ /* 0x040fe20000010100 */
[C---:B------:R-:W-:Y:S01]  /*5ec0*/  FADD.FTZ R27, -R5.reuse, R27 ;  /* 0x0000001b051b7221 */ /* 0x040fe20000010100 */
[----:B------:R-:W-:Y:S01]  /*5ed0*/  FADD.FTZ R30, -R5, R30 ;  /* 0x0000001e051e7221 */ /* 0x000fe20000010100 */
[C---:B---3--:R-:W-:Y:S01]  /*5ee0*/  FADD.FTZ R8, -R4.reuse, R8 ;  /* 0x0000000804087221 */ /* 0x048fe20000010100 */
[C---:B------:R-:W-:Y:S01]  /*5ef0*/  FADD.FTZ R9, -R4.reuse, R9 ;  /* 0x0000000904097221 */ /* 0x040fe20000010100 */
[C---:B------:R-:W-:Y:S01]  /*5f00*/  FADD.FTZ R12, -R4.reuse, R12 ;  /* 0x0000000c040c7221 */ /* 0x040fe20000010100 */
[C---:B------:R-:W-:Y:S01]  /*5f10*/  FADD.FTZ R13, -R4.reuse, R13 ;  /* 0x0000000d040d7221 */ /* 0x040fe20000010100 */
[----:B------:R-:W-:Y:S01]  /*5f20*/  FADD.FTZ R25, -R4, R25 ;  /* 0x0000001904197221 */ /* 0x000fe20000010100 */
[-C--:B------:R-:W-:Y:S01]  /*5f30*/  FSEL R132, R8, R4.reuse, P0 ;  /* 0x0000000408847208 */ /* 0x080fe20000000000 */
[----:B------:R-:W-:Y:S01]  /*5f40*/  FADD.FTZ R28, -R4, R28 ;  /* 0x0000001c041c7221 */ /* 0x000fe20000010100 */
[----:B------:R-:W-:Y:S01]  /*5f50*/  FSETP.GE.FTZ.AND P0, PT, R160, RZ, PT ;  /* 0x000000ffa000720b */ /* 0x000fe20003f16000 */
[----:B------:R-:W-:Y:S01]  /*5f60*/  FADD.FTZ R24, -R4, R24 ;  /* 0x0000001804187221 */ /* 0x000fe20000010100 */
[-C--:B------:R-:W-:Y:S01]  /*5f70*/  FSEL R35, R9, R4.reuse, P4 ;  /* 0x0000000409237208 */ /* 0x080fe20002000000 */
[----:B------:R-:W-:Y:S01]  /*5f80*/  FMUL.FTZ R8, R184, R7 ;  /* 0x00000007b8087220 */ /* 0x000fe20000410000 */
[-C--:B------:R-:W-:Y:S02]  /*5f90*/  FSEL R22, R12, R4.reuse, P3 ;  /* 0x000000040c167208 */ /* 0x080fe40001800000 */
[----:B------:R-:W-:Y:S02]  /*5fa0*/  FSETP.GE.FTZ.AND P4, PT, R172, RZ, PT ;  /* 0x000000ffac00720b */ /* 0x000fe40003f96000 */
[----:B------:R-:W-:Y:S02]  /*5fb0*/  FSETP.GE.FTZ.AND P3, PT, R161, RZ, PT ;  /* 0x000000ffa100720b */ /* 0x000fe40003f76000 */
[-C--:B------:R-:W-:Y:S02]  /*5fc0*/  FSEL R9, R13, R4.reuse, P6 ;  /* 0x000000040d097208 */ /* 0x080fe40003000000 */
[-C--:B------:R-:W-:Y:S02]  /*5fd0*/  FSEL R25, R25, R4.reuse, P4 ;  /* 0x0000000419197208 */ /* 0x080fe40002000000 */
[-C--:B------:R-:W-:Y:S02]  /*5fe0*/  FSEL R28, R28, R4.reuse, P3 ;  /* 0x000000041c1c7208 */ /* 0x080fe40001800000 */
[----:B------:R-:W-:Y:S01]  /*5ff0*/  FSEL R13, R24, R4, P5 ;  /* 0x00000004180d7208 */ /* 0x000fe20002800000 */
[----:B------:R-:W-:Y:S01]  /*6000*/  @P0 FADD.FTZ R4, -R4, R29 ;  /* 0x0000001d04040221 */ /* 0x000fe20000010100 */
[----:B------:R-:W-:Y:S02]  /*6010*/  ISETP.GT.AND P4, PT, R199, R234, PT ;  /* 0x000000eac700720c */ /* 0x000fe40003f84270 */
[----:B------:R-:W-:Y:S02]  /*6020*/  FSETP.GE.FTZ.AND P3, PT, R192, RZ, PT ;  /* 0x000000ffc000720b */ /* 0x000fe40003f76000 */
[----:B------:R-:W-:Y:S02]  /*6030*/  FSETP.GE.FTZ.AND P0, PT, R165, RZ, PT ;  /* 0x000000ffa500720b */ /* 0x000fe40003f16000 */
[-C--:B------:R-:W-:Y:S02]  /*6040*/  FSEL R19, R10, R5.reuse, P3 ;  /* 0x000000050a137208 */ /* 0x080fe40001800000 */
[----:B------:R-:W-:Y:S02]  /*6050*/  FSETP.GE.FTZ.AND P6, PT, R191, RZ, PT ;  /* 0x000000ffbf00720b */ /* 0x000fe40003fd6000 */
[----:B------:R-:W-:Y:S02]  /*6060*/  FSETP.GE.FTZ.AND P5, PT, R188, RZ, PT ;  /* 0x000000ffbc00720b */ /* 0x000fe40003fb6000 */
[----:B------:R-:W-:Y:S02]  /*6070*/  FSETP.GE.FTZ.AND P3, PT, R187, RZ, PT ;  /* 0x000000ffbb00720b */ /* 0x000fe40003f76000 */
[-C--:B------:R-:W-:Y:S02]  /*6080*/  FSEL R18, R11, R5.reuse, P6 ;  /* 0x000000050b127208 */ /* 0x080fe40003000000 */
[-C--:B------:R-:W-:Y:S02]  /*6090*/  FSEL R21, R14, R5.reuse, P5 ;  /* 0x000000050e157208 */ /* 0x080fe40002800000 */
[-C--:B------:R-:W-:Y:S02]  /*60a0*/  FSEL R20, R15, R5.reuse, P3 ;  /* 0x000000050f147208 */ /* 0x080fe40001800000 */
[----:B------:R-:W-:Y:S02]  /*60b0*/  FSETP.GE.FTZ.AND P6, PT, R175, RZ, PT ;  /* 0x000000ffaf00720b */ /* 0x000fe40003fd6000 */
[----:B------:R-:W-:Y:S02]  /*60c0*/  FSETP.GE.FTZ.AND P5, PT, R166, RZ, PT ;  /* 0x000000ffa600720b */ /* 0x000fe40003fb6000 */
[----:B------:R-:W-:Y:S02]  /*60d0*/  FSETP.GE.FTZ.AND P3, PT, R162, RZ, PT ;  /* 0x000000ffa200720b */ /* 0x000fe40003f76000 */
[-C--:B------:R-:W-:Y:S02]  /*60e0*/  FSEL R15, R26, R5.reuse, P6 ;  /* 0x000000051a0f7208 */ /* 0x080fe40003000000 */
[-C--:B------:R-:W-:Y:S02]  /*60f0*/  FSEL R27, R27, R5.reuse, P5 ;  /* 0x000000051b1b7208 */ /* 0x080fe40002800000 */
[----:B------:R-:W-:Y:S01]  /*6100*/  FSEL R30, R30, R5, P3 ;  /* 0x000000051e1e7208 */ /* 0x000fe20001800000 */
[----:B------:R-:W-:Y:S01]  /*6110*/  @P0 FADD.FTZ R5, -R5, R31 ;  /* 0x0000001f05050221 */ /* 0x000fe20000010100 */
[----:B------:R-:W-:Y:S06]  /*6120*/  @!P4 BRA `(.L_x_785) ;  /* 0x000000000090c947 */ /* 0x000fec0003800000 */
[----:B------:R-:W-:Y:S01]  /*6130*/  IADD3 R0, P0, PT, RZ, -UR5, RZ ;  /* 0x80000005ff007c10 */ /* 0x000fe2000ff1e0ff */
[----:B------:R-:W-:Y:S01]  /*6140*/  IMAD.MOV.U32 R10, RZ, RZ, -0x3000 ;  /* 0xffffd000ff0a7424 */ /* 0x000fe200078e00ff */
[----:B------:R-:W-:Y:S02]  /*6150*/  LOP3.LUT R7, R199, 0x1, RZ, 0xc0, !PT ;  /* 0x00000001c7077812 */ /* 0x000fe400078ec0ff */
[----:B------:R-:W-:Y:S01]  /*6160*/  ISETP.GE.AND P5, PT, R235, UR10, PT ;  /* 0x0000000aeb007c0c */ /* 0x000fe2000bfa6270 */
[----:B------:R-:W-:Y:S01]  /*6170*/  IMAD.X R2, RZ, RZ, ~UR9, P0 ;  /* 0x80000009ff027e24 */ /* 0x000fe200080e06ff */
[----:B------:R-:W-:Y:S02]  /*6180*/  ISETP.NE.U32.AND P0, PT, R7, 0x1, PT ;  /* 0x000000010700780c */ /* 0x000fe40003f05070 */
[----:B------:R-:W-:Y:S02]  /*6190*/  ISETP.GE.AND P3, PT, R241, UR10, PT ;  /* 0x0000000af1007c0c */ /* 0x000fe4000bf66270 */
[----:B------:R-:W-:Y:S04]  /*61a0*/  SHF.R.S64 R0, R0, 0x1f, R2 ;  /* 0x0000001f00007819 */ /* 0x000fe80000001002 */
[----:B------:R-:W-:Y:S02]  /*61b0*/  IADD3 R7, P6, PT, R202, R0, RZ ;  /* 0x00000000ca077210 */ /* 0x000fe40007fde0ff */
[----:B------:R-:W-:Y:S02]  /*61c0*/  SEL R0, R10, 0x3000, !P0 ;  /* 0x000030000a007807 */ /* 0x000fe40004000000 */
[----:B------:R-:W-:Y:S01]  /*61d0*/  LEA.HI.X.SX32 R2, R2, R203, 0x1, P6 ;  /* 0x000000cb02027211 */ /* 0x000fe200030f0eff */
[----:B------:R-:W-:Y:S01]  /*61e0*/  IMAD.MOV.U32 R202, RZ, RZ, R7 ;  /* 0x000000ffffca7224 */ /* 0x000fe200078e0007 */
[----:B------:R-:W-:Y:S01]  /*61f0*/  ISETP.GE.AND P0, PT, R240, UR10, PT ;  /* 0x0000000af0007c0c */ /* 0x000fe2000bf06270 */
[----:B------:R-:W-:Y:S02]  /*6200*/  IMAD.IADD R205, R205, 0x1, R0 ;  /* 0x00000001cdcd7824 */ /* 0x000fe400078e0200 */
[----:B------:R-:W-:Y:S02]  /*6210*/  IMAD.MOV.U32 R203, RZ, RZ, R2 ;  /* 0x000000ffffcb7224 */ /* 0x000fe400078e0002 */
[--C-:B------:R-:W-:Y:S02]  /*6220*/  IMAD.IADD R193, R193, 0x1, R0.reuse ;  /* 0x00000001c1c17824 */ /* 0x100fe400078e0200 */
[----:B------:R-:W-:Y:S01]  /*6230*/  IMAD.IADD R179, R179, 0x1, R0 ;  /* 0x00000001b3b37824 */ /* 0x000fe200078e0200 */
        /* <DEDUP_REMOVED lines=19> */
.L_x_785:
[----:B------:R2:W-:Y:S01]  /*6370*/  STS [R195+0x15000], R6 ;  /* 0x01500006c3007388 */ /* 0x0005e20000000800 */
[----:B------:R-:W-:Y:S01]  /*6380*/  FMUL.FTZ R0, R174, R33 ;  /* 0x00000021ae007220 */ /* 0x000fe20000410000 */
[----:B------:R-:W-:Y:S01]  /*6390*/  F2FP.F16.F32.PACK_AB R2, R8, R158 ;  /* 0x0000009e0802723e */ /* 0x000fe200000000ff */
[----:B------:R-:W-:Y:S01]  /*63a0*/  FMUL.FTZ R7, R171, R32 ;  /* 0x00000020ab077220 */ /* 0x000fe20000410000 */
[----:B------:R-:W-:Y:S01]  /*63b0*/  FMUL.FTZ R12, R170, R23 ;  /* 0x00000017aa0c7220 */ /* 0x000fe20000410000 */
[----:B------:R-:W-:Y:S01]  /*63c0*/  FMUL.FTZ R8, R164, R34 ;  /* 0x00000022a4087220 */ /* 0x000fe20000410000 */
[----:B------:R-:W-:Y:S01]  /*63d0*/  FMUL.FTZ R10, R163, R144 ;  /* 0x00000090a30a7220 */ /* 0x000fe20000410000 */
[----:B------:R3:W-:Y:S01]  /*63e0*/  STS [R195+0x15400], R2 ;  /* 0x01540002c3007388 */ /* 0x0007e20000000800 */
[----:B------:R-:W-:Y:S01]  /*63f0*/  FMUL.FTZ R13, R173, R13 ;  /* 0x0000000dad0d7220 */ /* 0x000fe20000410000 */
[----:B------:R-:W-:Y:S01]  /*6400*/  F2FP.F16.F32.PACK_AB R12, R12, R7 ;  /* 0x000000070c0c723e */ /* 0x000fe200000000ff */
[----:B------:R-:W-:Y:S02]  /*6410*/  FMUL.FTZ R7, R185, R9 ;  /* 0x00000009b9077220 */ /* 0x000fe40000410000 */
[----:B------:R4:W-:Y:S01]  /*6420*/  STS [R194+0x15000], R16 ;  /* 0x01500010c2007388 */ /* 0x0009e20000000800 */
[----:B------:R-:W-:Y:S01]  /*6430*/  F2FP.F16.F32.PACK_AB R10, R10, R8 ;  /* 0x000000080a0a723e */ /* 0x000fe200000000ff */
        /* <DEDUP_REMOVED lines=8> */
[----:B------:R-:W-:Y:S01]  /*64c0*/  FMUL.FTZ R5, R165, R5 ;  /* 0x00000005a5057220 */ /* 0x000fe20000410000 */
[----:B------:R-:W-:Y:S01]  /*64d0*/  F2FP.F16.F32.PACK_AB R9, R9, R14 ;  /* 0x0000000e0909723e */ /* 0x000fe200000000ff */
[----:B------:R-:W-:Y:S01]  /*64e0*/  FMUL.FTZ R14, R166, R27 ;  /* 0x0000001ba60e7220 */ /* 0x000fe20000410000 */
[C---:B------:R-:W-:Y:S01]  /*64f0*/  SHF.L.U32 R149, R182.reuse, 0x5, RZ ;  /* 0x00000005b6957819 */ /* 0x040fe200000006ff */
[----:B--2---:R-:W-:Y:S01]  /*6500*/  FMUL.FTZ R6, R183, R133 ;  /* 0x00000085b7067220 */ /* 0x004fe20000410000 */
[----:B------:R-:W-:Y:S01]  /*6510*/  SHF.L.U32 R171, R182, 0x2, RZ ;  /* 0x00000002b6ab7819 */ /* 0x000fe200000006ff */
[----:B------:R-:W-:Y:S03]  /*6520*/  IMAD R183, R220, UR11, RZ ;  /* 0x0000000bdcb77c24 */ /* 0x000fe6000f8e02ff */
[----:B------:R-:W-:Y:S01]  /*6530*/  F2FP.F16.F32.PACK_AB R0, R0, R6 ;  /* 0x000000060000723e */ /* 0x000fe200000000ff */
[----:B------:R-:W-:Y:S01]  /*6540*/  FMUL.FTZ R6, R186, R22 ;  /* 0x00000016ba067220 */ /* 0x000fe20000410000 */
[----:B---3--:R-:W-:Y:S03]  /*6550*/  FMUL.FTZ R2, R190, R132 ;  /* 0x00000084be027220 */ /* 0x008fe60000410000 */
[----:B------:R2:W-:Y:S01]  /*6560*/  STS [R194+0x15400], R0 ;  /* 0x01540000c2007388 */ /* 0x0005e20000000800 */
[----:B------:R-:W-:Y:S01]  /*6570*/  F2FP.F16.F32.PACK_AB R7, R7, R6 ;  /* 0x000000060707723e */ /* 0x000fe200000000ff */
[----:B------:R-:W-:Y:S01]  /*6580*/  FMUL.FTZ R6, R191, R18 ;  /* 0x00000012bf067220 */ /* 0x000fe20000410000 */
[----:B----4-:R-:W-:Y:S05]  /*6590*/  FMUL.FTZ R16, R162, R30 ;  /* 0x0000001ea2107220 */ /* 0x010fea0000410000 */
[----:B------:R-:W-:Y:S01]  /*65a0*/  F2FP.F16.F32.PACK_AB R5, R5, R16 ;  /* 0x000000100505723e */ /* 0x000fe200000000ff */
[----:B--2---:R-:W-:Y:S05]  /*65b0*/  FMUL.FTZ R0, R189, R35 ;  /* 0x00000023bd007220 */ /* 0x004fea0000410000 */
[----:B------:R-:W-:Y:S01]  /*65c0*/  F2FP.F16.F32.PACK_AB R0, R0, R2 ;  /* 0x000000020000723e */ /* 0x000fe200000000ff */
[----:B------:R-:W-:Y:S04]  /*65d0*/  FMUL.FTZ R2, R192, R19 ;  /* 0x00000013c0027220 */ /* 0x000fe80000410000 */
[----:B------:R2:W-:Y:S01]  /*65e0*/  STS [R195+0x16000], R0 ;  /* 0x01600000c3007388 */ /* 0x0005e20000000800 */
[----:B------:R-:W-:Y:S02]  /*65f0*/  F2FP.F16.F32.PACK_AB R6, R6, R2 ;  /* 0x000000020606723e */ /* 0x000fe400000000ff */
[----:B------:R-:W-:Y:S02]  /*6600*/  F2FP.F16.F32.PACK_AB R2, R4, R13 ;  /* 0x0000000d0402723e */ /* 0x000fe400000000ff */
[----:B------:R-:W-:Y:S01]  /*6610*/  F2FP.F16.F32.PACK_AB R4, R14, R15 ;  /* 0x0000000f0e04723e */ /* 0x000fe200000000ff */
[----:B------:R-:W-:Y:S05]  /*6620*/  STS [R195+0x16400], R6 ;  /* 0x01640006c3007388 */ /* 0x000fea0000000800 */
[----:B------:R-:W-:Y:S05]  /*6630*/  STS [R194+0x16000], R7 ;  /* 0x01600007c2007388 */ /* 0x000fea0000000800 */
[----:B------:R3:W-:Y:S05]  /*6640*/  STS [R194+0x16400], R2 ;  /* 0x01640002c2007388 */ /* 0x0007ea0000000800 */
[----:B------:R-:W-:Y:S05]  /*6650*/  STS [R150+-0x4000], R17 ;  /* 0xffc0001196007388 */ /* 0x000fea0000000800 */
[----:B------:R-:W-:Y:S01]  /*6660*/  STS [R150+-0x3c00], R12 ;  /* 0xffc4000c96007388 */ /* 0x000fe20000000800 */
[--C-:B--2---:R-:W-:Y:S04]  /*6670*/  SHF.R.U32.HI R0, RZ, 0x4, R182.reuse ;  /* 0x00000004ff007819 */ /* 0x104fe800000116b6 */
[----:B------:R-:W-:Y:S01]  /*6680*/  STS [R151+-0x4000], R11 ;  /* 0xffc0000b97007388 */ /* 0x000fe20000000800 */
[----:B------:R-:W-:Y:S04]  /*6690*/  LOP3.LUT R170, R0, 0x8, RZ, 0xc0, !PT ;  /* 0x0000000800aa7812 */ /* 0x000fe800078ec0ff */
[----:B------:R-:W-:Y:S01]  /*66a0*/  STS [R151+-0x3c00], R10 ;  /* 0xffc4000a97007388 */ /* 0x000fe20000000800 */
[----:B------:R-:W-:Y:S04]  /*66b0*/  LOP3.LUT R0, R170, 0x10, R182, 0xf8, !PT ;  /* 0x00000010aa007812 */ /* 0x000fe800078ef8b6 */
[----:B------:R-:W-:Y:S01]  /*66c0*/  STS [R150+-0x3000], R8 ;  /* 0xffd0000896007388 */ /* 0x000fe20000000800 */
[----:B------:R-:W-:Y:S04]  /*66d0*/  LOP3.LUT R0, R0, 0xc0, R149, 0xf8, !PT ;  /* 0x000000c000007812 */ /* 0x000fe800078ef895 */
[----:B------:R-:W-:Y:S01]  /*66e0*/  STS [R150+-0x2c00], R4 ;  /* 0xffd4000496007388 */ /* 0x000fe20000000800 */
[----:B---3--:R-:W-:Y:S01]  /*66f0*/  IMAD.U32 R2, R183, -0x40, RZ ;  /* 0xffffffc0b7027824 */ /* 0x008fe200078e00ff */
[----:B------:R-:W-:Y:S03]  /*6700*/  LOP3.LUT R0, R0, 0x18, R171, 0x78, !PT ;  /* 0x0000001800007812 */ /* 0x000fe600078e78ab */
[----:B------:R-:W-:Y:S01]  /*6710*/  STS [R151+-0x3000], R9 ;  /* 0xffd0000997007388 */ /* 0x000fe20000000800 */
[----:B------:R-:W-:Y:S04]  /*6720*/  LOP3.LUT R0, R0, 0x120, R149, 0xf8, !PT ;  /* 0x0000012000007812 */ /* 0x000fe800078ef895 */
[----:B------:R-:W-:Y:S01]  /*6730*/  STS [R151+-0x2c00], R5 ;  /* 0xffd4000597007388 */ /* 0x000fe20000000800 */
[----:B------:R-:W-:Y:S01]  /*6740*/  LEA R0, R0, UR4, 0x1 ;  /* 0x0000000400007c11 */ /* 0x000fe2000f8e08ff */
[----:B------:R-:W-:Y:S06]  /*6750*/  BAR.SYNC.DEFER_BLOCKING 0x0 ;  /* 0x0000000000007b1d */ /* 0x000fec0000010000 */
[----:B------:R-:W-:Y:S05]  /*6760*/  LDSM.16.MT88.4 R4, [R3+UR4+0x19000] ;  /* 0x019000040304783b */ /* 0x000fea0008004200 */
[----:B------:R-:W2:Y:S05]  /*6770*/  LDSM.16.MT88.4 R8, [R0+0x6000] ;  /* 0x006000000008783b */ /* 0x000eaa0000004200 */
[----:B------:R-:W3:Y:S05]  /*6780*/  LDSM.16.MT88.4 R12, [R3+UR4+0x1b000] ;  /* 0x01b00004030c783b */ /* 0x000eea0008004200 */
[----:B------:R-:W4:Y:S05]  /*6790*/  LDSM.16.MT88.4 R16, [R0+0x7000] ;  /* 0x007000000010783b */ /* 0x000f2a0000004200 */
[----:B------:R-:W5:Y:S05]  /*67a0*/  LDSM.16.MT88.4 R20, [R0+0x8000] ;  /* 0x008000000014783b */ /* 0x000f6a0000004200 */
        /* <DEDUP_REMOVED lines=17> */
[-C--:B-----5:R-:W-:Y:S08]  /*68c0*/  HMMA.16816.F32 R68, R4, R20.reuse, R68 ;  /* 0x000000140444723c */ /* 0x0a0ff00000001844 */
[C---:B------:R-:W-:Y:S08]  /*68d0*/  HMMA.16816.F32 R72, R12.reuse, R20, R72 ;  /* 0x000000140c48723c */ /* 0x040ff00000001848 */
[-C--:B------:R-:W-:Y:S01]  /*68e0*/  HMMA.16816.F32 R76, R12, R22.reuse, R76 ;  /* 0x000000160c4c723c */ /* 0x080fe2000000184c */
[----:B------:R-:W-:Y:S07]  /*68f0*/  LDSM.16.MT88.4 R12, [R0+0x6800] ;  /* 0x00680000000c783b */ /* 0x000fee0000004200 */
[----:B------:R-:W-:Y:S01]  /*6900*/  HMMA.16816.F32 R80, R4, R22, R80 ;  /* 0x000000160450723c */ /* 0x000fe20000001850 */
[----:B------:R-:W3:Y:S05]  /*6910*/  LDSM.16.MT88.4 R4, [R3+UR4+0x1a000] ;  /* 0x01a000040304783b */ /* 0x000eea0008004200 */
[----:B------:R-:W4:Y:S02]  /*6920*/  LDSM.16.MT88.4 R20, [R0+0x7800] ;  /* 0x007800000014783b */ /* 0x000f240000004200 */
        /* <DEDUP_REMOVED lines=9> */
[----:B------:R-:W5:Y:S07]  /*69c0*/  LDSM.16.MT88.4 R132, [R3+UR4+0x1a800] ;  /* 0x01a800040384783b */ /* 0x000f6e0008004200 */
[-C--:B--2---:R-:W-:Y:S08]  /*69d0*/  HMMA.16816.F32 R68, R24, R8.reuse, R68 ;  /* 0x000000081844723c */ /* 0x084ff00000001844 */
[C---:B------:R-:W-:Y:S08]  /*69e0*/  HMMA.16816.F32 R72, R32.reuse, R8, R72 ;  /* 0x000000082048723c */ /* 0x040ff00000001848 */
[-C--:B------:R-:W-:Y:S01]  /*69f0*/  HMMA.16816.F32 R76, R32, R10.reuse, R76 ;  /* 0x0000000a204c723c */ /* 0x080fe2000000184c */
[----:B------:R-:W2:Y:S01]  /*6a00*/  LDSM.16.MT88.4 R32, [R0+0x8c00] ;  /* 0x008c00000020783b */ /* 0x000ea20000004200 */
[----:B------:R-:W-:Y:S06]  /*6a10*/  BAR.SYNC.DEFER_BLOCKING 0x0 ;  /* 0x0000000000007b1d */ /* 0x000fec0000010000 */
        /* <DEDUP_REMOVED lines=13> */
[C---:B------:R-:W-:Y:S04]  /*6af0*/  LEA R5, P0, R2.reuse, R196, 0x2 ;  /* 0x000000c402057211 */ /* 0x040fe800078010ff */
[-C--:B-----5:R-:W-:Y:S05]  /*6b00*/  HMMA.16816.F32 R36, R132, R136.reuse, R36 ;  /* 0x000000888424723c */ /* 0x0a0fea0000001824 */
[----:B------:R-:W-:Y:S02]  /*6b10*/  LEA.HI.X.SX32 R4, R2, R197, 0x2, P0 ;  /* 0x000000c502047211 */ /* 0x000fe400000f16ff */
[----:B------:R-:W-:Y:S01]  /*6b20*/  LOP3.LUT R2, R148, 0x1c0, RZ, 0xc0, !PT ;  /* 0x000001c094027812 */ /* 0x000fe200078ec0ff */
[C---:B------:R-:W-:Y:S04]  /*6b30*/  HMMA.16816.F32 R40, R140.reuse, R136, R40 ;  /* 0x000000888c28723c */ /* 0x040fe80000001828 */
[----:B------:R-:W-:Y:S01]  /*6b40*/  MOV R196, R5 ;  /* 0x0000000500c47202 */ /* 0x000fe20000000f00 */
[----:B------:R-:W-:Y:S03]  /*6b50*/  IMAD.MOV.U32 R197, RZ, RZ, R4 ;  /* 0x000000ffffc57224 */ /* 0x000fe600078e0004 */
        /* <DEDUP_REMOVED lines=12> */
[----:B------:R-:W-:Y:S02]  /*6c20*/  IADD3 R5, P0, PT, RZ, -UR25, RZ ;  /* 0x80000019ff057c10 */ /* 0x000fe4000ff1e0ff */
[----:B------:R-:W-:Y:S02]  /*6c30*/  LOP3.LUT R7, R168, 0xd8, RZ, 0xc0, !PT ;  /* 0x000000d8a8077812 */ /* 0x000fe400078ec0ff */
[----:B------:R-:W-:Y:S01]  /*6c40*/  ISETP.GE.AND P5, PT, R235, UR10, PT ;  /* 0x0000000aeb007c0c */ /* 0x000fe2000bfa6270 */
[----:B------:R-:W-:Y:S01]  /*6c50*/  IMAD.X R4, RZ, RZ, ~UR8, P0 ;  /* 0x80000008ff047e24 */ /* 0x000fe200080e06ff */
[----:B------:R-:W-:Y:S02]  /*6c60*/  ISETP.GE.AND P3, PT, R241, UR10, PT ;  /* 0x0000000af1007c0c */ /* 0x000fe4000bf66270 */
[----:B------:R-:W-:Y:S02]  /*6c70*/  ISETP.GE.AND P0, PT, R240, UR10, PT ;  /* 0x0000000af0007c0c */ /* 0x000fe4000bf06270 */
        /* <DEDUP_REMOVED lines=24> */
.L_x_786:
[----:B-1----:R-:W-:Y:S01]  /*6e00*/  LOP3.LUT R4, R148, 0x200, RZ, 0xc0, !PT ;  /* 0x0000020094047812 */ /* 0x002fe200078ec0ff */
[----:B------:R-:W-:Y:S01]  /*6e10*/  LDSM.16.MT88.4 R8, [R0+0x9000] ;  /* 0x009000000008783b */ /* 0x000fe20000004200 */
[----:B------:R-:W-:Y:S01]  /*6e20*/  LOP3.LUT R2, R2, 0x38, R168, 0xf8, !PT ;  /* 0x0000003802027812 */ /* 0x000fe200078ef8a8 */
[----:B------:R-:W-:Y:S01]  /*6e30*/  VIADD R198, R198, 0xffffffc0 ;  /* 0xffffffc0c6c67836 */ /* 0x000fe20000000000 */
[----:B------:R-:W-:Y:S01]  /*6e40*/  LOP3.LUT R4, R4, 0xc00, R149, 0xf8, !PT ;  /* 0x00000c0004047812 */ /* 0x000fe200078ef895 */
[----:B------:R-:W-:Y:S01]  /*6e50*/  LDSM.16.MT88.4 R16, [R0+0xb000] ;  /* 0x00b000000010783b */ /* 0x000fe20000004200 */
[----:B------:R-:W-:Y:S01]  /*6e60*/  LOP3.LUT R2, R2, 0x8, R169, 0x78, !PT ;  /* 0x0000000802027812 */ /* 0x000fe200078e78a9 */
[----:B------:R-:W-:Y:S01]  /*6e70*/  VIADD R209, R209, 0xfffffffc ;  /* 0xfffffffcd1d17836 */ /* 0x000fe20000000000 */
[C---:B------:R-:W-:Y:S01]  /*6e80*/  LEA R184, P0, R233.reuse, R196, 0x2 ;  /* 0x000000c4e9b87211 */ /* 0x040fe200078010ff */
[----:B------:R-:W-:Y:S01]  /*6e90*/  LDSM.16.MT88.4 R28, [R0+0xd000] ;  /* 0x00d00000001c783b */ /* 0x000fe20000004200 */
[----:B------:R-:W-:Y:S02]  /*6ea0*/  LOP3.LUT R2, R4, R2, RZ, 0xfc, !PT ;  /* 0x0000000204027212 */ /* 0x000fe400078efcff */
[----:B------:R-:W-:Y:S01]  /*6eb0*/  LEA.HI.X.SX32 R185, R233, R197, 0x2, P0 ;  /* 0x000000c5e9b97211 */ /* 0x000fe200000f16ff */
[----:B------:R-:W-:Y:S01]  /*6ec0*/  LDSM.16.MT88.4 R132, [R0+0x9400] ;  /* 0x009400000084783b */ /* 0x000fe20000004200 */
[----:B------:R-:W-:Y:S02]  /*6ed0*/  LEA R2, R2, UR4, 0x1 ;  /* 0x0000000402027c11 */ /* 0x000fe4000f8e08ff */
[C---:B------:R-:W-:Y:S01]  /*6ee0*/  LEA R174, P0, R183.reuse, R184, 0x5 ;  /* 0x000000b8b7ae7211 */ /* 0x040fe200078028ff */
[----:B------:R-:W-:Y:S01]  /*6ef0*/  LDSM.16.MT88.4 R136, [R0+0xb400] ;  /* 0x00b400000088783b */ /* 0x000fe20000004200 */
[----:B------:R-:W-:Y:S01]  /*6f00*/  @P4 SHF.R.U32.HI R229, RZ, 0x2, R182 ;  /* 0x00000002ffe54819 */ /* 0x000fe200000116b6 */
[C---:B------:R-:W-:Y:S01]  /*6f10*/  IMAD.IADD R165, R2.reuse, 0x1, R180 ;  /* 0x0000000102a57824 */ /* 0x040fe200078e02b4 */
[C---:B------:R-:W-:Y:S01]  /*6f20*/  LEA.HI.X.SX32 R175, R183.reuse, R185, 0x5, P0 ;  /* 0x000000b9b7af7211 */ /* 0x040fe200000f2eff */
[----:B------:R-:W1:Y:S01]  /*6f30*/  LDSM.16.M88.4 R24, [R2+0x15000] ;  /* 0x015000000218783b */ /* 0x000e620000000200 */
[----:B------:R-:W-:Y:S01]  /*6f40*/  LEA R172, P0, R183, R174, 0x5 ;  /* 0x000000aeb7ac7211 */ /* 0x000fe200078028ff */
[C---:B------:R-:W-:Y:S01]  /*6f50*/  VIADD R20, R2.reuse, 0x15000 ;  /* 0x0001500002147836 */ /* 0x040fe20000000000 */
[----:B------:R-:W-:Y:S01]  /*6f60*/  ISETP.GT.AND P3, PT, R199, R234, PT ;  /* 0x000000eac700720c */ /* 0x000fe20003f64270 */
[----:B------:R-:W2:Y:S01]  /*6f70*/  LDSM.16.M88.4 R32, [R165+0x15000] ;  /* 0x01500000a520783b */ /* 0x000ea20000000200 */
[----:B------:R-:W-:Y:S01]  /*6f80*/  LEA.HI.X.SX32 R173, R183, R175, 0x5, P0 ;  /* 0x000000afb7ad7211 */ /* 0x000fe200000f2eff */
[----:B------:R-:W-:Y:S01]  /*6f90*/  VIADD R164, R2, 0x15040 ;  /* 0x0001504002a47836 */ /* 0x000fe20000000000 */
[----:B------:R-:W-:Y:S01]  /*6fa0*/  @P4 IADD3 R228, P5, PT, R228, -0x100, RZ ;  /* 0xffffff00e4e44810 */ /* 0x000fe20007fbe0ff */
[----:B------:R-:W3:Y:S01]  /*6fb0*/  LDSM.16.MT88.4 R140, [R0+0xd400] ;  /* 0x00d40000008c783b */ /* 0x000ee20000004200 */
[----:B------:R-:W-:Y:S02]  /*6fc0*/  @P1 VIADD R164, R20, 0xffffffc0 ;  /* 0xffffffc014a41836 */ /* 0x000fe40000000000 */
[----:B------:R-:W-:Y:S01]  /*6fd0*/  @P4 IADD3.X R227, PT, PT, R227, -0x1, RZ, P5, !PT ;  /* 0xffffffffe3e34810 */ /* 0x000fe20002ffe4ff */
[----:B------:R-:W-:Y:S01]  /*6fe0*/  LDSM.16.MT88.4 R148, [R0+0x9800] ;  /* 0x009800000094783b */ /* 0x000fe20000004200 */
[----:B------:R-:W-:Y:S03]  /*6ff0*/  IMAD.IADD R166, R180, 0x1, R164 ;  /* 0x00000001b4a67824 */ /* 0x000fe600078e02a4 */
        /* <DEDUP_REMOVED lines=19> */
[----:B------:R-:W3:Y:S04]  /*7130*/  LDSM.16.M88.4 R32, [R166] ;  /* 0x00000000a620783b */ /* 0x000ee80000000200 */
        /* <DEDUP_REMOVED lines=9> */
[----:B------:R-:W-:Y:S07]  /*71d0*/  LDSM.16.M88.4 R132, [R165+0x17000] ;  /* 0x01700000a584783b */ /* 0x000fee0000000200 */
[C---:B---3--:R-:W-:Y:S08]  /*71e0*/  HMMA.16816.F32 R4, R32.reuse, R136, R4 ;  /* 0x000000882004723c */ /* 0x048ff00000001804 */
[C---:B------:R-:W-:Y:S01]  /*71f0*/  HMMA.16816.F32 R8, R32.reuse, R138, R8 ;  /* 0x0000008a2008723c */ /* 0x040fe20000001808 */
[----:B------:R-:W2:Y:S07]  /*7200*/  LDSM.16.MT88.4 R136, [R0+0xa400] ;  /* 0x00a400000088783b */ /* 0x000eae0000004200 */
[C---:B------:R-:W-:Y:S08]  /*7210*/  HMMA.16816.F32 R12, R32.reuse, R140, R12 ;  /* 0x0000008c200c723c */ /* 0x040ff0000000180c */
[C---:B------:R-:W-:Y:S01]  /*7220*/  HMMA.16816.F32 R16, R32.reuse, R142, R16 ;  /* 0x0000008e2010723c */ /* 0x040fe20000001810 */
[----:B------:R-:W-:Y:S07]  /*7230*/  LDSM.16.MT88.4 R140, [R0+0xa800] ;  /* 0x00a80000008c783b */ /* 0x000fee0000004200 */
        /* <DEDUP_REMOVED lines=8> */
[C---:B------:R-:W-:Y:S08]  /*72c0*/  HMMA.16816.F32 R20, R148.reuse, R160, R20 ;  /* 0x000000a09414723c */ /* 0x040ff00000001814 */
[----:B------:R-:W-:Y:S03]  /*72d0*/  HMMA.16816.F32 R24, R148, R162, R24 ;  /* 0x000000a29418723c */ /* 0x000fe60000001818 */
        /* <DEDUP_REMOVED lines=8> */
[C---:B-1----:R-:W-:Y:S03]  /*7360*/  HMMA.16816.F32 R12, R132.reuse, R28, R12 ;  /* 0x0000001c840c723c */ /* 0x042fe6000000180c */
[C---:B------:R-:W-:Y:S02]  /*7370*/  LEA.HI.X.SX32 R159, R183.reuse, R161, 0x5, P0 ;  /* 0x000000a1b79f7211 */ /* 0x040fe400000f2eff */
[C---:B------:R-:W-:Y:S03]  /*7380*/  LEA R186, P0, R183.reuse, R158, 0x5 ;  /* 0x0000009eb7ba7211 */ /* 0x040fe600078028ff */
[C---:B------:R-:W-:Y:S01]  /*7390*/  HMMA.16816.F32 R16, R132.reuse, R30, R16 ;  /* 0x0000001e8410723c */ /* 0x040fe20000001810 */
[----:B------:R-:W1:Y:S02]  /*73a0*/  LDSM.16.MT88.4 R28, [R0+0xc800] ;  /* 0x00c80000001c783b */ /* 0x000e640000004200 */
[C---:B------:R-:W-:Y:S05]  /*73b0*/  LEA.HI.X.SX32 R187, R183.reuse, R159, 0x5, P0 ;  /* 0x0000009fb7bb7211 */ /* 0x040fea00000f2eff */
[C---:B------:R-:W-:Y:S03]  /*73c0*/  HMMA.16816.F32 R20, R132.reuse, R32, R20 ;  /* 0x000000208414723c */ /* 0x040fe60000001814 */
[C---:B------:R-:W-:Y:S05]  /*73d0*/  IMAD.WIDE R188, R183.reuse, -0xc0, R186 ;  /* 0xffffff40b7bc7825 */ /* 0x040fea00078e02ba */
[----:B------:R-:W-:Y:S01]  /*73e0*/  HMMA.16816.F32 R24, R132, R34, R24 ;  /* 0x000000228418723c */ /* 0x000fe20000001818 */
[----:B------:R-:W3:Y:S02]  /*73f0*/  LDSM.16.MT88.4 R32, [R0+0xe800] ;  /* 0x00e800000020783b */ /* 0x000ee40000004200 */
[C---:B------:R-:W-:Y:S02]  /*7400*/  LEA R154, P0, R183.reuse, R188, 0x5 ;  /* 0x000000bcb79a7211 */ /* 0x040fe400078028ff */
[----:B------:R-:W-:Y:S02]  /*7410*/  LDSM.16.M88.4 R132, [R166+0x2000] ;  /* 0x00200000a684783b */ /* 0x000fe40000000200 */
[C---:B------:R-:W-:Y:S01]  /*7420*/  LEA.HI.X.SX32 R155, R183.reuse, R189, 0x5, P0 ;  /* 0x000000bdb79b7211 */ /* 0x040fe200000f2eff */
[C---:B--2---:R-:W-:Y:S05]  /*7430*/  HMMA.16816.F32 R4, R136.reuse, R140, R4 ;  /* 0x0000008c8804723c */ /* 0x044fea0000001804 */
        /* <DEDUP_REMOVED lines=12> */
[C---:B---3--:R-:W-:Y:S03]  /*7500*/  HMMA.16816.F32 R20, R136.reuse, R32, R20 ;  /* 0x000000208814723c */ /* 0x048fe60000001814 */
[C---:B------:R-:W-:Y:S02]  /*7510*/  LEA.HI.X.SX32 R147, R183.reuse, R149, 0x5, P0 ;  /* 0x00000095b7937211 */ /* 0x040fe400000f2eff */
[C---:B------:R-:W-:Y:S03]  /*7520*/  LEA R156, P0, R183.reuse, R146, 0x5 ;  /* 0x00000092b79c7211 */ /* 0x040fe600078028ff */
[----:B------:R-:W-:Y:S01]  /*7530*/  HMMA.16816.F32 R24, R136, R34, R24 ;  /* 0x000000228818723c */ /* 0x000fe20000001818 */
[----:B------:R3:W4:Y:S02]  /*7540*/  LDSM.16.MT88.4 R32, [R0+0xec00] ;  /* 0x00ec00000020783b */ /* 0x0007240000004200 */
[C---:B------:R-:W-:Y:S05]  /*7550*/  LEA.HI.X.SX32 R157, R183.reuse, R147, 0x5, P0 ;  /* 0x00000093b79d7211 */ /* 0x040fea00000f2eff */
[C---:B--2---:R-:W-:Y:S05]  /*7560*/  HMMA.16816.F32 R4, R132.reuse, R140, R4 ;  /* 0x0000008c8404723c */ /* 0x044fea0000001804 */
[C---:B------:R-:W-:Y:S03]  /*7570*/  IMAD.WIDE R164, R183.reuse, -0xc0, R156 ;  /* 0xffffff40b7a47825 */ /* 0x040fe600078e029c */
[C---:B------:R-:W-:Y:S03]  /*7580*/  HMMA.16816.F32 R8, R132.reuse, R142, R8 ;  /* 0x0000008e8408723c */ /* 0x040fe60000001808 */
[C---:B------:R-:W-:Y:S04]  /*7590*/  LEA R144, P0, R183.reuse, R164, 0x5 ;  /* 0x000000a4b7907211 */ /* 0x040fe800078028ff */
[----:B------:R-:W-:Y:S01]  /*75a0*/  LEA.HI.X.SX32 R145, R183, R165, 0x5, P0 ;  /* 0x000000a5b7917211 */ /* 0x000fe200000f2eff */
[C---:B-1----:R-:W-:Y:S03]  /*75b0*/  HMMA.16816.F32 R12, R132.reuse, R28, R12 ;  /* 0x0000001c840c723c */ /* 0x042fe6000000180c */
[----:B---3--:R-:W-:Y:S02]  /*75c0*/  @P4 LOP3.LUT R0, R229, 0x7, RZ, 0xc0, !PT ;  /* 0x00000007e5004812 */ /* 0x008fe400078ec0ff */
[C---:B------:R-:W-:Y:S02]  /*75d0*/  LEA R140, P0, R183.reuse, R144, 0x5 ;  /* 0x00000090b78c7211 */ /* 0x040fe400078028ff */
[----:B------:R-:W-:Y:S01]  /*75e0*/  @P4 LOP3.LUT R208, R0, 0x10, R169, 0xf8, !PT ;  /* 0x0000001000d04812 */ /* 0x000fe200078ef8a9 */
[C---:B------:R-:W-:Y:S03]  /*75f0*/  HMMA.16816.F32 R16, R132.reuse, R30, R16 ;  /* 0x0000001e8410723c */ /* 0x040fe60000001810 */
[C---:B------:R-:W-:Y:S01]  /*7600*/  LEA.HI.X.SX32 R141, R183.reuse, R145, 0x5, P0 ;  /* 0x00000091b78d7211 */ /* 0x040fe200000f2eff */
[----:B------:R-:W-:Y:S01]  /*7610*/  @P4 IMAD.WIDE.U32 R30, R208, 0x4, R210 ;  /* 0x00000004d01e4825 */ /* 0x000fe200078e00d2 */
[----:B------:R-:W-:Y:S02]  /*7620*/  LEA R138, P0, R183, R140, 0x5 ;  /* 0x0000008cb78a7211 */ /* 0x000fe400078028ff */
[----:B------:R-:W-:Y:S01]  /*7630*/  LOP3.LUT R0, R199, 0x1, RZ, 0xc0, !PT ;  /* 0x00000001c7007812 */ /* 0x000fe200078ec0ff */
[C---:B----4-:R-:W-:Y:S01]  /*7640*/  HMMA.16816.F32 R20, R132.reuse, R32, R20 ;  /* 0x000000208414723c */ /* 0x050fe20000001814 */
[----:B------:R-:W5:Y:S02]  /*7650*/  @P4 LDG.E R226, desc[UR26][R30.64+-0x100] ;  /* 0xffff001a1ee24981 */ /* 0x000f64000c1e1900 */
[C---:B------:R-:W-:Y:S02]  /*7660*/  LEA.HI.X.SX32 R139, R183.reuse, R141, 0x5, P0 ;  /* 0x0000008db78b7211 */ /* 0x040fe400000f2eff */
[----:B------:R-:W5:Y:S01]  /*7670*/  @P4 LDG.E R225, desc[UR26][R30.64+-0xe0] ;  /* 0xffff201a1ee14981 */ /* 0x000f62000c1e1900 */
[C---:B------:R-:W-:Y:S02]  /*7680*/  LEA R136, P0, R183.reuse, R138, 0x5 ;  /* 0x0000008ab7887211 */ /* 0x040fe400078028ff */
[----:B------:R-:W-:Y:S01]  /*7690*/  HMMA.16816.F32 R24, R132, R34, R24 ;  /* 0x000000228418723c */ /* 0x000fe20000001818 */
[----:B------:R-:W5:Y:S02]  /*76a0*/  @P4 LDG.E R224, desc[UR26][R30.64+-0x80] ;  /* 0xffff801a1ee04981 */ /* 0x000f64000c1e1900 */
[C---:B------:R-:W-:Y:S02]  /*76b0*/  LEA.HI.X.SX32 R137, R183.reuse, R139, 0x5, P0 ;  /* 0x0000008bb7897211 */ /* 0x040fe400000f2eff */
[----:B------:R1:W5:Y:S01]  /*76c0*/  @P4 LDG.E R221, desc[UR26][R30.64+-0x60] ;  /* 0xffffa01a1edd4981 */ /* 0x000362000c1e1900 */
[C---:B------:R-:W-:Y:S03]  /*76d0*/  LEA R28, P0, R183.reuse, R136, 0x5 ;  /* 0x00000088b71c7211 */ /* 0x040fe600078028ff */
[----:B------:R2:W-:Y:S01]  /*76e0*/  REDG.E.ADD.F32.FTZ.RN.STRONG.GPU desc[UR26][R196.64], R4 ;  /* 0x00000004c40079a6 */ /* 0x0005e2000c12f31a */
[C---:B------:R-:W-:Y:S03]  /*76f0*/  LEA.HI.X.SX32 R29, R183.reuse, R137, 0x5, P0 ;  /* 0x00000089b71d7211 */ /* 0x040fe600000f2eff */
        /* <DEDUP_REMOVED lines=10> */
[----:B------:R-:W-:Y:S01]  /*77a0*/  ISETP.NE.U32.AND P0, PT, R0, 0x1, PT ;  /* 0x000000010000780c */ /* 0x000fe20003f05070 */
[C---:B------:R-:W-:Y:S02]  /*77b0*/  VIADD R0, R177.reuse, 0xffffd000 ;  /* 0xffffd000b1007836 */ /* 0x040fe40000000000 */
[----:B------:R-:W-:Y:S04]  /*77c0*/  REDG.E.ADD.F32.FTZ.RN.STRONG.GPU desc[UR26][R188.64+0x80], R13 ;  /* 0x0000800dbc0079a6 */ /* 0x000fe8000c12f31a */
[----:B------:R-:W-:Y:S04]  /*77d0*/  REDG.E.ADD.F32.FTZ.RN.STRONG.GPU desc[UR26][R154.64+0x80], R14 ;  /* 0x0000800e9a0079a6 */ /* 0x000fe8000c12f31a */
[----:B------:R-:W-:Y:S02]  /*77e0*/  REDG.E.ADD.F32.FTZ.RN.STRONG.GPU desc[UR26][R152.64+0x80], R15 ;  /* 0x0000800f980079a6 */ /* 0x000fe4000c12f31a */
[----:B------:R-:W-:Y:S02]  /*77f0*/  @P0 VIADD R0, R177, 0x3000 ;  /* 0x00003000b1000836 */ /* 0x000fe40000000000 */
        /* <DEDUP_REMOVED lines=16> */
[----:B-1----:R-:W1:Y:S04]  /*7900*/  LDSM.16.MT88.4 R28, [R177+0x2000] ;  /* 0x00200000b11c783b */ /* 0x002e680000004200 */
[----:B------:R-:W-:Y:S04]  /*7910*/  LDSM.16.MT88.4 R32, [R3+UR4+0x15800] ;  /* 0x015800040320783b */ /* 0x000fe80008004200 */
[----:B------:R-:W1:Y:S04]  /*7920*/  LDSM.16.MT88.4 R20, [R177+0x400] ;  /* 0x00040000b114783b */ /* 0x000e680000004200 */
[----:B------:R-:W1:Y:S04]  /*7930*/  LDSM.16.MT88.4 R132, [R3+UR4+0x17800] ;  /* 0x017800040384783b */ /* 0x000e680008004200 */
[----:B------:R-:W1:Y:S04]  /*7940*/  LDSM.16.MT88.4 R24, [R177+0x1400] ;  /* 0x00140000b118783b */ /* 0x000e680000004200 */
[----:B------:R-:W-:Y:S04]  /*7950*/  LDSM.16.MT88.4 R136, [R177+0xc00] ;  /* 0x000c0000b188783b */ /* 0x000fe80000004200 */
        /* <DEDUP_REMOVED lines=24> */
[----:B------:R3:W4:Y:S07]  /*7ae0*/  LDSM.16.MT88.4 R20, [R177+0x1800] ;  /* 0x00180000b114783b */ /* 0x00072e0000004200 */
[-C--:B------:R-:W-:Y:S08]  /*7af0*/  HMMA.16816.F32 R100, R32, R24.reuse, R100 ;  /* 0x000000182064723c */ /* 0x080ff00000001864 */
[C---:B------:R-:W-:Y:S08]  /*7b00*/  HMMA.16816.F32 R104, R132.reuse, R24, R104 ;  /* 0x000000188468723c */ /* 0x040ff00000001868 */
[-C--:B------:R-:W-:Y:S03]  /*7b10*/  HMMA.16816.F32 R108, R132, R26.reuse, R108 ;  /* 0x0000001a846c723c */ /* 0x080fe6000000186c */
[----:B---3--:R-:W-:Y:S05]  /*7b20*/  IMAD.MOV.U32 R177, RZ, RZ, R0 ;  /* 0x000000ffffb17224 */ /* 0x008fea00078e0000 */
[C---:B------:R-:W-:Y:S01]  /*7b30*/  HMMA.16816.F32 R112, R32.reuse, R26, R112 ;  /* 0x0000001a2070723c */ /* 0x040fe20000001870 */
[----:B------:R3:W4:Y:S07]  /*7b40*/  LDSM.16.MT88.4 R24, [R3+UR4+0x16800] ;  /* 0x016800040318783b */ /* 0x00072e0008004200 */
[-C--:B--2---:R-:W-:Y:S08]  /*7b50*/  HMMA.16816.F32 R116, R32, R8.reuse, R116 ;  /* 0x000000082074723c */ /* 0x084ff00000001874 */
[C---:B------:R-:W-:Y:S08]  /*7b60*/  HMMA.16816.F32 R120, R132.reuse, R8, R120 ;  /* 0x000000088478723c */ /* 0x040ff00000001878 */
[-C--:B------:R-:W-:Y:S03]  /*7b70*/  HMMA.16816.F32 R124, R132, R10.reuse, R124 ;  /* 0x0000000a847c723c */ /* 0x080fe6000000187c */
[----:B---3--:R-:W-:Y:S04]  /*7b80*/  @P4 IADD3 R3, P6, PT, R210, -0x100, RZ ;  /* 0xffffff00d2034810 */ /* 0x008fe80007fde0ff */
[----:B------:R-:W-:Y:S01]  /*7b90*/  @P4 IADD3.X R2, PT, PT, R211, -0x1, RZ, P6, !PT ;  /* 0xffffffffd3024810 */ /* 0x000fe200037fe4ff */
[----:B------:R-:W-:Y:S04]  /*7ba0*/  HMMA.16816.F32 R128, R32, R10, R128 ;  /* 0x0000000a2080723c */ /* 0x000fe80000001880 */
[----:B------:R-:W-:Y:S02]  /*7bb0*/  @P4 IMAD.MOV.U32 R210, RZ, RZ, R3 ;  /* 0x000000ffffd24224 */ /* 0x000fe400078e0003 */
[----:B------:R-:W-:Y:S02]  /*7bc0*/  @P4 IMAD.MOV.U32 R211, RZ, RZ, R2 ;  /* 0x000000ffffd34224 */ /* 0x000fe400078e0002 */
[-C--:B-1----:R-:W-:Y:S08]  /*7bd0*/  HMMA.16816.F32 R84, R4, R12.reuse, R84 ;  /* 0x0000000c0454723c */ /* 0x082ff00000001854 */
        /* <DEDUP_REMOVED lines=36> */
[----:B------:R-:W-:Y:S01]  /*7e20*/  FMUL.FTZ R132, R40, UR9 ;  /* 0x0000000928847c20 */ /* 0x000fe20008410000 */
[----:B------:R-:W-:Y:S01]  /*7e30*/  SHF.L.U32 R0, R182, 0x4, RZ ;  /* 0x00000004b6007819 */ /* 0x000fe200000006ff */
[----:B------:R-:W-:Y:S01]  /*7e40*/  FMUL.FTZ R24, R41, UR9 ;  /* 0x0000000929187c20 */ /* 0x000fe20008410000 */
[----:B------:R-:W-:Y:S01]  /*7e50*/  F2FP.F16.F32.PACK_AB R19, R19, R46 ;  /* 0x0000002e1313723e */ /* 0x000fe200000000ff */
[----:B--2---:R-:W-:Y:S01]  /*7e60*/  FMUL.FTZ R84, R84, UR8 ;  /* 0x0000000854547c20 */ /* 0x004fe20008410000 */
[----:B------:R-:W-:Y:S01]  /*7e70*/  SHF.L.U32 R46, R182, 0x1, RZ ;  /* 0x00000001b62e7819 */ /* 0x000fe200000006ff */
[----:B------:R-:W-:Y:S01]  /*7e80*/  FMUL.FTZ R45, R85, UR8 ;  /* 0x00000008552d7c20 */ /* 0x000fe20008410000 */
[----:B------:R-:W-:Y:S01]  /*7e90*/  LOP3.LUT R0, R0, 0x600, RZ, 0xc0, !PT ;  /* 0x0000060000007812 */ /* 0x000fe200078ec0ff */
[----:B------:R-:W-:Y:S01]  /*7ea0*/  FMUL.FTZ R86, R86, UR8 ;  /* 0x0000000856567c20 */ /* 0x000fe20008410000 */
[----:B------:R-:W-:Y:S01]  /*7eb0*/  F2FP.F16.F32.PACK_AB R23, R23, R2 ;  /* 0x000000021717723e */ /* 0x000fe200000000ff */
        /* <DEDUP_REMOVED lines=186> */
[----:B------:R-:W-:Y:S04]  /*8a60*/  STS [R0+0x14200], R7 ;  /* 0x0142000700007388 */ /* 0x000fe80000000800 */
[----:B------:R-:W-:Y:S04]  /*8a70*/  STS [R2+0xb020], R4 ;  /* 0x00b0200402007388 */ /* 0x000fe80000000800 */
        /* <DEDUP_REMOVED lines=17> */
.L_x_788:
        /* <DEDUP_REMOVED lines=12> */
.L_x_789:
[----:B------:R-:W1:Y:S01]  /*8c50*/  LDCU.64 UR10, c[0x0][0x5c8] ;  /* 0x0000b900ff0a77ac */ /* 0x000e620008000a00 */
[----:B------:R-:W-:-:S05]  /*8c60*/  IADD3 R2, PT, PT, R236, R242, RZ ;  /* 0x000000f2ec027210 */ /* 0x000fca0007ffe0ff */
[C---:B-1----:R-:W-:Y:S02]  /*8c70*/  IMAD R0, R2.reuse, UR11, RZ ;  /* 0x0000000b02007c24 */ /* 0x042fe4000f8e02ff */
[----:B------:R-:W-:-:S05]  /*8c80*/  IMAD.WIDE.U32 R2, R2, UR10, RZ ;  /* 0x0000000a02027c25 */ /* 0x000fca000f8e00ff */
[----:B------:R-:W-:Y:S02]  /*8c90*/  IADD3 R11, PT, PT, R3, R0, RZ ;  /* 0x00000000030b7210 */ /* 0x000fe40007ffe0ff */
[----:B------:R-:W-:-:S07]  /*8ca0*/  MOV R10, R2 ;  /* 0x00000002000a7202 */ /* 0x000fce0000000f00 */
.L_x_790:
[----:B------:R-:W-:Y:S01]  /*8cb0*/  BAR.SYNC.DEFER_BLOCKING 0x0 ;  /* 0x0000000000007b1d */ /* 0x000fe20000010000 */
[----:B------:R-:W-:Y:S01]  /*8cc0*/  LOP3.LUT R0, R168, 0xd8, RZ, 0xc0, !PT ;  /* 0x000000d8a8007812 */ /* 0x000fe200078ec0ff */
[C---:B------:R-:W-:Y:S02]  /*8cd0*/  IMAD.SHL.U32 R9, R231.reuse, 0x80, RZ ;  /* 0x00000080e7097824 */ /* 0x040fe400078e00ff */
[----:B------:R-:W-:Y:S01]  /*8ce0*/  IMAD.SHL.U32 R2, R231, 0x80, RZ ;  /* 0x00000080e7027824 */ /* 0x000fe200078e00ff */
[----:B------:R-:W-:-:S03]  /*8cf0*/  LOP3.LUT R0, R0, 0x18, R182, 0x78, !PT ;  /* 0x0000001800007812 */ /* 0x000fc600078e78b6 */
[----:B------:R-:W1:Y:S01]  /*8d00*/  LDC.64 R14, c[0x0][0x5d8] ;  /* 0x00017600ff0e7b82 */ /* 0x000e620000000a00 */
[----:B------:R-:W-:Y:S01]  /*8d10*/  SHF.R.S32.HI R12, RZ, 0x1f, R9 ;  /* 0x0000001fff0c7819 */ /* 0x000fe20000011409 */
[-C--:B------:R-:W-:Y:S01]  /*8d20*/  IMAD.WIDE.U32 R4, R9, R24.reuse, RZ ;  /* 0x0000001809047225 */ /* 0x080fe200078e00ff */
[----:B------:R-:W-:Y:S01]  /*8d30*/  LOP3.LUT R0, R0, 0x1f20, R168, 0xf8, !PT ;  /* 0x00001f2000007812 */ /* 0x000fe200078ef8a8 */
[----:B------:R-:W-:Y:S01]  /*8d40*/  BSSY.RECONVERGENT B0, `(.L_x_791) ;  /* 0x0000031000007945 */ /* 0x000fe20003800200 */
[----:B------:R-:W-:Y:S01]  /*8d50*/  LEA.HI R182, R182, 0x40, RZ, 0x1e ;  /* 0x00000040b6b67811 */ /* 0x000fe200078ff0ff */
[----:B------:R-:W-:Y:S01]  /*8d60*/  IMAD.IADD R6, R204, 0x1, -R2 ;  /* 0x00000001cc067824 */ /* 0x000fe200078e0a02 */
[----:B------:R-:W-:Y:S01]  /*8d70*/  LEA R0, R0, UR4, 0x1 ;  /* 0x0000000400007c11 */ /* 0x000fe2000f8e08ff */
[----:B------:R-:W2:Y:S01]  /*8d80*/  LDC.64 R64, c[0x0][0x5e0] ;  /* 0x00017800ff407b82 */ /* 0x000ea20000000a00 */
[----:B------:R-:W-:Y:S01]  /*8d90*/  IMAD R3, R12, R24, RZ ;  /* 0x000000180c037224 */ /* 0x000fe200078e02ff */
[----:B------:R-:W-:-:S02]  /*8da0*/  LOP3.LUT R2, R4, 0x18, R168, 0xf8, !PT ;  /* 0x0000001804027812 */ /* 0x000fc400078ef8a8 */
[----:B------:R-:W-:Y:S01]  /*8db0*/  ISETP.GE.AND P4, PT, R229, R6, PT ;  /* 0x00000006e500720c */ /* 0x000fe20003f86270 */
[----:B------:R-:W-:Y:S01]  /*8dc0*/  IMAD R8, R9, R25, R3 ;  /* 0x0000001909087224 */ /* 0x000fe200078e0203 */
[----:B------:R-:W-:Y:S01]  /*8dd0*/  IADD3 R4, P0, PT, R7, R2, RZ ;  /* 0x0000000207047210 */ /* 0x000fe20007f1e0ff */
[----:B------:R-:W-:Y:S01]  /*8de0*/  IMAD.MOV.U32 R2, RZ, RZ, R235 ;  /* 0x000000ffff027224 */ /* 0x000fe200078e00eb */
[----:B------:R-:W-:Y:S01]  /*8df0*/  ISETP.GE.AND P6, PT, R182, R6, PT ;  /* 0x00000006b600720c */ /* 0x000fe20003fc6270 */
[----:B------:R-:W-:Y:S01]  /*8e00*/  IMAD.MOV.U32 R3, RZ, RZ, RZ ;  /* 0x000000ffff037224 */ /* 0x000fe200078e00ff */
[----:B------:R3:W4:Y:S01]  /*8e10*/  LDS.128 R36, [R0+0xa000] ;  /* 0x00a0000000247984 */ /* 0x0007220000000c00 */
[----:B------:R-:W-:Y:S01]  /*8e20*/  IMAD R7, R12, UR10, RZ ;  /* 0x0000000a0c077c24 */ /* 0x000fe2000f8e02ff */
[----:B------:R-:W-:Y:S01]  /*8e30*/  IADD3.X R5, PT, PT, R13, R5, R8, P0, !PT ;  /* 0x000000050d057210 */ /* 0x000fe200007fe408 */
[----:B------:R-:W-:Y:S01]  /*8e40*/  IMAD.WIDE.U32 R2, R9, UR10, R2 ;  /* 0x0000000a09027c25 */ /* 0x000fe2000f8e0002 */
[----:B------:R3:W2:Y:S01]  /*8e50*/  LDS.128 R32, [R0+0xc000] ;  /* 0x00c0000000207984 */ /* 0x0006a20000000c00 */
[----:B------:R-:W-:-:S02]  /*8e60*/  IADD3 R26, P0, PT, R229, 0x40, RZ ;  /* 0x00000040e51a7810 */ /* 0x000fc40007f1e0ff */
[----:B------:R-:W-:Y:S01]  /*8e70*/  IMAD R9, R9, UR11, R7 ;  /* 0x0000000b09097c24 */ /* 0x000fe2000f8e0207 */
[----:B------:R3:W2:Y:S01]  /*8e80*/  LDS.128 R28, [R0+0xe000] ;  /* 0x00e00000001c7984 */ /* 0x0006a20000000c00 */
[----:B------:R-:W-:Y:S01]  /*8e90*/  IADD3 R8, P1, PT, R10, R2, RZ ;  /* 0x000000020a087210 */ /* 0x000fe20007f3e0ff */
[----:B-1----:R-:W-:Y:S02]  /*8ea0*/  IMAD.WIDE.U32 R6, R14, UR22, R4 ;  /* 0x000000160e067c25 */ /* 0x002fe4000f8e0004 */
[----:B------:R3:W1:Y:S01]  /*8eb0*/  LDS.128 R48, [R0+0xf000] ;  /* 0x00f0000000307984 */ /* 0x0006620000000c00 */
[----:B------:R-:W-:Y:S01]  /*8ec0*/  IADD3.X R9, PT, PT, R11, R3, R9, P1, !PT ;  /* 0x000000030b097210 */ /* 0x000fe20000ffe409 */
[----:B------:R-:W-:Y:S02]  /*8ed0*/  IMAD R11, R15, UR22, R7 ;  /* 0x000000160f0b7c24 */ /* 0x000fe4000f8e0207 */
        /* <DEDUP_REMOVED lines=12> */
[----:B------:R-:W-:Y:S01]  /*8fa0*/  IMAD.WIDE.U32 R4, R229, R24, R2 ;  /* 0x00000018e5047225 */ /* 0x000fe200078e0002 */
[----:B--2---:R-:W-:Y:S02]  /*8fb0*/  ISETP.GE.AND P3, PT, R235, UR12, PT ;  /* 0x0000000ceb007c0c */ /* 0x004fe4000bf66270 */
[----:B------:R-:W-:-:S02]  /*8fc0*/  ISETP.GE.AND P2, PT, R241, UR12, PT ;  /* 0x0000000cf1007c0c */ /* 0x000fc4000bf46270 */
[----:B------:R-:W-:Y:S02]  /*8fd0*/  ISETP.GE.AND P1, PT, R240, UR12, PT ;  /* 0x0000000cf0007c0c */ /* 0x000fe4000bf26270 */
[----:B---3--:R-:W-:-:S07]  /*8fe0*/  LEA R2, P5, R4, UR8, 0x1 ;  /* 0x0000000804027c11 */ /* 0x008fce000f8a08ff */
[----:B------:R2:W3:Y:S02]  /*8ff0*/  @!P3 LDS.128 R16, [R0+0x9000] ;  /* 0x009000000010b984 */ /* 0x0004e40000000c00 */
[----:B--2---:R-:W-:-:S05]  /*9000*/  IMAD R0, R229, R25, R5 ;  /* 0x00000019e5007224 */ /* 0x004fca00078e0205 */
[----:B------:R-:W-:-:S05]  /*9010*/  LEA.HI.X R3, R4, UR9, R0, 0x1, P5 ;  /* 0x0000000904037c11 */ /* 0x000fca000a8f0c00 */
[----:B----4-:R2:W-:Y:S04]  /*9020*/  @!P2 STG.E.128 desc[UR26][R2.64+0x40], R20 ;  /* 0x000040140200a986 */ /* 0x0105e8000c101d1a */
[----:B-1----:R2:W-:Y:S04]  /*9030*/  @!P1 STG.E.128 desc[UR26][R2.64+0x80], R12 ;  /* 0x0000800c02009986 */ /* 0x0025e8000c101d1a */
[----:B---3--:R2:W-:Y:S02]  /*9040*/  @!P3 STG.E.128 desc[UR26][R2.64], R16 ;  /* 0x000000100200b986 */ /* 0x0085e4000c101d1a */
.L_x_792:
[----:B------:R-:W-:Y:S05]  /*9050*/  BSYNC.RECONVERGENT B0 ;  /* 0x0000000000007941 */ /* 0x000fea0003800200 */
.L_x_791:
[----:B------:R-:W-:Y:S01]  /*9060*/  BSSY.RECONVERGENT B0, `(.L_x_793) ;  /* 0x0000014000007945 */ /* 0x000fe20003800200 */
[----:B------:R-:W-:Y:S01]  /*9070*/  IMAD.WIDE.U32 R8, R64, UR22, R8 ;  /* 0x0000001640087c25 */ /* 0x000fe2000f8e0008 */
[----:B------:R-:W-:Y:S02]  /*9080*/  IADD3.X R10, PT, PT, RZ, RZ, RZ, P0, !PT ;  /* 0x000000ffff0a7210 */ /* 0x000fe400007fe4ff */
[----:B------:R-:W-:Y:S05]  /*9090*/  @P6 BRA `(.L_x_794) ;  /* 0x0000000000406947 */ /* 0x000fea0003800000 */
[----:B------:R-:W4:Y:S01]  /*90a0*/  LDCU UR12, c[0x0][0x440] ;  /* 0x00008800ff0c77ac */ /* 0x000f220008000800 */
[----:B--2---:R-:W-:Y:S01]  /*90b0*/  MOV R3, R11 ;  /* 0x0000000b00037202 */ /* 0x004fe20000000f00 */
[-C--:B---3--:R-:W-:Y:S01]  /*90c0*/  IMAD R0, R10, R24.reuse, RZ ;  /* 0x000000180a007224 */ /* 0x088fe200078e02ff */
[----:B------:R-:W2:Y:S01]  /*90d0*/  LDCU.64 UR8, c[0x0][0x560] ;  /* 0x0000ac00ff0877ac */ /* 0x000ea20008000a00 */
[----:B------:R-:W-:Y:S02]  /*90e0*/  IMAD.MOV.U32 R2, RZ, RZ, R6 ;  /* 0x000000ffff027224 */ /* 0x000fe400078e0006 */
[C---:B------:R-:W-:Y:S02]  /*90f0*/  IMAD R0, R26.reuse, R25, R0 ;  /* 0x000000191a007224 */ /* 0x040fe400078e0200 */
[----:B------:R-:W-:-:S04]  /*9100*/  IMAD.WIDE.U32 R4, R26, R24, R2 ;  /* 0x000000181a047225 */ /* 0x000fc800078e0002 */
[----:B------:R-:W-:Y:S01]  /*9110*/  IMAD.IADD R0, R0, 0x1, R5 ;  /* 0x0000000100007824 */ /* 0x000fe200078e0205 */
[----:B----4-:R-:W-:Y:S02]  /*9120*/  ISETP.GE.AND P2, PT, R235, UR12, PT ;  /* 0x0000000ceb007c0c */ /* 0x010fe4000bf46270 */
[----:B------:R-:W-:Y:S02]  /*9130*/  ISETP.GE.AND P1, PT, R241, UR12, PT ;  /* 0x0000000cf1007c0c */ /* 0x000fe4000bf26270 */
[----:B------:R-:W-:Y:S02]  /*9140*/  ISETP.GE.AND P0, PT, R240, UR12, PT ;  /* 0x0000000cf0007c0c */ /* 0x000fe4000bf06270 */
[----:B--2---:R-:W-:-:S04]  /*9150*/  LEA R2, P3, R4, UR8, 0x1 ;  /* 0x0000000804027c11 */ /* 0x004fc8000f8608ff */
[----:B------:R-:W-:-:S05]  /*9160*/  LEA.HI.X R3, R4, UR9, R0, 0x1, P3 ;  /* 0x0000000904037c11 */ /* 0x000fca00098f0c00 */
[----:B------:R4:W-:Y:S04]  /*9170*/  @!P2 STG.E.128 desc[UR26][R2.64], R36 ;  /* 0x000000240200a986 */ /* 0x0009e8000c101d1a */
[----:B------:R4:W-:Y:S04]  /*9180*/  @!P1 STG.E.128 desc[UR26][R2.64+0x40], R32 ;  /* 0x0000402002009986 */ /* 0x0009e8000c101d1a */
[----:B------:R4:W-:Y:S02]  /*9190*/  @!P0 STG.E.128 desc[UR26][R2.64+0x80], R28 ;  /* 0x0000801c02008986 */ /* 0x0009e4000c101d1a */
.L_x_794:
[----:B------:R-:W-:Y:S05]  /*91a0*/  BSYNC.RECONVERGENT B0 ;  /* 0x0000000000007941 */ /* 0x000fea0003800200 */
.L_x_793:
[----:B------:R-:W-:Y:S01]  /*91b0*/  BSSY.RECONVERGENT B0, `(.L_x_795) ;  /* 0x0000011000007945 */ /* 0x000fe20003800200 */
[----:B---3--:R-:W-:-:S03]  /*91c0*/  IMAD R0, R65, UR22, R9 ;  /* 0x0000001641007c24 */ /* 0x008fc6000f8e0209 */
[----:B------:R-:W-:Y:S05]  /*91d0*/  @P4 BRA `(.L_x_796) ;  /* 0x0000000000384947 */ /* 0x000fea0003800000 */
[----:B------:R-:W3:Y:S01]  /*91e0*/  LDCU UR12, c[0x0][0x440] ;  /* 0x00008800ff0c77ac */ /* 0x000ee20008000800 */
[----:B--2-4-:R-:W-:Y:S02]  /*91f0*/  IMAD.MOV.U32 R2, RZ, RZ, R8 ;  /* 0x000000ffff027224 */ /* 0x014fe400078e0008 */
[----:B------:R-:W-:Y:S01]  /*9200*/  IMAD.MOV.U32 R3, RZ, RZ, R0 ;  /* 0x000000ffff037224 */ /* 0x000fe200078e0000 */
[----:B------:R-:W2:Y:S01]  /*9210*/  LDCU.64 UR8, c[0x0][0x568] ;  /* 0x0000ad00ff0877ac */ /* 0x000ea20008000a00 */
[----:B------:R-:W-:-:S04]  /*9220*/  IMAD.WIDE.U32 R4, R229, UR10, R2 ;  /* 0x0000000ae5047c25 */ /* 0x000fc8000f8e0002 */
[----:B------:R-:W-:Y:S01]  /*9230*/  IMAD R3, R229, UR11, R5 ;  /* 0x0000000be5037c24 */ /* 0x000fe2000f8e0205 */
[----:B---3--:R-:W-:Y:S02]  /*9240*/  ISETP.GE.AND P2, PT, R235, UR12, PT ;  /* 0x0000000ceb007c0c */ /* 0x008fe4000bf46270 */
[----:B------:R-:W-:Y:S02]  /*9250*/  ISETP.GE.AND P1, PT, R241, UR12, PT ;  /* 0x0000000cf1007c0c */ /* 0x000fe4000bf26270 */
[----:B------:R-:W-:Y:S02]  /*9260*/  ISETP.GE.AND P0, PT, R240, UR12, PT ;  /* 0x0000000cf0007c0c */ /* 0x000fe4000bf06270 */
[----:B--2---:R-:W-:-:S04]  /*9270*/  LEA R2, P3, R4, UR8, 0x1 ;  /* 0x0000000804027c11 */ /* 0x004fc8000f8608ff */
[----:B------:R-:W-:-:S05]  /*9280*/  LEA.HI.X R3, R4, UR9, R3, 0x1, P3 ;  /* 0x0000000904037c11 */ /* 0x000fca00098f0c03 */
[----:B-1----:R3:W-:Y:S04]  /*9290*/  @!P2 STG.E.128 desc[UR26][R2.64], R48 ;  /* 0x000000300200a986 */ /* 0x0027e8000c101d1a */
[----:B------:R3:W-:Y:S04]  /*92a0*/  @!P1 STG.E.128 desc[UR26][R2.64+0x40], R44 ;  /* 0x0000402c02009986 */ /* 0x0007e8000c101d1a */
[----:B------:R3:W-:Y:S02]  /*92b0*/  @!P0 STG.E.128 desc[UR26][R2.64+0x80], R40 ;  /* 0x0000802802008986 */ /* 0x0007e4000c101d1a */
.L_x_796:
[----:B------:R-:W-:Y:S05]  /*92c0*/  BSYNC.RECONVERGENT B0 ;  /* 0x0000000000007941 */ /* 0x000fea0003800200 */
.L_x_795:
[----:B------:R-:W-:Y:S05]  /*92d0*/  @P6 BRA `(.L_x_763) ;  /* 0x0000000000406947 */ /* 0x000fea0003800000 */
[----:B------:R-:W1:Y:S01]  /*92e0*/  LDCU UR12, c[0x0][0x440] ;  /* 0x00008800ff0c77ac */ /* 0x000e620008000800 */
[----:B--234-:R-:W-:Y:S01]  /*92f0*/  MOV R3, R0 ;  /* 0x0000000000037202 */ /* 0x01cfe20000000f00 */
[----:B------:R-:W-:Y:S01]  /*9300*/  IMAD R6, R10, UR10, RZ ;  /* 0x0000000a0a067c24 */ /* 0x000fe2000f8e02ff */
[----:B------:R-:W2:Y:S01]  /*9310*/  LDCU.64 UR8, c[0x0][0x568] ;  /* 0x0000ad00ff0877ac */ /* 0x000ea20008000a00 */
[----:B------:R-:W-:Y:S02]  /*9320*/  IMAD.MOV.U32 R2, RZ, RZ, R8 ;  /* 0x000000ffff027224 */ /* 0x000fe400078e0008 */
        /* <DEDUP_REMOVED lines=11> */
.L_x_763:
[----:B------:R-:W-:Y:S05]  /*93e0*/  BSYNC.RECONVERGENT B1 ;  /* 0x0000000000017941 */ /* 0x000fea0003800200 */
.L_x_741:
[----:B------:R-:W4:Y:S01]  /*93f0*/  LDCU UR9, c[0x0][0x438] ;  /* 0x00008700ff0977ac */ /* 0x000f220008000800 */
[----:B------:R-:W2:Y:S08]  /*9400*/  LDC R0, c[0x0][0x370] ;  /* 0x0000dc00ff007b82 */ /* 0x000eb00000000800 */
[----:B------:R-:W1:Y:S01]  /*9410*/  LDC R10, c[0x0][0x438] ;  /* 0x00010e00ff0a7b82 */ /* 0x000e620000000800 */
[----:B----4-:R-:W-:-:S04]  /*9420*/  UIADD3 UR9, UPT, UPT, UR9, 0x7f, URZ ;  /* 0x0000007f09097890 */ /* 0x010fc8000fffe0ff */
[----:B------:R-:W-:Y:S01]  /*9430*/  USHF.R.S32.HI UR8, URZ, 0x1f, UR9 ;  /* 0x0000001fff087899 */ /* 0x000fe20008011409 */
[----:B--2---:R-:W-:-:S03]  /*9440*/  IADD3 R231, PT, PT, R0, R231, RZ ;  /* 0x000000e700e77210 */ /* 0x004fc60007ffe0ff */
[----:B------:R-:W-:-:S04]  /*9450*/  ULEA.HI UR8, UR8, UR9, URZ, 0x7 ;  /* 0x0000000908087291 */ /* 0x000fc8000f8f38ff */
[----:B------:R-:W-:-:S06]  /*9460*/  USHF.R.S32.HI UR8, URZ, 0x7, UR8 ;  /* 0x00000007ff087899 */ /* 0x000fcc0008011408 */
[----:B------:R-:W-:-:S13]  /*9470*/  ISETP.GE.AND P0, PT, R231, UR8, PT ;  /* 0x00000008e7007c0c */ /* 0x000fda000bf06270 */
[----:B-1----:R-:W-:Y:S05]  /*9480*/  @!P0 BRA `(.L_x_797) ;  /* 0xffffff6c00788947 */ /* 0x002fea000383ffff */
[----:B------:R-:W-:Y:S05]  /*9490*/  EXIT ;  /* 0x000000000000794d */ /* 0x000fea0003800000 */
.L_x_798:
        /* <DEDUP_REMOVED lines=14> */
.L_x_897:


//--------------------- .text._ZN5flash44flash_bwd_dq_dk_dv_loop_seqk_parallel_kernelI23Flash_bwd_kernel_traitsILi96ELi64ELi128ELi8ELi2ELi4ELi4ELb0ELb0EN7cutlass6half_tE19Flash_kernel_traitsILi96ELi64ELi128ELi8ES3_EELb0ELb1ELb0ELb1ELb0ELb0ELb1EEEvNS_16Flash_bwd_paramsE --------------------------
	.section	.text._ZN5flash44flash_bwd_dq_dk_dv_loop_seqk_parallel_kernelI23Flash_bwd_kernel_traitsILi96ELi64ELi128ELi8ELi2ELi4ELi4ELb0ELb0EN7cutlass6half_tE19Flash_kernel_traitsILi96ELi64ELi128ELi8ES3_EELb0ELb1ELb0ELb1ELb0ELb0ELb1EEEvNS_16Flash_bwd_paramsE,"ax",@progbits
	.align	128
        .global         _ZN5flash44flash_bwd_dq_dk_dv_loop_seqk_parallel_kernelI23Flash_bwd_kernel_traitsILi96ELi64ELi128ELi8ELi2ELi4ELi4ELb0ELb0EN7cutlass6half_tE19Flash_kernel_traitsILi96ELi64ELi128ELi8ES3_EELb0ELb1ELb0ELb1ELb0ELb0ELb1EEEvNS_16Flash_bwd_paramsE
        .type           _ZN5flash44flash_bwd_dq_dk_dv_loop_seqk_parallel_kernelI23Flash_bwd_kernel_traitsILi96ELi64ELi128ELi8ELi2ELi4ELi4ELb0ELb0EN7cutlass6half_tE19Flash_kernel_traitsILi96ELi64ELi128ELi8ES3_EELb0ELb1ELb0ELb1ELb0ELb0ELb1EEEvNS_16Flash_bwd_paramsE,@function
        .size           _ZN5flash44flash_bwd_dq_dk_dv_loop_seqk_parallel_kernelI23Flash_bwd_kernel_traitsILi96ELi64ELi128ELi8ELi2ELi4ELi4ELb0ELb0EN7cutlass6half_tE19Flash_kernel_traitsILi96ELi64ELi128ELi8ES3_EELb0ELb1ELb0ELb1ELb0ELb0ELb1EEEvNS_16Flash_bwd_paramsE,(.L_x_898 - _ZN5flash44flash_bwd_dq_dk_dv_loop_seqk_parallel_kernelI23Flash_bwd_kernel_traitsILi96ELi64ELi128ELi8ELi2ELi4ELi4ELb0ELb0EN7cutlass6half_tE19Flash_kernel_traitsILi96ELi64ELi128ELi8ES3_EELb0ELb1ELb0ELb1ELb0ELb0ELb1EEEvNS_16Flash_bwd_paramsE)
        .other          _ZN5flash44flash_bwd_dq_dk_dv_loop_seqk_parallel_kernelI23Flash_bwd_kernel_traitsILi96ELi64ELi128ELi8ELi2ELi4ELi4ELb0ELb0EN7cutlass6half_tE19Flash_kernel_traitsILi96ELi64ELi128ELi8ES3_EELb0ELb1ELb0ELb1ELb0ELb0ELb1EEEvNS_16Flash_bwd_paramsE,@"STO_CUDA_ENTRY STV_DEFAULT"
_ZN5flash44flash_bwd_dq_dk_dv_loop_seqk_parallel_kernelI23Flash_bwd_kernel_traitsILi96ELi64ELi128ELi8ELi2ELi4ELi4ELb0ELb0EN7cutlass6half_tE19Flash_kernel_traitsILi96ELi64ELi128ELi8ES3_EELb0ELb1ELb0ELb1ELb0ELb0ELb1EEEvNS_16Flash_bwd_paramsE:
.text._ZN5flash44flash_bwd_dq_dk_dv_loop_seqk_parallel_kernelI23Flash_bwd_kernel_traitsILi96ELi64ELi128ELi8ELi2ELi4ELi4ELb0ELb0EN7cutlass6half_tE19Flash_kernel_traitsILi96ELi64ELi128ELi8ES3_EELb0ELb1ELb0ELb1ELb0ELb0ELb1EEEvNS_16Flash_bwd_paramsE:
        /* <DEDUP_REMOVED lines=19> */
[----:B------:R-:W-:Y:S01]  /*0130*/  S2UR UR23, SR_CTAID.Y ;  /* 0x00000000001779c3 */ /* 0x000fe20000002600 */
[----:B-1----:R-:W-:-:S02]  /*0140*/  ULEA UR48, UP0, UR29, UR48, 0x2 ;  /* 0x000000301d307291 */ /* 0x002fc4000f8010ff */
[----:B--2---:R-:W-:Y:S02]  /*0150*/  UISETP.NE.U32.AND UP1, UPT, UR6, URZ, UPT ;  /* 0x000000ff0600728c */ /* 0x004fe4000bf25070 */
[----:B------:R-:W-:Y:S02]  /*0160*/  ULEA.HI.X UR49, UR29, UR49, URZ, 0x2, UP0 ;  /* 0x000000311d317291 */ /* 0x000fe400080f14ff */
[----:B------:R-:W-:Y:S01]  /*0170*/  UISETP.NE.U32.AND UP0, UPT, UR6, URZ, UPT ;  /* 0x000000ff0600728c */ /* 0x000fe2000bf05070 */
[----:B------:R-:W-:Y:S01]  /*0180*/  S2UR UR26, SR_CTAID.X ;  /* 0x00000000001a79c3 */ /* 0x000fe20000002500 */
        /* <DEDUP_REMOVED lines=8> */
[----:B------:R-:W4:Y:S01]  /*0210*/  S2UR UR22, SR_CTAID.Y ;  /* 0x00000000001679c3 */ /* 0x000f220000002600 */
[----:B------:R-:W-:Y:S01]  /*0220*/  UISETP.EQ.OR.EX UP0, UPT, UR5, URZ, !UP3, UP2 ;  /* 0x000000ff0500728c */ /* 0x000fe2000df02720 */
[----:B------:R-:W-:Y:S02]  /*0230*/  UMOV UR8, 0x400 ;  /* 0x0000040000087882 */ /* 0x000fe40000000000 */
[----:B------:R-:W-:Y:S01]  /*0240*/  UMOV UR5, 0x400 ;  /* 0x0000040000057882 */ /* 0x000fe20000000000 */
[----:B------:R-:W-:Y:S02]  /*0250*/  UP2UR UR32, UPR, URZ, 0x1 ;  /* 0x00000001ff207883 */ /* 0x000fe40008000000 */
[----:B------:R-:W-:Y:S01]  /*0260*/  UP2UR UR31, UPR, URZ, 0x8 ;  /* 0x00000008ff1f7883 */ /* 0x000fe20008000000 */
[----:B------:R-:W4:Y:S01]  /*0270*/  S2UR UR25, SR_CTAID.Z ;  /* 0x00000000001979c3 */ /* 0x000f220000002700 */
        /* <DEDUP_REMOVED lines=10> */
.L_x_857:
[----:B-1----:R-:W1:Y:S01]  /*0320*/  LDCU.64 UR8, c[0x0][0x478] ;  /* 0x00008f00ff0877ac */ /* 0x002e620008000a00 */
        /* <DEDUP_REMOVED lines=9> */
[----:B-1----:R-:W-:Y:S02]  /*03c0*/  UISETP.NE.U32.AND UP0, UPT, UR8, URZ, UPT ;  /* 0x000000ff0800728c */ /* 0x002fe4000bf05070 */
[----:B------:R-:W3:Y:S02]  /*03d0*/  @P1 LDG.E R6, desc[UR38][R4.64] ;  /* 0x0000002604061981 */ /* 0x000ee4000c1e1900 */
[----:B------:R-:W-:-:S06]  /*03e0*/  UISETP.NE.AND.EX UP0, UPT, UR9, URZ, UPT, UP0 ;  /* 0x000000ff0900728c */ /* 0x000fcc000bf05300 */
[----:B------:R-:W-:-:S05]  /*03f0*/  PLOP3.LUT P0, PT, PT, PT, UP0, 0x80, 0x8 ;  /* 0x000000000008781c */ /* 0x000fca0003f0f008 */
[----:B------:R-:W-:Y:S01]  /*0400*/  @UP0 ULEA UR14, UP1, UR29, UR8, 0x2 ;  /* 0x000000081d0e0291 */ /* 0x000fe2000f8210ff */
[----:B------:R-:W-:Y:S01]  /*0410*/  PLOP3.LUT P3, PT, PT, PT, UP2, 0x80, 0x8 ;  /* 0x000000000008781c */ /* 0x000fe20003f6f028 */
[----:B------:R-:W1:Y:S02]  /*0420*/  @!UP0 LDCU UR5, c[0x0][0x43c] ;  /* 0x00008780ff0587ac */ /* 0x000e640008000800 */
[----:B------:R-:W-:Y:S02]  /*0430*/  @UP0 ULEA.HI.X UR15, UR29, UR9, URZ, 0x2, UP1 ;  /* 0x000000091d0f0291 */ /* 0x000fe400088f14ff */
[----:B--2---:R-:W-:Y:S01]  /*0440*/  IMAD.U32 R2, RZ, RZ, UR14 ;  /* 0x0000000eff027e24 */ /* 0x004fe2000f8e00ff */
[----:B------:R-:W4:Y:S03]  /*0450*/  @!UP0 LDCU.64 UR8, c[0x0][0x488] ;  /* 0x00009100ff0887ac */ /* 0x000f260008000a00 */
[----:B------:R-:W-:-:S05]  /*0460*/  IMAD.U32 R3, RZ, RZ, UR15 ;  /* 0x0000000fff037e24 */ /* 0x000fca000f8e00ff */
[----:B-----5:R5:W2:Y:S01]  /*0470*/  @P0 LDG.E R4, desc[UR38][R2.64] ;  /* 0x0000002602040981 */ /* 0x020aa2000c1e1900 */
[----:B------:R-:W-:Y:S01]  /*0480*/  UMOV UR43, URZ ;  /* 0x000000ff002b7c82 */ /* 0x000fe20008000000 */
[----:B------:R-:W-:Y:S01]  /*0490*/  UMOV UR45, 0xffffffff ;  /* 0xffffffff002d7882 */ /* 0x000fe20000000000 */
[----:B----4-:R-:W-:-:S04]  /*04a0*/  @!UP0 UISETP.NE.U32.AND UP1, UPT, UR8, URZ, UPT ;  /* 0x000000ff0800828c */ /* 0x010fc8000bf25070 */
[----:B------:R-:W-:-:S04]  /*04b0*/  @!UP0 UISETP.NE.AND.EX UP1, UPT, UR9, URZ, UPT, UP1 ;  /* 0x000000ff0900828c */ /* 0x000fc8000bf25310 */
[----:B-1----:R-:W-:Y:S01]  /*04c0*/  @!UP0 USEL UR9, UR5, URZ, UP1 ;  /* 0x000000ff05098287 */ /* 0x002fe20008800000 */
[----:B-----5:R-:W-:Y:S02]  /*04d0*/  IMAD.U32 R2, RZ, RZ, UR12 ;  /* 0x0000000cff027e24 */ /* 0x020fe4000f8e00ff */
[----:B------:R-:W-:-:S05]  /*04e0*/  IMAD.U32 R3, RZ, RZ, UR13 ;  /* 0x0000000dff037e24 */ /* 0x000fca000f8e00ff */
[----:B------:R-:W4:Y:S04]  /*04f0*/  @P4 LDG.E R5, desc[UR38][R2.64] ;  /* 0x0000002602054981 */ /* 0x000f28000c1e1900 */
[----:B------:R1:W5:Y:S02]  /*0500*/  @P2 LDG.E R0, desc[UR38][R2.64+0x4] ;  /* 0x0000042602002981 */ /* 0x000364000c1e1900 */
[----:B-1----:R-:W-:Y:S02]  /*0510*/  IMAD.U32 R2, RZ, RZ, UR48 ;  /* 0x00000030ff027e24 */ /* 0x002fe4000f8e00ff */
[----:B------:R-:W-:-:S05]  /*0520*/  IMAD.U32 R3, RZ, RZ, UR49 ;  /* 0x00000031ff037e24 */ /* 0x000fca000f8e00ff */
[----:B------:R-:W5:Y:S01]  /*0530*/  @!P3 LDG.E R2, desc[UR38][R2.64] ;  /* 0x000000260202b981 */ /* 0x000f62000c1e1900 */
[----:B------:R-:W-:Y:S01]  /*0540*/  UMOV UR12, 0xffffffff ;  /* 0xffffffff000c7882 */ /* 0x000fe20000000000 */
[----:B------:R-:W-:Y:S01]  /*0550*/  USHF.L.U32 UR5, UR46, 0x7, URZ ;  /* 0x000000072e057899 */ /* 0x000fe200080006ff */
[----:B---3--:R-:W-:Y:S02]  /*0560*/  @P1 R2UR UR43, R6 ;  /* 0x00000000062b12ca */ /* 0x008fe400000e0000 */
[----:B--2---:R-:W-:-:S13]  /*0570*/  @P0 R2UR UR42, R4 ;  /* 0x00000000042a02ca */ /* 0x004fda00000e0000 */
[----:B------:R-:W-:Y:S01]  /*0580*/  @UP0 UIADD3 UR42, UPT, UPT, UR42, -UR43, URZ ;  /* 0x8000002b2a2a0290 */ /* 0x000fe2000fffe0ff */
[----:B----4-:R-:W-:Y:S02]  /*0590*/  @P4 R2UR UR12, R5 ;  /* 0x00000000050c42ca */ /* 0x010fe400000e0000 */
        /* <DEDUP_REMOVED lines=12> */
.L_x_799:
        /* <DEDUP_REMOVED lines=34> */
.L_x_801:
[----:B------:R-:W1:Y:S01]  /*0880*/  LDCU.64 UR16, c[0x0][0x3b8] ;  /* 0x00007700ff1077ac */ /* 0x000e620008000a00 */
[----:B------:R-:W-:-:S04]  /*0890*/  UIADD3 UR8, UPT, UPT, UR43, UR45, URZ ;  /* 0x0000002d2b087290 */ /* 0x000fc8000fffe0ff */
[----:B-1----:R-:W-:Y:S02]  /*08a0*/  UIMAD.WIDE.U32 UR56, UR8, UR16, URZ ;  /* 0x00000010083872a5 */ /* 0x002fe4000f8e00ff */
[----:B------:R-:W-:-:S04]  /*08b0*/  UIMAD UR8, UR8, UR17, URZ ;  /* 0x00000011080872a4 */ /* 0x000fc8000f8e02ff */
[----:B------:R-:W-:-:S06]  /*08c0*/  UIADD3 UR8, UPT, UPT, UR57, UR8, URZ ;  /* 0x0000000839087290 */ /* 0x000fcc000fffe0ff */
[----:B------:R-:W-:Y:S02]  /*08d0*/  MOV R16, UR8 ;  /* 0x0000000800107c02 */ /* 0x000fe40008000f00 */
.L_x_802:
        /* <DEDUP_REMOVED lines=43> */
.L_x_803:
[----:B------:R-:W1:Y:S01]  /*0b90*/  LDCU.64 UR14, c[0x0][0x3c0] ;  /* 0x00007800ff0e77ac */ /* 0x000e620008000a00 */
[----:B------:R-:W-:-:S04]  /*0ba0*/  UIADD3 UR8, UPT, UPT, UR43, UR45, URZ ;  /* 0x0000002d2b087290 */ /* 0x000fc8000fffe0ff */
[----:B-1----:R-:W-:Y:S02]  /*0bb0*/  UIMAD.WIDE.U32 UR54, UR8, UR14, URZ ;  /* 0x0000000e083672a5 */ /* 0x002fe4000f8e00ff */
[----:B------:R-:W-:-:S04]  /*0bc0*/  UIMAD UR8, UR8, UR15, URZ ;  /* 0x0000000f080872a4 */ /* 0x000fc8000f8e02ff */
[----:B------:R-:W-:-:S06]  /*0bd0*/  UIADD3 UR8, UPT, UPT, UR55, UR8, URZ ;  /* 0x0000000837087290 */ /* 0x000fcc000fffe0ff */
[----:B------:R-:W-:-:S07]  /*0be0*/  MOV R18, UR8 ;  /* 0x0000000800127c02 */ /* 0x000fce0008000f00 */
.L_x_804:
        /* <DEDUP_REMOVED lines=27> */
.L_x_805:
[----:B------:R-:W-:Y:S02]  /*0da0*/  UIMAD.WIDE.U32 UR58, UR50, UR12, URZ ;  /* 0x0000000c323a72a5 */ /* 0x000fe4000f8e00ff */
[----:B------:R-:W-:-:S04]  /*0db0*/  UIMAD UR8, UR51, UR12, URZ ;  /* 0x0000000c330872a4 */ /* 0x000fc8000f8e02ff */
[----:B------:R-:W-:Y:S02]  /*0dc0*/  UIADD3 UR8, UPT, UPT, UR59, UR8, URZ ;  /* 0x000000083b087290 */ /* 0x000fe4000fffe0ff */
.L_x_806:
        /* <DEDUP_REMOVED lines=21> */
.L_x_807:
[----:B------:R-:W1:Y:S01]  /*0f20*/  LDCU UR60, c[0x0][0x434] ;  /* 0x00008680ff3c77ac */ /* 0x000e620008000800 */
[----:B------:R-:W-:-:S04]  /*0f30*/  UIMAD UR10, UR29, UR63, UR28 ;  /* 0x0000003f1d0a72a4 */ /* 0x000fc8000f8e021c */
[----:B-1----:R-:W-:Y:S02]  /*0f40*/  UIMAD UR60, UR10, UR60, URZ ;  /* 0x0000003c0a3c72a4 */ /* 0x002fe4000f8e02ff */
.L_x_808:
        /* <DEDUP_REMOVED lines=11> */
.L_x_809:
[----:B------:R-:W1:Y:S01]  /*1000*/  LDCU UR59, c[0x0][0x444] ;  /* 0x00008880ff3b77ac */ /* 0x000e620008000800 */
[----:B------:R-:W-:-:S04]  /*1010*/  UIMAD UR10, UR29, UR63, UR28 ;  /* 0x0000003f1d0a72a4 */ /* 0x000fc8000f8e021c */
[----:B-1----:R-:W-:-:S12]  /*1020*/  UIMAD UR59, UR10, UR59, URZ ;  /* 0x0000003b0a3b72a4 */ /* 0x002fd8000f8e02ff */
.L_x_810:
        /* <DEDUP_REMOVED lines=101> */
.L_x_812:
[----:B------:R-:W1:Y:S01]  /*1680*/  LDCU.64 UR10, c[0x0][0x5c0] ;  /* 0x0000b800ff0a77ac */ /* 0x000e620008000a00 */
[----:B------:R-:W-:-:S04]  /*1690*/  UIADD3 UR8, UPT, UPT, UR43, UR45, URZ ;  /* 0x0000002d2b087290 */ /* 0x000fc8000fffe0ff */
[----:B-1----:R-:W-:Y:S02]  /*16a0*/  UIMAD.WIDE.U32 UR16, UR8, UR10, URZ ;  /* 0x0000000a081072a5 */ /* 0x002fe4000f8e00ff */
[----:B------:R-:W-:-:S04]  /*16b0*/  UIMAD UR8, UR8, UR11, URZ ;  /* 0x0000000b080872a4 */ /* 0x000fc8000f8e02ff */
[----:B------:R-:W-:-:S06]  /*16c0*/  UIADD3 UR8, UPT, UPT, UR17, UR8, URZ ;  /* 0x0000000811087290 */ /* 0x000fcc000fffe0ff */
[----:B------:R-:W-:Y:S02]  /*16d0*/  MOV R0, UR8 ;  /* 0x0000000800007c02 */ /* 0x000fe40008000f00 */
.L_x_813:
        /* <DEDUP_REMOVED lines=13> */
.L_x_814:
[----:B------:R-:W1:Y:S01]  /*17b0*/  LDCU.64 UR8, c[0x0][0x5c8] ;  /* 0x0000b900ff0877ac */ /* 0x000e620008000a00 */
[----:B------:R-:W-:-:S04]  /*17c0*/  UIADD3 UR43, UPT, UPT, UR43, UR45, URZ ;  /* 0x0000002d2b2b7290 */ /* 0x000fc8000fffe0ff */
[----:B-1----:R-:W-:Y:S02]  /*17d0*/  UIMAD.WIDE.U32 UR14, UR43, UR8, URZ ;  /* 0x000000082b0e72a5 */ /* 0x002fe4000f8e00ff */
[----:B------:R-:W-:-:S04]  /*17e0*/  UIMAD UR43, UR43, UR9, URZ ;  /* 0x000000092b2b72a4 */ /* 0x000fc8000f8e02ff */
[----:B------:R-:W-:-:S06]  /*17f0*/  UIADD3 UR43, UPT, UPT, UR15, UR43, URZ ;  /* 0x0000002b0f2b7290 */ /* 0x000fcc000fffe0ff */
[----:B------:R-:W-:-:S07]  /*1800*/  MOV R10, UR43 ;  /* 0x0000002b000a7c02 */ /* 0x000fce0008000f00 */
.L_x_815:
        /* <DEDUP_REMOVED lines=30> */
.L_x_817:
[----:B------:R-:W-:Y:S05]  /*19f0*/  BSYNC.RECONVERGENT B0 ;  /* 0x0000000000007941 */ /* 0x000fea0003800200 */
.L_x_816:
        /* <DEDUP_REMOVED lines=17> */
.L_x_819:
[----:B------:R-:W-:Y:S05]  /*1b10*/  BSYNC.RECONVERGENT B0 ;  /* 0x0000000000007941 */ /* 0x000fea0003800200 */
.L_x_818:
        /* <DEDUP_REMOVED lines=27> */
.L_x_821:
[----:B------:R-:W-:Y:S05]  /*1cd0*/  BSYNC.RECONVERGENT B0 ;  /* 0x0000000000007941 */ /* 0x000fea0003800200 */
.L_x_820:
        /* <DEDUP_REMOVED lines=18> */
.L_x_811:
        /* <DEDUP_REMOVED lines=32> */
.L_x_825:
[----:B------:R2:W-:Y:S01]  /*2000*/  STS.128 [R0+0x8000], RZ ;  /* 0x008000ff00007388 */ /* 0x0005e20000000c00 */
[----:B------:R-:W-:Y:S05]  /*2010*/  BRA `(.L_x_826) ;  /* 0x00000000000c7947 */ /* 0x000fea0003800000 */
.L_x_824:
[----:B------:R1:W-:Y:S04]  /*2020*/  STS.128 [R0+0x6000], RZ ;  /* 0x006000ff00007388 */ /* 0x0003e80000000c00 */
[----:B------:R1:W-:Y:S04]  /*2030*/  STS.128 [R0+0x7000], RZ ;  /* 0x007000ff00007388 */ /* 0x0003e80000000c00 */
[----:B------:R1:W-:Y:S02]  /*2040*/  STS.128 [R0+0x8000], RZ ;  /* 0x008000ff00007388 */ /* 0x0003e40000000c00 */
.L_x_826:
[----:B------:R-:W-:Y:S05]  /*2050*/  BSYNC.RECONVERGENT B0 ;  /* 0x0000000000007941 */ /* 0x000fea0003800200 */
.L_x_823:
        /* <DEDUP_REMOVED lines=23> */
.L_x_829:
[----:B------:R1:W-:Y:S01]  /*21d0*/  STS.128 [R195+0x2000], RZ ;  /* 0x002000ffc3007388 */ /* 0x0003e20000000c00 */
[----:B------:R-:W-:Y:S05]  /*21e0*/  BRA `(.L_x_830) ;  /* 0x00000000000c7947 */ /* 0x000fea0003800000 */
.L_x_828:
[----:B------:R4:W-:Y:S04]  /*21f0*/  STS.128 [R195], RZ ;  /* 0x000000ffc3007388 */ /* 0x0009e80000000c00 */
[----:B------:R4:W-:Y:S04]  /*2200*/  STS.128 [R195+0x1000], RZ ;  /* 0x001000ffc3007388 */ /* 0x0009e80000000c00 */
[----:B------:R4:W-:Y:S02]  /*2210*/  STS.128 [R195+0x2000], RZ ;  /* 0x002000ffc3007388 */ /* 0x0009e40000000c00 */
.L_x_830:
[----:B------:R-:W-:Y:S05]  /*2220*/  BSYNC.RECONVERGENT B0 ;  /* 0x0000000000007941 */ /* 0x000fea0003800200 */
.L_x_827:
        /* <DEDUP_REMOVED lines=17> */
[----:B------:R-:W-:-:S04]  /*2340*/  UIADD3 UR13, UPT, UPT, -UR5, UR42, URZ ;  /* 0x0000002a050d7290 */ /* 0x000fc8000fffe1ff */
[----:B------:R-:W5:Y:S04]  /*2350*/  @!P3 LDG.E R249, desc[UR38][R2.64] ;  /* 0x0000002602f9b981 */ /* 0x000f68000c1e1900 */
[----:B------:R-:W5:Y:S04]  /*2360*/  @!P2 LDG.E R248, desc[UR38][R2.64+0x20] ;  /* 0x0000202602f8a981 */ /* 0x000f68000c1e1900 */
[----:B------:R-:W5:Y:S04]  /*2370*/  @!P1 LDG.E R247, desc[UR38][R2.64+0x80] ;  /* 0x0000802602f79981 */ /* 0x000f68000c1e1900 */
[----:B------:R3:W5:Y:S01]  /*2380*/  @!P0 LDG.E R246, desc[UR38][R2.64+0xa0] ;  /* 0x0000a02602f68981 */ /* 0x000762000c1e1900 */
[----:B------:R-:W-:Y:S01]  /*2390*/  UIMAD UR20, UR47, UR16, URZ ;  /* 0x000000102f1472a4 */ /* 0x000fe2000f8e02ff */
[----:B------:R-:W-:Y:S01]  /*23a0*/  ISETP.GE.AND P4, PT, R19, UR13, PT ;  /* 0x0000000d13007c0c */ /* 0x000fe2000bf86270 */
[----:B--2---:R-:W-:Y:S01]  /*23b0*/  IMAD R4, R17, UR8, RZ ;  /* 0x0000000811047c24 */ /* 0x004fe2000f8e02ff */
[----:B------:R-:W-:Y:S01]  /*23c0*/  BSSY.RECONVERGENT B0, `(.L_x_831) ;  /* 0x000002a000007945 */ /* 0x000fe20003800200 */
[----:B------:R-:W-:-:S02]  /*23d0*/  UIMAD UR20, UR5, UR17, UR20 ;  /* 0x00000011051472a4 */ /* 0x000fc4000f8e0214 */
[----:B------:R-:W-:Y:S02]  /*23e0*/  IMAD R10, R13, UR9, R4 ;  /* 0x000000090d0a7c24 */ /* 0x000fe4000f8e0204 */
[----:B---3--:R-:W-:-:S04]  /*23f0*/  IMAD.U32 R2, RZ, RZ, UR16 ;  /* 0x00000010ff027e24 */ /* 0x008fc8000f8e00ff */
[----:B------:R-:W-:-:S03]  /*2400*/  IMAD.WIDE.U32 R2, R2, UR5, R8 ;  /* 0x0000000502027c25 */ /* 0x000fc6000f8e0008 */
[----:B------:R-:W-:-:S04]  /*2410*/  IADD3 R2, P0, PT, R2, UR56, RZ ;  /* 0x0000003802027c10 */ /* 0x000fc8000ff1e0ff */
        /* <DEDUP_REMOVED lines=31> */
.L_x_833:
[----:B------:R3:W-:Y:S01]  /*2610*/  STS.128 [R0+0xd000], RZ ;  /* 0x00d000ff00007388 */ /* 0x0007e20000000c00 */
[----:B------:R-:W-:Y:S05]  /*2620*/  BRA `(.L_x_834) ;  /* 0x00000000000c7947 */ /* 0x000fea0003800000 */
.L_x_832:
[----:B------:R2:W-:Y:S04]  /*2630*/  STS.128 [R0+0x9000], RZ ;  /* 0x009000ff00007388 */ /* 0x0005e80000000c00 */
[----:B------:R2:W-:Y:S04]  /*2640*/  STS.128 [R0+0xb000], RZ ;  /* 0x00b000ff00007388 */ /* 0x0005e80000000c00 */
[----:B------:R2:W-:Y:S02]  /*2650*/  STS.128 [R0+0xd000], RZ ;  /* 0x00d000ff00007388 */ /* 0x0005e40000000c00 */
.L_x_834:
[----:B------:R-:W-:Y:S05]  /*2660*/  BSYNC.RECONVERGENT B0 ;  /* 0x0000000000007941 */ /* 0x000fea0003800200 */
.L_x_831:
[----:B------:R-:W-:Y:S01]  /*2670*/  ISETP.GE.AND P3, PT, R20, UR13, PT ;  /* 0x0000000d14007c0c */ /* 0x000fe2000bf66270 */
        /* <DEDUP_REMOVED lines=33> */
.L_x_837:
[----:B------:R3:W-:Y:S02]  /*2890*/  STS.128 [R0+0xe000], RZ ;  /* 0x00e000ff00007388 */ /* 0x0007e40000000c00 */
.L_x_836:
[----:B------:R-:W-:Y:S05]  /*28a0*/  BSYNC.RECONVERGENT B0 ;  /* 0x0000000000007941 */ /* 0x000fea0003800200 */
.L_x_835:
[----:B------:R-:W4:Y:S01]  /*28b0*/  LDCU.64 UR8, c[0x0][0x3d8] ;  /* 0x00007b00ff0877ac */ /* 0x000f220008000a00 */
[----:B--23--:R-:W-:Y:S01]  /*28c0*/  MOV R2, UR14 ;  /* 0x0000000e00027c02 */ /* 0x00cfe20008000f00 */
[----:B------:R-:W-:Y:S01]  /*28d0*/  BSSY.RECONVERGENT B0, `(.L_x_838) ;  /* 0x000002b000007945 */ /* 0x000fe20003800200 */
[----:B------:R-:W-:-:S03]  /*28e0*/  UIMAD UR13, UR47, UR14, URZ ;  /* 0x0000000e2f0d72a4 */ /* 0x000fc6000f8e02ff */
[----:B------:R-:W-:Y:S01]  /*28f0*/  IMAD.WIDE.U32 R2, R2, UR5, R8 ;  /* 0x0000000502027c25 */ /* 0x000fe2000f8e0008 */
[----:B------:R-:W-:Y:S02]  /*2900*/  UIMAD UR13, UR5, UR15, UR13 ;  /* 0x0000000f050d72a4 */ /* 0x000fe4000f8e020d */
[----:B------:R-:W-:-:S04]  /*2910*/  IADD3 R2, P0, PT, R2, UR54, RZ ;  /* 0x0000003602027c10 */ /* 0x000fc8000ff1e0ff */
        /* <DEDUP_REMOVED lines=33> */
.L_x_840:
[----:B------:R4:W-:Y:S01]  /*2b30*/  STS.128 [R0+0x13000], RZ ;  /* 0x013000ff00007388 */ /* 0x0009e20000000c00 */
[----:B------:R-:W-:Y:S05]  /*2b40*/  BRA `(.L_x_841) ;  /* 0x00000000000c7947 */ /* 0x000fea0003800000 */
.L_x_839:
[----:B------:R2:W-:Y:S04]  /*2b50*/  STS.128 [R0+0xf000], RZ ;  /* 0x00f000ff00007388 */ /* 0x0005e80000000c00 */
[----:B------:R2:W-:Y:S04]  /*2b60*/  STS.128 [R0+0x11000], RZ ;  /* 0x011000ff00007388 */ /* 0x0005e80000000c00 */
[----:B------:R2:W-:Y:S02]  /*2b70*/  STS.128 [R0+0x13000], RZ ;  /* 0x013000ff00007388 */ /* 0x0005e40000000c00 */
.L_x_841:
[----:B------:R-:W-:Y:S05]  /*2b80*/  BSYNC.RECONVERGENT B0 ;  /* 0x0000000000007941 */ /* 0x000fea0003800200 */
.L_x_838:
        /* <DEDUP_REMOVED lines=33> */
.L_x_844:
[----:B------:R3:W-:Y:S02]  /*2da0*/  STS.128 [R0+0x14000], RZ ;  /* 0x014000ff00007388 */ /* 0x0007e40000000c00 */
.L_x_843:
[----:B------:R-:W-:Y:S05]  /*2db0*/  BSYNC.RECONVERGENT B0 ;  /* 0x0000000000007941 */ /* 0x000fea0003800200 */
.L_x_842:
[----:B------:R-:W1:Y:S01]  /*2dc0*/  LDCU.64 UR8, c[0x0][0x538] ;  /* 0x0000a700ff0877ac */ /* 0x000e620008000a00 */
[----:B--23--:R-:W-:Y:S01]  /*2dd0*/  IMAD.U32 R2, RZ, RZ, UR28 ;  /* 0x0000001cff027e24 */ /* 0x00cfe2000f8e00ff */
[----:B------:R-:W2:Y:S01]  /*2de0*/  S2R R179, SR_TID.X ;  /* 0x0000000000b37919 */ /* 0x000ea20000002100 */
[C---:B------:R-:W-:Y:S01]  /*2df0*/  IMAD.SHL.U32 R11, R22.reuse, 0x20, RZ ;  /* 0x00000020160b7824 */ /* 0x040fe200078e00ff */
[----:B------:R-:W3:Y:S01]  /*2e00*/  LDC R242, c[0x0][0x44c] ;  /* 0x00011300fff27b82 */ /* 0x000ee20000000800 */
[----:B-1--4-:R-:W-:Y:S01]  /*2e10*/  IMAD.U32 R0, RZ, RZ, UR40 ;  /* 0x00000028ff007e24 */ /* 0x012fe2000f8e00ff */
[----:B------:R-:W0:Y:S01]  /*2e20*/  LDGDEPBAR ;  /* 0x00000000000079af */ /* 0x000e220000000000 */
[C---:B------:R-:W-:Y:S01]  /*2e30*/  IMAD.SHL.U32 R6, R22.reuse, 0x10, RZ ;  /* 0x0000001016067824 */ /* 0x040fe200078e00ff */
[----:B------:R-:W1:Y:S01]  /*2e40*/  LDCU UR15, c[0x0][0x590] ;  /* 0x0000b200ff0f77ac */ /* 0x000e620008000800 */
[----:B------:R-:W-:Y:S01]  /*2e50*/  IMAD.SHL.U32 R8, R22, 0x2, RZ ;  /* 0x0000000216087824 */ /* 0x000fe200078e00ff */
[----:B------:R-:W-:-:S02]  /*2e60*/  UIADD3 UR51, UPT, UPT, UR51, 0x80, -UR42 ;  /* 0x0000008033337890 */ /* 0x000fc4000fffe82a */
[----:B------:R-:W-:Y:S01]  /*2e70*/  USHF.L.U32 UR52, UR52, 0x3, URZ ;  /* 0x0000000334347899 */ /* 0x000fe200080006ff */
[----:B------:R-:W4:Y:S01]  /*2e80*/  LDCU UR14, c[0x0][0x50c] ;  /* 0x0000a180ff0e77ac */ /* 0x000f220008000800 */
[----:B------:R-:W-:Y:S01]  /*2e90*/  ISETP.NE.U32.AND P1, PT, RZ, UR8, PT ;  /* 0x00000008ff007c0c */ /* 0x000fe2000bf25070 */
[----:B------:R-:W1:Y:S03]  /*2ea0*/  LDCU UR13, c[0x0][0x45c] ;  /* 0x00008b80ff0d77ac */ /* 0x000e660008000800 */
[----:B------:R-:W-:-:S13]  /*2eb0*/  ISETP.NE.AND.EX P1, PT, RZ, UR9, PT, P1 ;  /* 0x00000009ff007c0c */ /* 0x000fda000bf25310 */
[----:B------:R-:W4:Y:S01]  /*2ec0*/  @P1 LDC.64 R4, c[0x0][0x540] ;  /* 0x00015000ff041b82 */ /* 0x000f220000000a00 */
[----:B------:R-:W-:Y:S01]  /*2ed0*/  @P1 IMAD.MOV.U32 R3, RZ, RZ, RZ ;  /* 0x000000ffff031224 */ /* 0x000fe200078e00ff */
[----:B------:R-:W-:Y:S01]  /*2ee0*/  LOP3.LUT R7, R11, 0x120, RZ, 0xc0, !PT ;  /* 0x000001200b077812 */ /* 0x000fe200078ec0ff */
[----:B--2---:R-:W-:-:S05]  /*2ef0*/  IMAD.SHL.U32 R13, R179, 0x20, RZ ;  /* 0x00000020b30d7824 */ /* 0x004fca00078e00ff */
[----:B------:R-:W2:Y:S01]  /*2f00*/  @P1 LDC R10, c[0x0][0x458] ;  /* 0x00011600ff0a1b82 */ /* 0x000ea20000000800 */
[----:B----4-:R-:W-:-:S04]  /*2f10*/  @P1 IMAD.WIDE.U32 R2, R4, UR29, R2 ;  /* 0x0000001d04021c25 */ /* 0x010fc8000f8e0002 */
[----:B------:R-:W-:Y:S01]  /*2f20*/  @P1 IMAD R5, R5, UR29, R3 ;  /* 0x0000001d05051c24 */ /* 0x000fe2000f8e0203 */
[C---:B------:R-:W-:Y:S01]  /*2f30*/  @P1 LEA R4, P0, R2.reuse, UR8, 0x2 ;  /* 0x0000000802041c11 */ /* 0x040fe2000f8010ff */
[----:B------:R-:W-:Y:S01]  /*2f40*/  IMAD.U32 R3, RZ, RZ, UR44 ;  /* 0x0000002cff037e24 */ /* 0x000fe2000f8e00ff */
[----:B------:R-:W-:Y:S01]  /*2f50*/  LOP3.LUT R7, R7, 0x200, R6, 0xf8, !PT ;  /* 0x0000020007077812 */ /* 0x000fe200078ef806 */
[C---:B------:R-:W-:Y:S01]  /*2f60*/  IMAD.SHL.U32 R12, R179.reuse, 0x4, RZ ;  /* 0x00000004b30c7824 */ /* 0x040fe200078e00ff */
[----:B------:R-:W-:Y:S01]  /*2f70*/  @P1 LEA.HI.X R5, R2, UR9, R5, 0x2, P0 ;  /* 0x0000000902051c11 */ /* 0x000fe200080f1405 */
[----:B------:R-:W-:Y:S01]  /*2f80*/  IMAD.MOV.U32 R163, RZ, RZ, 0x20 ;  /* 0x00000020ffa37424 */ /* 0x000fe200078e00ff */
[----:B------:R-:W-:Y:S01]  /*2f90*/  IADD3 R2, PT, PT, R0, UR42, R230 ;  /* 0x0000002a00027c10 */ /* 0x000fe2000fffe0e6 */
[----:B------:R-:W-:Y:S01]  /*2fa0*/  IMAD.SHL.U32 R178, R179, 0x8, RZ ;  /* 0x00000008b3b27824 */ /* 0x000fe200078e00ff */
[C---:B------:R-:W-:Y:S01]  /*2fb0*/  LOP3.LUT R14, R13.reuse, 0x20, RZ, 0xc0, !PT ;  /* 0x000000200d0e7812 */ /* 0x040fe200078ec0ff */
[----:B------:R4:W3:Y:S01]  /*2fc0*/  @P1 LDG.E R9, desc[UR38][R4.64] ;  /* 0x0000002604091981 */ /* 0x0008e2000c1e1900 */
[----:B------:R-:W-:Y:S01]  /*2fd0*/  IADD3 R211, PT, PT, R2, -0x1f, -R3 ;  /* 0xffffffe102d37810 */ /* 0x000fe20007ffe803 */
[----:B------:R-:W-:Y:S01]  /*2fe0*/  IMAD.SHL.U32 R2, R22, 0x4, RZ ;  /* 0x0000000416027824 */ /* 0x000fe200078e00ff */
[----:B------:R-:W-:Y:S01]  /*2ff0*/  LOP3.LUT R3, R13, 0xc0, RZ, 0xc0, !PT ;  /* 0x000000c00d037812 */ /* 0x000fe200078ec0ff */
[----:B------:R-:W-:Y:S01]  /*3000*/  IMAD.MOV.U32 R176, RZ, RZ, 0x20 ;  /* 0x00000020ffb07424 */ /* 0x000fe200078e00ff */
[----:B------:R-:W-:Y:S01]  /*3010*/  LOP3.LUT R8, R8, 0x6, RZ, 0xc0, !PT ;  /* 0x0000000608087812 */ /* 0x000fe200078ec0ff */
[----:B------:R-:W-:Y:S01]  /*3020*/  IMAD.MOV.U32 R217, RZ, RZ, R195 ;  /* 0x000000ffffd97224 */ /* 0x000fe200078e00c3 */
[----:B------:R-:W-:-:S02]  /*3030*/  LOP3.LUT R2, R2, 0x18, RZ, 0xc0, !PT ;  /* 0x0000001802027812 */ /* 0x000fc400078ec0ff */
[----:B------:R-:W-:Y:S02]  /*3040*/  CS2R R126, SRZ ;  /* 0x00000000007e7805 */ /* 0x000fe4000001ff00 */
[----:B------:R-:W-:Y:S01]  /*3050*/  LOP3.LUT R3, R3, 0x18, R12, 0xf8, !PT ;  /* 0x0000001803037812 */ /* 0x000fe200078ef80c */
[----:B------:R-:W-:Y:S01]  /*3060*/  IMAD.SHL.U32 R12, R179, 0x10, RZ ;  /* 0x00000010b30c7824 */ /* 0x000fe200078e00ff */
[----:B------:R-:W-:Y:S02]  /*3070*/  LOP3.LUT R8, R8, 0x1e0, R21, 0xf8, !PT ;  /* 0x000001e008087812 */ /* 0x000fe400078ef815 */
[----:B------:R-:W-:Y:S02]  /*3080*/  CS2R R124, SRZ ;  /* 0x00000000007c7805 */ /* 0x000fe4000001ff00 */
[----:B------:R-:W-:Y:S02]  /*3090*/  LOP3.LUT P0, RZ, R22, 0x4, RZ, 0xc0, !PT ;  /* 0x0000000416ff7812 */ /* 0x000fe4000780c0ff */
[----:B------:R-:W-:-:S02]  /*30a0*/  CS2R R130, SRZ ;  /* 0x0000000000827805 */ /* 0x000fc4000001ff00 */
[----:B------:R-:W-:Y:S02]  /*30b0*/  LOP3.LUT R250, R178, 0x18, RZ, 0xc0, !PT ;  /* 0x00000018b2fa7812 */ /* 0x000fe400078ec0ff */
[----:B------:R-:W-:Y:S02]  /*30c0*/  CS2R R128, SRZ ;  /* 0x0000000000807805 */ /* 0x000fe4000001ff00 */
[----:B------:R-:W-:Y:S02]  /*30d0*/  SEL R163, R163, 0xffffffe0, !P0 ;  /* 0xffffffe0a3a37807 */ /* 0x000fe40004000000 */
[----:B------:R-:W-:Y:S02]  /*30e0*/  CS2R R122, SRZ ;  /* 0x00000000007a7805 */ /* 0x000fe4000001ff00 */
[----:B------:R-:W-:Y:S02]  /*30f0*/  LOP3.LUT P0, RZ, R179, 0x2, RZ, 0xc0, !PT ;  /* 0x00000002b3ff7812 */ /* 0x000fe4000780c0ff */
[----:B------:R-:W-:-:S02]  /*3100*/  CS2R R120, SRZ ;  /* 0x0000000000787805 */ /* 0x000fc4000001ff00 */
[----:B------:R-:W-:Y:S02]  /*3110*/  CS2R R118, SRZ ;  /* 0x0000000000767805 */ /* 0x000fe4000001ff00 */
[----:B------:R-:W-:Y:S02]  /*3120*/  CS2R R116, SRZ ;  /* 0x0000000000747805 */ /* 0x000fe4000001ff00 */
[----:B------:R-:W-:Y:S02]  /*3130*/  CS2R R110, SRZ ;  /* 0x00000000006e7805 */ /* 0x000fe4000001ff00 */
[----:B------:R-:W-:Y:S02]  /*3140*/  CS2R R108, SRZ ;  /* 0x00000000006c7805 */ /* 0x000fe4000001ff00 */
[----:B----4-:R-:W-:Y:S02]  /*3150*/  LOP3.LUT R4, R11, 0x20, RZ, 0xc0, !PT ;  /* 0x000000200b047812 */ /* 0x010fe400078ec0ff */
[----:B------:R-:W-:-:S02]  /*3160*/  CS2R R114, SRZ ;  /* 0x0000000000727805 */ /* 0x000fc4000001ff00 */
[----:B------:R-:W-:Y:S02]  /*3170*/  LOP3.LUT R5, R2, 0xc0, R11, 0xf8, !PT ;  /* 0x000000c002057812 */ /* 0x000fe400078ef80b */
[----:B------:R-:W-:Y:S02]  /*3180*/  CS2R R112, SRZ ;  /* 0x0000000000707805 */ /* 0x000fe4000001ff00 */
[----:B------:R-:W-:Y:S02]  /*3190*/  LOP3.LUT R0, R4, 0x3c00, R6, 0xf8, !PT ;  /* 0x00003c0004007812 */ /* 0x000fe400078ef806 */
[----:B------:R-:W-:Y:S02]  /*31a0*/  CS2R R106, SRZ ;  /* 0x00000000006a7805 */ /* 0x000fe4000001ff00 */
[----:B------:R-:W-:Y:S02]  /*31b0*/  LOP3.LUT R4, R5, 0x8, R21, 0x78, !PT ;  /* 0x0000000805047812 */ /* 0x000fe400078e7815 */
[----:B------:R-:W-:-:S02]  /*31c0*/  CS2R R104, SRZ ;  /* 0x0000000000687805 */ /* 0x000fc4000001ff00 */
[----:B------:R-:W-:Y:S02]  /*31d0*/  LOP3.LUT R6, R0, 0x100, R6, 0xf8, !PT ;  /* 0x0000010000067812 */ /* 0x000fe400078ef806 */
[----:B------:R-:W-:Y:S02]  /*31e0*/  CS2R R102, SRZ ;  /* 0x0000000000667805 */ /* 0x000fe4000001ff00 */
[--C-:B------:R-:W-:Y:S02]  /*31f0*/  SHF.R.U32.HI R0, RZ, 0x4, R22.reuse ;  /* 0x00000004ff007819 */ /* 0x100fe40000011616 */
[----:B------:R-:W-:Y:S02]  /*3200*/  CS2R R100, SRZ ;  /* 0x0000000000647805 */ /* 0x000fe4000001ff00 */
[----:B------:R-:W-:Y:S02]  /*3210*/  LOP3.LUT R5, R5, 0x8, R22, 0x78, !PT ;  /* 0x0000000805057812 */ /* 0x000fe400078e7816 */
[----:B------:R-:W-:-:S02]  /*3220*/  CS2R R94, SRZ ;  /* 0x00000000005e7805 */ /* 0x000fc4000001ff00 */
[----:B------:R-:W-:Y:S02]  /*3230*/  LOP3.LUT R0, R0, 0x8, RZ, 0xc0, !PT ;  /* 0x0000000800007812 */ /* 0x000fe400078ec0ff */
[----:B------:R-:W-:Y:S02]  /*3240*/  CS2R R92, SRZ ;  /* 0x00000000005c7805 */ /* 0x000fe4000001ff00 */
[----:B------:R-:W-:Y:S02]  /*3250*/  LOP3.LUT R175, R7, R4, RZ, 0xfc, !PT ;  /* 0x0000000407af7212 */ /* 0x000fe400078efcff */
[----:B------:R-:W-:Y:S02]  /*3260*/  CS2R R98, SRZ ;  /* 0x0000000000627805 */ /* 0x000fe4000001ff00 */
[----:B------:R-:W-:Y:S02]  /*3270*/  LOP3.LUT R0, R0, 0x10, R22, 0xf8, !PT ;  /* 0x0000001000007812 */ /* 0x000fe400078ef816 */
[----:B------:R-:W-:-:S02]  /*3280*/  CS2R R96, SRZ ;  /* 0x0000000000607805 */ /* 0x000fc4000001ff00 */
[----:B------:R-:W-:Y:S02]  /*3290*/  LOP3.LUT R4, R13, 0x120, RZ, 0xc0, !PT ;  /* 0x000001200d047812 */ /* 0x000fe400078ec0ff */
[----:B------:R-:W-:Y:S02]  /*32a0*/  CS2R R90, SRZ ;  /* 0x00000000005a7805 */ /* 0x000fe4000001ff00 */
[----:B------:R-:W-:Y:S02]  /*32b0*/  LOP3.LUT R0, R0, 0xc0, R11, 0xf8, !PT ;  /* 0x000000c000007812 */ /* 0x000fe400078ef80b */
[----:B------:R-:W-:Y:S02]  /*32c0*/  CS2R R88, SRZ ;  /* 0x0000000000587805 */ /* 0x000fe4000001ff00 */
[----:B------:R-:W-:Y:S02]  /*32d0*/  LOP3.LUT R172, R6, R5, RZ, 0xfc, !PT ;  /* 0x0000000506ac7212 */ /* 0x000fe400078efcff */
[----:B------:R-:W-:-:S02]  /*32e0*/  CS2R R86, SRZ ;  /* 0x0000000000567805 */ /* 0x000fc4000001ff00 */
[----:B------:R-:W-:Y:S01]  /*32f0*/  LOP3.LUT R2, R0, R2, RZ, 0x3c, !PT ;  /* 0x0000000200027212 */ /* 0x000fe200078e3cff */
[----:B--2---:R2:W3:Y:S01]  /*3300*/  @P1 MUFU.RCP R6, R10 ;  /* 0x0000000a00061308 */ /* 0x0044e20000001000 */
[--C-:B------:R-:W-:Y:S02]  /*3310*/  LOP3.LUT R0, R14, 0x3c00, R12.reuse, 0xf8, !PT ;  /* 0x00003c000e007812 */ /* 0x100fe400078ef80c */
[----:B------:R-:W-:Y:S02]  /*3320*/  CS2R R84, SRZ ;  /* 0x0000000000547805 */ /* 0x000fe4000001ff00 */
[----:B------:R-:W-:Y:S02]  /*3330*/  LOP3.LUT R173, R2, 0x120, R11, 0xf8, !PT ;  /* 0x0000012002ad7812 */ /* 0x000fe400078ef80b */
[----:B------:R-:W-:Y:S02]  /*3340*/  CS2R R78, SRZ ;  /* 0x00000000004e7805 */ /* 0x000fe4000001ff00 */
[----:B------:R-:W-:-:S02]  /*3350*/  LOP3.LUT R0, R0, 0x100, R12, 0xf8, !PT ;  /* 0x0000010000007812 */ /* 0x000fc400078ef80c */
[----:B------:R-:W-:Y:S02]  /*3360*/  CS2R R76, SRZ ;  /* 0x00000000004c7805 */ /* 0x000fe4000001ff00 */
[--C-:B------:R-:W-:Y:S02]  /*3370*/  LOP3.LUT R2, R3, 0x8, R179.reuse, 0x78, !PT ;  /* 0x0000000803027812 */ /* 0x100fe400078e78b3 */
[----:B------:R-:W-:Y:S02]  /*3380*/  CS2R R82, SRZ ;  /* 0x0000000000527805 */ /* 0x000fe4000001ff00 */
[----:B------:R-:W-:Y:S02]  /*3390*/  SHF.R.U32.HI R7, RZ, 0x1, R179 ;  /* 0x00000001ff077819 */ /* 0x000fe400000116b3 */
[----:B------:R-:W-:Y:S02]  /*33a0*/  CS2R R80, SRZ ;  /* 0x0000000000507805 */ /* 0x000fe4000001ff00 */
[----:B------:R-:W-:-:S02]  /*33b0*/  LOP3.LUT R0, R0, R2, RZ, 0xfc, !PT ;  /* 0x0000000200007212 */ /* 0x000fc400078efcff */
[----:B------:R-:W-:Y:S02]  /*33c0*/  CS2R R74, SRZ ;  /* 0x00000000004a7805 */ /* 0x000fe4000001ff00 */
[----:B------:R-:W-:Y:S02]  /*33d0*/  LOP3.LUT R2, R4, 0x200, R12, 0xf8, !PT ;  /* 0x0000020004027812 */ /* 0x000fe400078ef80c */
[----:B------:R-:W-:Y:S02]  /*33e0*/  CS2R R72, SRZ ;  /* 0x0000000000487805 */ /* 0x000fe4000001ff00 */
[----:B------:R-:W-:Y:S01]  /*33f0*/  LOP3.LUT R4, R12, 0x1c0, RZ, 0xc0, !PT ;  /* 0x000001c00c047812 */ /* 0x000fe200078ec0ff */
[----:B------:R4:W-:Y:S01]  /*3400*/  STL [R1+0x4], R0 ;  /* 0x0000040001007387 */ /* 0x0009e20000100800 */
[----:B------:R-:W-:Y:S01]  /*3410*/  LOP3.LUT R5, R13, 0x7400, RZ, 0xc0, !PT ;  /* 0x000074000d057812 */ /* 0x000fe200078ec0ff */
[----:B--2---:R-:W-:Y:S01]  /*3420*/  IMAD.SHL.U32 R10, R179, 0x2, RZ ;  /* 0x00000002b30a7824 */ /* 0x004fe200078e00ff */
[----:B------:R-:W-:-:S02]  /*3430*/  LEA R175, R175, UR30, 0x1 ;  /* 0x0000001eafaf7c11 */ /* 0x000fc4000f8e08ff */
[----:B------:R-:W-:Y:S02]  /*3440*/  CS2R R70, SRZ ;  /* 0x0000000000467805 */ /* 0x000fe4000001ff00 */
[----:B------:R-:W-:Y:S02]  /*3450*/  LEA R173, R173, UR30, 0x1 ;  /* 0x0000001eadad7c11 */ /* 0x000fe4000f8e08ff */
[----:B------:R-:W-:Y:S02]  /*3460*/  CS2R R68, SRZ ;  /* 0x0000000000447805 */ /* 0x000fe4000001ff00 */
[--C-:B------:R-:W-:Y:S02]  /*3470*/  LOP3.LUT R4, R4, 0x38, R10.reuse, 0xf8, !PT ;  /* 0x0000003804047812 */ /* 0x100fe400078ef80a */
[----:B------:R-:W-:Y:S02]  /*3480*/  CS2R R62, SRZ ;  /* 0x00000000003e7805 */ /* 0x000fe4000001ff00 */
[----:B------:R-:W-:-:S02]  /*3490*/  LOP3.LUT R5, R5, 0x6, R10, 0xf8, !PT ;  /* 0x0000000605057812 */ /* 0x000fc400078ef80a */
[----:B------:R-:W-:Y:S02]  /*34a0*/  CS2R R60, SRZ ;  /* 0x00000000003c7805 */ /* 0x000fe4000001ff00 */
[----:B------:R-:W-:Y:S02]  /*34b0*/  LOP3.LUT R4, R4, 0x20, R7, 0x78, !PT ;  /* 0x0000002004047812 */ /* 0x000fe400078e7807 */
[----:B------:R-:W-:Y:S02]  /*34c0*/  CS2R R66, SRZ ;  /* 0x0000000000427805 */ /* 0x000fe4000001ff00 */
[----:B------:R-:W-:Y:S02]  /*34d0*/  LEA R172, R172, UR30, 0x1 ;  /* 0x0000001eacac7c11 */ /* 0x000fe4000f8e08ff */
        /* <DEDUP_REMOVED lines=11> */
[----:B----4-:R-:W-:Y:S01]  /*3590*/  LOP3.LUT R0, R3, 0x8, R7, 0x78, !PT ;  /* 0x0000000803007812 */ /* 0x010fe200078e7807 */
[----:B------:R-:W-:Y:S01]  /*35a0*/  IMAD.MOV.U32 R3, RZ, RZ, RZ ;  /* 0x000000ffff037224 */ /* 0x000fe200078e00ff */
[----:B------:R-:W-:Y:S02]  /*35b0*/  CS2R R38, SRZ ;  /* 0x0000000000267805 */ /* 0x000fe4000001ff00 */
[----:B------:R-:W-:-:S02]  /*35c0*/  CS2R R36, SRZ ;  /* 0x0000000000247805 */ /* 0x000fc4000001ff00 */
[----:B------:R-:W-:Y:S01]  /*35d0*/  LOP3.LUT R177, R2, R0, RZ, 0xfc, !PT ;  /* 0x0000000002b17212 */ /* 0x000fe200078efcff */
[----:B------:R-:W-:Y:S01]  /*35e0*/  VIADD R0, R8, UR5 ;  /* 0x0000000508007c36 */ /* 0x000fe20008000000 */
[----:B------:R-:W-:Y:S01]  /*35f0*/  LOP3.LUT R2, R5, R4, RZ, 0xfc, !PT ;  /* 0x0000000405027212 */ /* 0x000fe200078efcff */
[----:B------:R-:W2:Y:S01]  /*3600*/  LDCU UR5, c[0x0][0x3b0] ;  /* 0x00007600ff0577ac */ /* 0x000ea20008000800 */
[----:B------:R-:W-:Y:S01]  /*3610*/  LOP3.LUT P2, RZ, R179, 0x8, RZ, 0xc0, !PT ;  /* 0x00000008b3ff7812 */ /* 0x000fe2000784c0ff */
[C---:B------:R-:W-:Y:S01]  /*3620*/  VIADD R5, R0.reuse, 0x1 ;  /* 0x0000000100057836 */ /* 0x040fe20000000000 */
[----:B------:R-:W-:Y:S01]  /*3630*/  I2FP.F32.S32 R12, R0 ;  /* 0x00000000000c7245 */ /* 0x000fe20000201400 */
[----:B------:R4:W-:Y:S01]  /*3640*/  STL [R1], R2 ;  /* 0x0000000201007387 */ /* 0x0009e20000100800 */
[----:B------:R-:W-:Y:S01]  /*3650*/  VIADD R4, R0, 0x8 ;  /* 0x0000000800047836 */ /* 0x000fe20000000000 */
[----:B------:R-:W-:Y:S01]  /*3660*/  SEL R176, R176, 0xffffffe0, !P0 ;  /* 0xffffffe0b0b07807 */ /* 0x000fe20004000000 */
[C---:B------:R-:W-:Y:S01]  /*3670*/  VIADD R7, R0.reuse, 0x10 ;  /* 0x0000001000077836 */ /* 0x040fe20000000000 */
[----:B------:R-:W-:Y:S01]  /*3680*/  I2FP.F32.S32 R10, R5 ;  /* 0x00000005000a7245 */ /* 0x000fe20000201400 */
[----:B------:R-:W-:Y:S01]  /*3690*/  VIADD R11, R0, 0x18 ;  /* 0x00000018000b7836 */ /* 0x000fe20000000000 */
[----:B------:R-:W-:Y:S01]  /*36a0*/  I2FP.F32.S32 R8, R4 ;  /* 0x0000000400087245 */ /* 0x000fe20000201400 */
[----:B------:R-:W-:Y:S01]  /*36b0*/  VIADD R175, R175, UR12 ;  /* 0x0000000cafaf7c36 */ /* 0x000fe20008000000 */
[----:B------:R-:W-:Y:S01]  /*36c0*/  I2FP.F32.S32 R5, R7 ;  /* 0x0000000700057245 */ /* 0x000fe20000201400 */
[----:B------:R-:W-:Y:S01]  /*36d0*/  VIADD R173, R173, UR12 ;  /* 0x0000000cadad7c36 */ /* 0x000fe20008000000 */
[C---:B------:R-:W-:Y:S01]  /*36e0*/  LOP3.LUT R252, R250.reuse, 0x20, RZ, 0xfc, !PT ;  /* 0x00000020fafc7812 */ /* 0x040fe200078efcff */
[----:B------:R-:W-:Y:S01]  /*36f0*/  IMAD.IADD R174, R163, 0x1, R172 ;  /* 0x00000001a3ae7824 */ /* 0x000fe200078e02ac */
[----:B------:R-:W-:Y:S01]  /*3700*/  LOP3.LUT R251, R250, 0x40, RZ, 0xfc, !PT ;  /* 0x00000040fafb7812 */ /* 0x000fe200078efcff */
[----:B------:R-:W3:Y:S01]  /*3710*/  LDCU UR8, c[0x0][0x440] ;  /* 0x00008800ff0877ac */ /* 0x000ee20008000800 */
[----:B------:R-:W3:Y:S01]  /*3720*/  LDCU UR9, c[0x0][0x3e0] ;  /* 0x00007c00ff0977ac */ /* 0x000ee20008000800 */
[----:B--2---:R-:W-:-:S02]  /*3730*/  USHF.L.U32 UR5, UR5, 0x6, URZ ;  /* 0x0000000605057899 */ /* 0x004fc400080006ff */
[----:B-1----:R-:W-:Y:S01]  /*3740*/  USHF.L.U32 UR15, UR15, 0x6, URZ ;  /* 0x000000060f0f7899 */ /* 0x002fe200080006ff */
[C---:B----4-:R-:W-:Y:S02]  /*3750*/  VIADD R2, R0.reuse, 0x9 ;  /* 0x0000000900027836 */ /* 0x050fe40000000000 */
[----:B---3--:R-:W-:Y:S01]  /*3760*/  @P1 FMUL.FTZ R3, R9, R6 ;  /* 0x0000000609031220 */ /* 0x008fe20000410000 */
[C---:B------:R-:W-:Y:S02]  /*3770*/  VIADD R9, R0.reuse, 0x11 ;  /* 0x0000001100097836 */ /* 0x040fe40000000000 */
[----:B------:R-:W-:Y:S01]  /*3780*/  I2FP.F32.S32 R6, R2 ;  /* 0x0000000200067245 */ /* 0x000fe20000201400 */
[----:B------:R-:W-:Y:S01]  /*3790*/  VIADD R0, R0, 0x19 ;  /* 0x0000001900007836 */ /* 0x000fe20000000000 */
[----:B------:R-:W-:Y:S01]  /*37a0*/  I2FP.F32.S32 R2, R11 ;  /* 0x0000000b00027245 */ /* 0x000fe20000201400 */
[----:B------:R-:W-:Y:S01]  /*37b0*/  FMUL.FTZ R241, R10, R3 ;  /* 0x000000030af17220 */ /* 0x000fe20000410000 */
[----:B------:R-:W-:Y:S01]  /*37c0*/  I2FP.F32.S32 R4, R9 ;  /* 0x0000000900047245 */ /* 0x000fe20000201400 */
[-C--:B------:R-:W-:Y:S01]  /*37d0*/  FMUL.FTZ R240, R8, R3.reuse ;  /* 0x0000000308f07220 */ /* 0x080fe20000410000 */
[----:B------:R-:W-:Y:S01]  /*37e0*/  I2FP.F32.S32 R0, R0 ;  /* 0x0000000000007245 */ /* 0x000fe20000201400 */
[-C--:B------:R-:W-:Y:S01]  /*37f0*/  FMUL.FTZ R239, R6, R3.reuse ;  /* 0x0000000306ef7220 */ /* 0x080fe20000410000 */
[----:B------:R-:W-:Y:S01]  /*3800*/  LOP3.LUT P1, RZ, R179, 0x4, RZ, 0xc0, !PT ;  /* 0x00000004b3ff7812 */ /* 0x000fe2000782c0ff */
[-C--:B------:R-:W-:Y:S01]  /*3810*/  FMUL.FTZ R238, R5, R3.reuse ;  /* 0x0000000305ee7220 */ /* 0x080fe20000410000 */
[-C--:B------:R-:W-:Y:S01]  /*3820*/  FMUL.FTZ R237, R4, R3.reuse ;  /* 0x0000000304ed7220 */ /* 0x080fe20000410000 */
[----:B------:R-:W-:Y:S01]  /*3830*/  FMUL.FTZ R234, R0, R3 ;  /* 0x0000000300ea7220 */ /* 0x000fe20000410000 */
[----:B------:R-:W-:-:S02]  /*3840*/  IMAD.MOV.U32 R0, RZ, RZ, 0x10 ;  /* 0x00000010ff007424 */ /* 0x000fc400078e00ff */
[-C--:B------:R-:W-:Y:S01]  /*3850*/  FMUL.FTZ R236, R2, R3.reuse ;  /* 0x0000000302ec7220 */ /* 0x080fe20000410000 */
[----:B------:R-:W-:Y:S02]  /*3860*/  FMUL.FTZ R235, R12, R3 ;  /* 0x000000030ceb7220 */ /* 0x000fe40000410000 */
[----:B------:R-:W-:-:S07]  /*3870*/  SEL R0, R0, 0xfffffff0, !P1 ;  /* 0xfffffff000007807 */ /* 0x000fce0004800000 */
.L_x_847:
[----:B------:R-:W0:Y:S01]  /*3880*/  LDGDEPBAR ;  /* 0x00000000000079af */ /* 0x000e220000000000 */
[----:B------:R-:W-:Y:S01]  /*3890*/  IADD3 R0, PT, PT, R175, R163, RZ ;  /* 0x000000a3af007210 */ /* 0x000fe20007ffe0ff */
[----:B------:R-:W-:Y:S01]  /*38a0*/  UIADD3 UR40, UPT, UPT, UR40, -0x40, URZ ;  /* 0xffffffc028287890 */ /* 0x000fe2000fffe0ff */
[----:B------:R-:W-:Y:S01]  /*38b0*/  SHF.L.U32 R2, R179, 0x1, RZ ;  /* 0x00000001b3027819 */ /* 0x000fe200000006ff */
[----:B------:R-:W-:Y:S01]  /*38c0*/  USHF.L.U32 UR12, UR46, 0x7, URZ ;  /* 0x000000072e0c7899 */ /* 0x000fe200080006ff */
[----:B------:R-:W-:Y:S01]  /*38d0*/  SHF.R.U32.HI R3, RZ, 0x1, R179 ;  /* 0x00000001ff037819 */ /* 0x000fe200000116b3 */
[----:B------:R-:W-:Y:S01]  /*38e0*/  UISETP.GE.AND UP0, UPT, UR40, UR51, UPT ;  /* 0x000000332800728c */ /* 0x000fe2000bf06270 */
[----:B------:R-:W-:Y:S01]  /*38f0*/  MOV R180, 0x20 ;  /* 0x0000002000b47802 */ /* 0x000fe20000000f00 */
[----:B------:R-:W-:Y:S01]  /*3900*/  UIADD3 UR12, UPT, UPT, UR12, 0x80, URZ ;  /* 0x000000800c0c7890 */ /* 0x000fe2000fffe0ff */
[----:B-----5:R-:W-:Y:S01]  /*3910*/  FSETP.NEU.FTZ.AND P3, PT, R248, -INF , PT ;  /* 0xff800000f800780b */ /* 0x020fe20003f7d000 */
[----:B------:R-:W-:Y:S01]  /*3920*/  UIADD3 UR41, UPT, UPT, UR41, -0x1, URZ ;  /* 0xffffffff29297890 */ /* 0x000fe2000fffe0ff */
[----:B------:R-:W-:Y:S01]  /*3930*/  FSETP.NEU.FTZ.AND P4, PT, R249, -INF , PT ;  /* 0xff800000f900780b */ /* 0x000fe20003f9d000 */
[----:B------:R-:W-:Y:S06]  /*3940*/  UISETP.LT.AND UP0, UPT, UR12, UR42, UP0 ;  /* 0x0000002a0c00728c */ /* 0x000fec0008701270 */
[----:B------:R-:W-:Y:S01]  /*3950*/  PLOP3.LUT P0, PT, PT, PT, UP0, 0x80, 0x8 ;  /* 0x000000000008781c */ /* 0x000fe20003f0f008 */
[----:B------:R-:W-:Y:S01]  /*3960*/  UISETP.GT.AND UP0, UPT, UR41, UR50, UPT ;  /* 0x000000322900728c */ /* 0x000fe2000bf04270 */
[----:B------:R-:W-:Y:S04]  /*3970*/  DEPBAR.LE SB0, 0x0 ;  /* 0x000080000000791a */ /* 0x000fe80000000000 */
[----:B------:R-:W-:Y:S07]  /*3980*/  BAR.SYNC.DEFER_BLOCKING 0x0 ;  /* 0x0000000000007b1d */ /* 0x000fee0000010000 */
[----:B------:R-:W-:Y:S04]  /*3990*/  @!P0 LOP3.LUT R2, R2, 0x6, RZ, 0xc0, !PT ;  /* 0x0000000602028812 */ /* 0x000fe800078ec0ff */
[----:B------:R-:W-:Y:S02]  /*39a0*/  @!P0 LOP3.LUT R2, R2, 0x1e0, R3, 0xf8, !PT ;  /* 0x000001e002028812 */ /* 0x000fe400078ef803 */
[----:B------:R-:W-:Y:S01]  /*39b0*/  MOV R3, 0x18 ;  /* 0x0000001800037802 */ /* 0x000fe20000000f00 */
        /* <DEDUP_REMOVED lines=54> */
[----:B------:R-:W-:Y:S08]  /*3d20*/  HMMA.16816.F32 R32, R140, R146, R32 ;  /* 0x000000928c20723c */ /* 0x000ff00000001820 */
[-C--:B----4-:R-:W-:Y:S08]  /*3d30*/  HMMA.16816.F32 R4, R148, R168.reuse, R4 ;  /* 0x000000a89404723c */ /* 0x090ff00000001804 */
[C---:B---3--:R-:W-:Y:S01]  /*3d40*/  HMMA.16816.F32 R8, R132.reuse, R168, R8 ;  /* 0x000000a88408723c */ /* 0x048fe20000001808 */
[----:B--2---:R-:W-:Y:S04]  /*3d50*/  MOV R0, UR46 ;  /* 0x0000002e00007c02 */ /* 0x004fe80008000f00 */
        /* <DEDUP_REMOVED lines=32> */
[----:B------:R2:W3:Y:S10]  /*3f60*/  MUFU.TANH R232, R7 ;  /* 0x0000000700e87308 */ /* 0x0004f40000002400 */
[----:B------:R4:W-:Y:S01]  /*3f70*/  MUFU.TANH R206, R8 ;  /* 0x0000000800ce7308 */ /* 0x0009e20000002400 */
[----:B-1----:R-:W3:Y:S09]  /*3f80*/  LDL R17, [R1] ;  /* 0x0000000001117983 */ /* 0x002ef20000100800 */
[----:B------:R1:W-:Y:S01]  /*3f90*/  MUFU.TANH R209, R11 ;  /* 0x0000000b00d17308 */ /* 0x0003e20000002400 */
[----:B--2---:R-:W2:Y:S09]  /*3fa0*/  LDSM.16.M88.4 R4, [R174+0xd400] ;  /* 0x00d40000ae04783b */ /* 0x004eb20000000200 */
[----:B------:R3:W2:Y:S01]  /*3fb0*/  MUFU.TANH R210, R10 ;  /* 0x0000000a00d27308 */ /* 0x0006a20000002400 */
[----:B----4-:R-:W-:Y:S05]  /*3fc0*/  FMUL.FTZ R8, R248, 1.4426950216293334961 ;  /* 0x3fb8aa3bf8087820 */ /* 0x010fea0000410000 */
[----:B------:R-:W-:Y:S04]  /*3fd0*/  FSEL R8, R8, RZ, P3 ;  /* 0x000000ff08087208 */ /* 0x000fe80001800000 */
[----:B------:R4:W2:Y:S01]  /*3fe0*/  MUFU.TANH R205, R9 ;  /* 0x0000000900cd7308 */ /* 0x0008a20000002400 */
[C---:B-1----:R-:W-:Y:S04]  /*3ff0*/  @!P0 VIADDMNMX R11, R211.reuse, -R180, UR42, PT ;  /* 0x0000002ad30b8e46 */ /* 0x042fe8000b8009b4 */
[-C--:B------:R-:W-:Y:S02]  /*4000*/  @!P0 ISETP.GE.AND P3, PT, R0, R11.reuse, PT ;  /* 0x0000000b0000820c */ /* 0x080fe40003f66270 */
[----:B------:R-:W-:Y:S03]  /*4010*/  @!P0 ISETP.GE.AND P5, PT, R2, R11, PT ;  /* 0x0000000b0200820c */ /* 0x000fe60003fa6270 */
[----:B------:R1:W-:Y:S01]  /*4020*/  MUFU.TANH R204, R12 ;  /* 0x0000000c00cc7308 */ /* 0x0003e20000002400 */
[----:B---3--:R-:W-:Y:S01]  /*4030*/  @!P0 VIADDMNMX R10, R211, -R3, UR42, PT ;  /* 0x0000002ad30a8e46 */ /* 0x008fe2000b800903 */
[----:B------:R-:W-:Y:S08]  /*4040*/  FADD.FTZ R3, R241, R232 ;  /* 0x000000e8f1037221 */ /* 0x000ff00000010000 */
[----:B------:R3:W-:Y:S01]  /*4050*/  MUFU.TANH R202, R13 ;  /* 0x0000000d00ca7308 */ /* 0x0007e20000002400 */
[----:B----4-:R-:W-:Y:S05]  /*4060*/  FMUL.FTZ R9, R249, 1.4426950216293334961 ;  /* 0x3fb8aa3bf9097820 */ /* 0x010fea0000410000 */
[----:B------:R-:W-:Y:S02]  /*4070*/  FSEL R9, R9, RZ, P4 ;  /* 0x000000ff09097208 */ /* 0x000fe40002000000 */
[-C--:B------:R-:W-:Y:S01]  /*4080*/  @!P0 ISETP.GE.AND P4, PT, R0, R10.reuse, PT ;  /* 0x0000000a0000820c */ /* 0x080fe20003f86270 */
[-C--:B--2---:R-:W-:Y:S01]  /*4090*/  HMMA.16816.F32 R20, R156, R4.reuse, R20 ;  /* 0x000000049c14723c */ /* 0x084fe20000001814 */
[----:B------:R2:W-:Y:S02]  /*40a0*/  MUFU.TANH R207, R15 ;  /* 0x0000000f00cf7308 */ /* 0x0005e40000002400 */
[----:B-1----:R-:W-:Y:S05]  /*40b0*/  FADD.FTZ R12, R235, R229 ;  /* 0x000000e5eb0c7221 */ /* 0x002fea0000010000 */
[C---:B------:R-:W-:Y:S01]  /*40c0*/  HMMA.16816.F32 R24, R136.reuse, R4, R24 ;  /* 0x000000048818723c */ /* 0x040fe20000001818 */
[----:B---3--:R-:W-:Y:S02]  /*40d0*/  MOV R13, 0x8 ;  /* 0x00000008000d7802 */ /* 0x008fe40000000f00 */
[----:B------:R1:W3:Y:S01]  /*40e0*/  MUFU.TANH R208, R14 ;  /* 0x0000000e00d07308 */ /* 0x0002e20000002400 */
[----:B------:R-:W-:Y:S01]  /*40f0*/  @!P0 FSEL R12, R12, -INF , !P3 ;  /* 0xff8000000c0c8808 */ /* 0x000fe20005800000 */
[----:B------:R-:W-:Y:S01]  /*4100*/  FADD.FTZ R4, R241, R228 ;  /* 0x000000e4f1047221 */ /* 0x000fe20000010000 */
[----:B------:R-:W-:Y:S01]  /*4110*/  FADD.FTZ R5, R235, R233 ;  /* 0x000000e9eb057221 */ /* 0x000fe20000010000 */
[----:B------:R-:W-:Y:S01]  /*4120*/  @!P0 ISETP.GE.AND P3, PT, R2, R10, PT ;  /* 0x0000000a0200820c */ /* 0x000fe20003f66270 */
[-C--:B------:R-:W-:Y:S01]  /*4130*/  HMMA.16816.F32 R28, R136, R6.reuse, R28 ;  /* 0x00000006881c723c */ /* 0x080fe2000000181c */
[----:B------:R-:W-:Y:S04]  /*4140*/  MOV R136, 0x20 ;  /* 0x0000002000887802 */ /* 0x000fe80000000f00 */
[----:B------:R-:W-:Y:S01]  /*4150*/  MUFU.TANH R225, R16 ;  /* 0x0000001000e17308 */ /* 0x000fe20000002400 */
[----:B------:R-:W-:Y:S01]  /*4160*/  FMUL.FTZ R22, R22, UR14 ;  /* 0x0000000e16167c20 */ /* 0x000fe20008410000 */
[----:B------:R-:W-:Y:S01]  /*4170*/  @!P0 FSEL R4, R4, -INF , !P5 ;  /* 0xff80000004048808 */ /* 0x000fe20006800000 */
[--C-:B------:R-:W-:Y:S01]  /*4180*/  FFMA.FTZ R12, R12, UR13, -R9.reuse ;  /* 0x0000000d0c0c7c23 */ /* 0x100fe20008010809 */
[----:B------:R-:W-:Y:S01]  /*4190*/  @!P0 FSEL R5, R5, -INF , !P4 ;  /* 0xff80000005058808 */ /* 0x000fe20006000000 */
[----:B--2---:R-:W-:Y:S01]  /*41a0*/  FMUL.FTZ R15, R246, 1.4426950216293334961 ;  /* 0x3fb8aa3bf60f7820 */ /* 0x004fe20000410000 */
[----:B------:R-:W-:Y:S04]  /*41b0*/  HMMA.16816.F32 R32, R156, R6, R32 ;  /* 0x000000069c20723c */ /* 0x000fe80000001820 */
[----:B------:R2:W-:Y:S01]  /*41c0*/  MUFU.TANH R185, R22 ;  /* 0x0000001600b97308 */ /* 0x0005e20000002400 */
[----:B------:R-:W-:Y:S01]  /*41d0*/  @!P0 FSEL R3, R3, -INF , !P3 ;  /* 0xff80000003038808 */ /* 0x000fe20005800000 */
[----:B------:R-:W-:Y:S01]  /*41e0*/  FFMA.FTZ R4, R4, UR13, -R9 ;  /* 0x0000000d04047c23 */ /* 0x000fe20008010809 */
[----:B------:R-:W-:Y:S01]  /*41f0*/  FFMA.FTZ R5, R5, UR13, -R8 ;  /* 0x0000000d05057c23 */ /* 0x000fe20008010808 */
[----:B------:R-:W-:Y:S01]  /*4200*/  FSETP.NEU.FTZ.AND P4, PT, R247, -INF , PT ;  /* 0xff800000f700780b */ /* 0x000fe20003f9d000 */
[----:B-1----:R-:W-:Y:S01]  /*4210*/  FADD.FTZ R14, R235, R210 ;  /* 0x000000d2eb0e7221 */ /* 0x002fe20000010000 */
[----:B------:R-:W-:Y:S04]  /*4220*/  FFMA.FTZ R3, R3, UR13, -R8 ;  /* 0x0000000d03037c23 */ /* 0x000fe80008010808 */
[----:B------:R1:W-:Y:S01]  /*4230*/  MUFU.EX2 R243, R4 ;  /* 0x0000000400f37308 */ /* 0x0003e20000000800 */
[----:B------:R-:W-:Y:S01]  /*4240*/  FSETP.NEU.FTZ.AND P3, PT, R246, -INF , PT ;  /* 0xff800000f600780b */ /* 0x000fe20003f7d000 */
[----:B------:R-:W-:Y:S01]  /*4250*/  FMUL.FTZ R20, R20, UR14 ;  /* 0x0000000e14147c20 */ /* 0x000fe20008410000 */
[----:B------:R-:W-:Y:S07]  /*4260*/  FMUL.FTZ R21, R21, UR14 ;  /* 0x0000000e15157c20 */ /* 0x000fee0008410000 */
[----:B------:R4:W-:Y:S01]  /*4270*/  MUFU.EX2 R244, R3 ;  /* 0x0000000300f47308 */ /* 0x0009e20000000800 */
[----:B------:R-:W-:Y:S01]  /*4280*/  FMUL.FTZ R23, R23, UR14 ;  /* 0x0000000e17177c20 */ /* 0x000fe20008410000 */
[----:B------:R-:W-:Y:S01]  /*4290*/  FMUL.FTZ R24, R24, UR14 ;  /* 0x0000000e18187c20 */ /* 0x000fe20008410000 */
[----:B------:R-:W-:Y:S07]  /*42a0*/  FMUL.FTZ R25, R25, UR14 ;  /* 0x0000000e19197c20 */ /* 0x000fee0008410000 */
[----:B------:R4:W-:Y:S01]  /*42b0*/  MUFU.EX2 R245, R5 ;  /* 0x0000000500f57308 */ /* 0x0009e20000000800 */
[----:B------:R-:W-:Y:S01]  /*42c0*/  @!P0 IADD3 R7, PT, PT, R0, 0x10, RZ ;  /* 0x0000001000078810 */ /* 0x000fe20007ffe0ff */
[----:B--2---:R-:W2:Y:S01]  /*42d0*/  LDL R22, [R1+0x4] ;  /* 0x0000040001167983 */ /* 0x004ea20000100800 */
[----:B------:R-:W-:Y:S07]  /*42e0*/  FMUL.FTZ R26, R26, UR14 ;  /* 0x0000000e1a1a7c20 */ /* 0x000fee0008410000 */
[----:B------:R4:W2:Y:S01]  /*42f0*/  MUFU.EX2 R231, R12 ;  /* 0x0000000c00e77308 */ /* 0x0008a20000000800 */
[----:B------:R-:W-:Y:S01]  /*4300*/  FMUL.FTZ R27, R27, UR14 ;  /* 0x0000000e1b1b7c20 */ /* 0x000fe20008410000 */
[----:B-1----:R-:W-:Y:S01]  /*4310*/  @!P0 VIADDMNMX R4, R211, R13, UR42, PT ;  /* 0x0000002ad3048e46 */ /* 0x002fe2000b80010d */
[----:B------:R-:W-:Y:S07]  /*4320*/  FADD.FTZ R13, R241, R205 ;  /* 0x000000cdf10d7221 */ /* 0x000fee0000010000 */
[----:B------:R-:W-:Y:S01]  /*4330*/  MUFU.TANH R191, R18 ;  /* 0x0000001200bf7308 */ /* 0x000fe20000002400 */
[----:B------:R-:W-:Y:S01]  /*4340*/  @!P0 IADD3 R6, PT, PT, R0, 0x11, RZ ;  /* 0x0000001100068810 */ /* 0x000fe20007ffe0ff */
[----:B----4-:R-:W-:Y:S01]  /*4350*/  FMUL.FTZ R3, R247, 1.4426950216293334961 ;  /* 0x3fb8aa3bf7037820 */ /* 0x010fe20000410000 */
[-C--:B------:R-:W-:Y:S01]  /*4360*/  @!P0 ISETP.GE.AND P5, PT, R2, R4.reuse, PT ;  /* 0x000000040200820c */ /* 0x080fe20003fa6270 */
[----:B------:R-:W-:Y:S01]  /*4370*/  FMUL.FTZ R28, R28, UR14 ;  /* 0x0000000e1c1c7c20 */ /* 0x000fe20008410000 */
[----:B------:R-:W-:Y:S01]  /*4380*/  FMUL.FTZ R32, R32, UR14 ;  /* 0x0000000e20207c20 */ /* 0x000fe20008410000 */
[----:B------:R-:W-:Y:S01]  /*4390*/  @!P0 VIMNMX R5, PT, PT, R211, UR42, PT ;  /* 0x0000002ad3058c48 */ /* 0x000fe2000bfe0100 */
[----:B------:R-:W-:Y:S01]  /*43a0*/  FMUL.FTZ R29, R29, UR14 ;  /* 0x0000000e1d1d7c20 */ /* 0x000fe20008410000 */
[----:B------:R-:W-:Y:S02]  /*43b0*/  FSEL R3, R3, RZ, P4 ;  /* 0x000000ff03037208 */ /* 0x000fe40002000000 */
[----:B------:R-:W1:Y:S01]  /*43c0*/  MUFU.TANH R190, R19 ;  /* 0x0000001300be7308 */ /* 0x000e620000002400 */
[-C--:B------:R-:W-:Y:S01]  /*43d0*/  @!P0 ISETP.GE.AND P6, PT, R2, R5.reuse, PT ;  /* 0x000000050200820c */ /* 0x080fe20003fc6270 */
[----:B------:R-:W-:Y:S01]  /*43e0*/  FADD.FTZ R2, R235, R206 ;  /* 0x000000ceeb027221 */ /* 0x000fe20000010000 */
[-C--:B------:R-:W-:Y:S01]  /*43f0*/  @!P0 ISETP.GE.AND P4, PT, R0, R5.reuse, PT ;  /* 0x000000050000820c */ /* 0x080fe20003f86270 */
[----:B------:R-:W-:Y:S01]  /*4400*/  FADD.FTZ R12, R241, R209 ;  /* 0x000000d1f10c7221 */ /* 0x000fe20000010000 */
[----:B------:R-:W-:Y:S01]  /*4410*/  @!P0 FSEL R13, R13, -INF , !P6 ;  /* 0xff8000000d0d8808 */ /* 0x000fe20007000000 */
[----:B------:R-:W-:Y:S01]  /*4420*/  FMUL.FTZ R33, R33, UR14 ;  /* 0x0000000e21217c20 */ /* 0x000fe20008410000 */
[----:B------:R-:W-:Y:S03]  /*4430*/  @!P0 FSEL R2, R2, -INF , !P4 ;  /* 0xff80000002028808 */ /* 0x000fe60006000000 */
[----:B------:R4:W4:Y:S01]  /*4440*/  MUFU.TANH R220, R20 ;  /* 0x0000001400dc7308 */ /* 0x0009220000002400 */
[-C--:B------:R-:W-:Y:S01]  /*4450*/  @!P0 ISETP.GE.AND P4, PT, R0, R4.reuse, PT ;  /* 0x000000040000820c */ /* 0x080fe20003f86270 */
[--C-:B------:R-:W-:Y:S01]  /*4460*/  FFMA.FTZ R13, R13, UR13, -R3.reuse ;  /* 0x0000000d0d0d7c23 */ /* 0x100fe20008010803 */
[----:B------:R-:W-:Y:S01]  /*4470*/  @!P0 FSEL R12, R12, -INF , !P5 ;  /* 0xff8000000c0c8808 */ /* 0x000fe20006800000 */
[----:B------:R-:W-:Y:S01]  /*4480*/  FFMA.FTZ R16, R2, UR13, -R3 ;  /* 0x0000000d02107c23 */ /* 0x000fe20008010803 */
[----:B------:R-:W-:Y:S01]  /*4490*/  FSEL R2, R15, RZ, P3 ;  /* 0x000000ff0f027208 */ /* 0x000fe20001800000 */
[----:B---3--:R-:W-:Y:S01]  /*44a0*/  FADD.FTZ R15, R240, R208 ;  /* 0x000000d0f00f7221 */ /* 0x008fe20000010000 */
[----:B------:R-:W-:Y:S03]  /*44b0*/  @!P0 FSEL R14, R14, -INF , !P4 ;  /* 0xff8000000e0e8808 */ /* 0x000fe60006000000 */
[----:B------:R-:W-:Y:S01]  /*44c0*/  MUFU.EX2 R182, R13 ;  /* 0x0000000d00b67308 */ /* 0x000fe20000000800 */
[----:B------:R-:W-:Y:S01]  /*44d0*/  FMUL.FTZ R34, R34, UR14 ;  /* 0x0000000e22227c20 */ /* 0x000fe20008410000 */
[----:B------:R-:W-:Y:S01]  /*44e0*/  FFMA.FTZ R12, R12, UR13, -R2 ;  /* 0x0000000d0c0c7c23 */ /* 0x000fe20008010802 */
[----:B-1----:R-:W-:Y:S01]  /*44f0*/  FADD.FTZ R18, R239, R190 ;  /* 0x000000beef127221 */ /* 0x002fe20000010000 */
[----:B------:R-:W-:Y:S06]  /*4500*/  FFMA.FTZ R14, R14, UR13, -R2 ;  /* 0x0000000d0e0e7c23 */ /* 0x000fec0008010802 */
[----:B------:R1:W-:Y:S01]  /*4510*/  MUFU.EX2 R183, R16 ;  /* 0x0000001000b77308 */ /* 0x0003e20000000800 */
[----:B------:R-:W-:Y:S01]  /*4520*/  FMUL.FTZ R35, R35, UR14 ;  /* 0x0000000e23237c20 */ /* 0x000fe20008410000 */
[----:B------:R-:W-:Y:S01]  /*4530*/  FMUL.FTZ R30, R30, UR14 ;  /* 0x0000000e1e1e7c20 */ /* 0x000fe20008410000 */
[----:B------:R-:W-:Y:S07]  /*4540*/  FMUL.FTZ R31, R31, UR14 ;  /* 0x0000000e1f1f7c20 */ /* 0x000fee0008410000 */
[----:B------:R3:W-:Y:S01]  /*4550*/  MUFU.EX2 R193, R12 ;  /* 0x0000000c00c17308 */ /* 0x0007e20000000800 */
[----:B----4-:R-:W-:Y:S01]  /*4560*/  FADD.FTZ R20, R238, R185 ;  /* 0x000000b9ee147221 */ /* 0x010fe20000010000 */
[----:B------:R-:W-:Y:S08]  /*4570*/  SEL R163, R136, 0xffffffe0, !P1 ;  /* 0xffffffe088a37807 */ /* 0x000ff00004800000 */
[----:B------:R4:W-:Y:S10]  /*4580*/  MUFU.EX2 R194, R14 ;  /* 0x0000000e00c27308 */ /* 0x0009f40000000800 */
[----:B------:R4:W4:Y:S01]  /*4590*/  MUFU.TANH R219, R21 ;  /* 0x0000001500db7308 */ /* 0x0009220000002400 */
[----:B-1----:R-:W-:Y:S01]  /*45a0*/  FADD.FTZ R16, R239, R207 ;  /* 0x000000cfef107221 */ /* 0x002fe20000010000 */
[----:B---3--:R-:W-:Y:S08]  /*45b0*/  @!P0 IADD3 R12, PT, PT, R0, 0x8, RZ ;  /* 0x00000008000c8810 */ /* 0x008ff00007ffe0ff */
[----:B------:R1:W-:Y:S01]  /*45c0*/  MUFU.TANH R184, R23 ;  /* 0x0000001700b87308 */ /* 0x0003e20000002400 */
[----:B----4-:R-:W-:Y:S01]  /*45d0*/  FADD.FTZ R14, R240, R204 ;  /* 0x000000ccf00e7221 */ /* 0x010fe20000010000 */
[C---:B------:R-:W-:Y:S02]  /*45e0*/  @!P0 ISETP.GE.AND P6, PT, R12.reuse, R5, PT ;  /* 0x000000050c00820c */ /* 0x040fe40003fc6270 */
[C---:B------:R-:W-:Y:S02]  /*45f0*/  @!P0 ISETP.GE.AND P3, PT, R12.reuse, R4, PT ;  /* 0x000000040c00820c */ /* 0x040fe40003f66270 */
[C---:B------:R-:W-:Y:S04]  /*4600*/  @!P0 ISETP.GE.AND P4, PT, R12.reuse, R11, PT ;  /* 0x0000000b0c00820c */ /* 0x040fe80003f86270 */
[----:B------:R-:W-:Y:S01]  /*4610*/  MUFU.TANH R196, R24 ;  /* 0x0000001800c47308 */ /* 0x000fe20000002400 */
[----:B------:R-:W-:Y:S01]  /*4620*/  @!P0 ISETP.GE.AND P5, PT, R12, R10, PT ;  /* 0x0000000a0c00820c */ /* 0x000fe20003fa6270 */
[----:B------:R-:W-:Y:S01]  /*4630*/  FADD.FTZ R21, R238, R220 ;  /* 0x000000dcee157221 */ /* 0x000fe20000010000 */
[----:B------:R-:W-:Y:S01]  /*4640*/  @!P0 IADD3 R12, PT, PT, R0, 0x9, RZ ;  /* 0x00000009000c8810 */ /* 0x000fe20007ffe0ff */
[----:B------:R-:W-:Y:S01]  /*4650*/  FADD.FTZ R19, R237, R219 ;  /* 0x000000dbed137221 */ /* 0x000fe20000010000 */
[----:B------:R-:W-:Y:S02]  /*4660*/  @!P0 FSEL R14, R14, -INF , !P6 ;  /* 0xff8000000e0e8808 */ /* 0x000fe40007000000 */
[----:B------:R-:W-:Y:S03]  /*4670*/  @!P0 ISETP.GE.AND P6, PT, R12, R5, PT ;  /* 0x000000050c00820c */ /* 0x000fe60003fc6270 */
[----:B------:R-:W3:Y:S01]  /*4680*/  MUFU.TANH R192, R25 ;  /* 0x0000001900c07308 */ /* 0x000ee20000002400 */
[----:B------:R-:W-:Y:S01]  /*4690*/  @!P0 FSEL R15, R15, -INF , !P3 ;  /* 0xff8000000f0f8808 */ /* 0x000fe20005800000 */
[----:B------:R-:W-:Y:S01]  /*46a0*/  FFMA.FTZ R14, R14, UR13, -R3 ;  /* 0x0000000d0e0e7c23 */ /* 0x000fe20008010803 */
[----:B------:R-:W-:Y:S02]  /*46b0*/  @!P0 ISETP.GE.AND P3, PT, R12, R11, PT ;  /* 0x0000000b0c00820c */ /* 0x000fe40003f66270 */
[----:B-1----:R-:W-:Y:S01]  /*46c0*/  MOV R23, 0x10 ;  /* 0x0000001000177802 */ /* 0x002fe20000000f00 */
[----:B------:R-:W-:Y:S04]  /*46d0*/  FFMA.FTZ R15, R15, UR13, -R2 ;  /* 0x0000000d0f0f7c23 */ /* 0x000fe80008010802 */
[----:B------:R-:W1:Y:S01]  /*46e0*/  MUFU.TANH R199, R26 ;  /* 0x0000001a00c77308 */ /* 0x000e620000002400 */
[----:B------:R-:W-:Y:S09]  /*46f0*/  SEL R23, R23, 0xfffffff0, !P1 ;  /* 0xfffffff017177807 */ /* 0x000ff20004800000 */
[----:B------:R3:W-:Y:S10]  /*4700*/  MUFU.EX2 R187, R15 ;  /* 0x0000000f00bb7308 */ /* 0x0007f40000000800 */
[----:B------:R-:W-:Y:S10]  /*4710*/  MUFU.TANH R203, R27 ;  /* 0x0000001b00cb7308 */ /* 0x000ff40000002400 */
[----:B------:R1:W-:Y:S01]  /*4720*/  MUFU.EX2 R171, R14 ;  /* 0x0000000e00ab7308 */ /* 0x0003e20000000800 */
[----:B---3--:R-:W-:Y:S09]  /*4730*/  FADD.FTZ R15, R237, R192 ;  /* 0x000000c0ed0f7221 */ /* 0x008ff20000010000 */
[----:B------:R-:W3:Y:S10]  /*4740*/  MUFU.TANH R189, R28 ;  /* 0x0000001c00bd7308 */ /* 0x000ef40000002400 */
[----:B------:R-:W4:Y:S01]  /*4750*/  MUFU.TANH R216, R32 ;  /* 0x0000002000d87308 */ /* 0x000f220000002400 */
[----:B-1----:R-:W-:Y:S09]  /*4760*/  FADD.FTZ R14, R238, R199 ;  /* 0x000000c7ee0e7221 */ /* 0x002ff20000010000 */
[----:B------:R-:W-:Y:S10]  /*4770*/  MUFU.TANH R188, R29 ;  /* 0x0000001d00bc7308 */ /* 0x000ff40000002400 */
[----:B------:R-:W1:Y:S10]  /*4780*/  MUFU.TANH R218, R33 ;  /* 0x0000002100da7308 */ /* 0x000e740000002400 */
[----:B------:R-:W-:Y:S10]  /*4790*/  MUFU.TANH R165, R34 ;  /* 0x0000002200a57308 */ /* 0x000ff40000002400 */
[----:B------:R-:W2:Y:S10]  /*47a0*/  MUFU.TANH R162, R35 ;  /* 0x0000002300a27308 */ /* 0x000eb40000002400 */
[----:B------:R-:W2:Y:S10]  /*47b0*/  MUFU.TANH R198, R30 ;  /* 0x0000001e00c67308 */ /* 0x000eb40000002400 */
[----:B------:R-:W2:Y:S01]  /*47c0*/  MUFU.TANH R197, R31 ;  /* 0x0000001f00c57308 */ /* 0x000ea20000002400 */
[----:B------:R-:W-:Y:S04]  /*47d0*/  LEA R150, R17, UR4, 0x1 ;  /* 0x0000000411967c11 */ /* 0x000fe8000f8e08ff */
[C---:B------:R-:W-:Y:S02]  /*47e0*/  IADD3 R13, PT, PT, R150.reuse, 0x19000, RZ ;  /* 0x00019000960d7810 */ /* 0x040fe40007ffe0ff */
[----:B------:R-:W-:Y:S02]  /*47f0*/  IADD3 R151, PT, PT, R150, 0x19020, RZ ;  /* 0x0001902096977810 */ /* 0x000fe40007ffe0ff */
[----:B------:R-:W-:Y:S01]  /*4800*/  @P2 IADD3 R151, PT, PT, R13, -0x20, RZ ;  /* 0xffffffe00d972810 */ /* 0x000fe20007ffe0ff */
[----:B------:R-:W-:Y:S01]  /*4810*/  FADD.FTZ R13, R239, R202 ;  /* 0x000000caef0d7221 */ /* 0x000fe20000010000 */
[C---:B------:R-:W-:Y:S02]  /*4820*/  IADD3 R153, PT, PT, R23.reuse, R150, RZ ;  /* 0x0000009617997210 */ /* 0x040fe40007ffe0ff */
[----:B------:R-:W-:Y:S02]  /*4830*/  IADD3 R152, PT, PT, R23, R151, RZ ;  /* 0x0000009717987210 */ /* 0x000fe40007ffe0ff */
[----:B------:R-:W-:Y:S02]  /*4840*/  @!P0 FSEL R13, R13, -INF , !P6 ;  /* 0xff8000000d0d8808 */ /* 0x000fe40007000000 */
[----:B------:R-:W-:Y:S03]  /*4850*/  @!P0 ISETP.GE.AND P6, PT, R12, R4, PT ;  /* 0x000000040c00820c */ /* 0x000fe60003fc6270 */
[----:B------:R-:W-:Y:S01]  /*4860*/  FFMA.FTZ R17, R13, UR13, -R3 ;  /* 0x0000000d0d117c23 */ /* 0x000fe20008010803 */
[----:B------:R-:W-:Y:S01]  /*4870*/  @!P0 FSEL R16, R16, -INF , !P6 ;  /* 0xff80000010108808 */ /* 0x000fe20007000000 */
[----:B------:R-:W-:Y:S01]  /*4880*/  FADD.FTZ R13, R239, R226 ;  /* 0x000000e2ef0d7221 */ /* 0x000fe20000010000 */
[----:B------:R-:W-:Y:S01]  /*4890*/  @!P0 ISETP.GE.AND P6, PT, R12, R10, PT ;  /* 0x0000000a0c00820c */ /* 0x000fe20003fc6270 */
[----:B------:R3:W2:Y:S01]  /*48a0*/  MUFU.EX2 R170, R17 ;  /* 0x0000001100aa7308 */ /* 0x0006a20000000800 */
[----:B------:R-:W-:Y:S01]  /*48b0*/  FADD.FTZ R12, R240, R225 ;  /* 0x000000e1f00c7221 */ /* 0x000fe20000010000 */
[----:B------:R-:W-:Y:S01]  /*48c0*/  FFMA.FTZ R16, R16, UR13, -R2 ;  /* 0x0000000d10107c23 */ /* 0x000fe20008010802 */
[----:B------:R-:W-:Y:S02]  /*48d0*/  @!P0 FSEL R13, R13, -INF , !P3 ;  /* 0xff8000000d0d8808 */ /* 0x000fe40005800000 */
[-C--:B------:R-:W-:Y:S05]  /*48e0*/  @!P0 ISETP.GE.AND P3, PT, R6, R11.reuse, PT ;  /* 0x0000000b0600820c */ /* 0x080fea0003f66270 */
[----:B------:R4:W-:Y:S01]  /*48f0*/  MUFU.EX2 R186, R16 ;  /* 0x0000001000ba7308 */ /* 0x0009e20000000800 */
[----:B------:R-:W-:Y:S02]  /*4900*/  @!P0 FSEL R12, R12, -INF , !P4 ;  /* 0xff8000000c0c8808 */ /* 0x000fe40006000000 */
[----:B------:R-:W-:Y:S02]  /*4910*/  @!P0 ISETP.GE.AND P4, PT, R7, R11, PT ;  /* 0x0000000b0700820c */ /* 0x000fe40003f86270 */
[----:B------:R-:W-:Y:S01]  /*4920*/  @!P0 FSEL R18, R18, -INF , !P6 ;  /* 0xff80000012128808 */ /* 0x000fe20007000000 */
[----:B------:R-:W-:Y:S01]  /*4930*/  FFMA.FTZ R12, R12, UR13, -R9 ;  /* 0x0000000d0c0c7c23 */ /* 0x000fe20008010809 */
[----:B------:R-:W-:Y:S01]  /*4940*/  @!P0 FSEL R21, R21, -INF , !P4 ;  /* 0xff80000015158808 */ /* 0x000fe20006000000 */
[----:B---3--:R-:W-:Y:S01]  /*4950*/  FADD.FTZ R17, R240, R191 ;  /* 0x000000bff0117221 */ /* 0x008fe20000010000 */
[CC--:B------:R-:W-:Y:S01]  /*4960*/  @!P0 ISETP.GE.AND P6, PT, R7.reuse, R5.reuse, PT ;  /* 0x000000050700820c */ /* 0x0c0fe20003fc6270 */
[----:B------:R3:W-:Y:S01]  /*4970*/  MUFU.EX2 R227, R12 ;  /* 0x0000000c00e37308 */ /* 0x0007e20000000800 */
[----:B------:R-:W-:Y:S01]  /*4980*/  @!P0 ISETP.GE.AND P4, PT, R7, R4, PT ;  /* 0x000000040700820c */ /* 0x000fe20003f86270 */
[----:B------:R-:W-:Y:S01]  /*4990*/  FFMA.FTZ R18, R18, UR13, -R8 ;  /* 0x0000000d12127c23 */ /* 0x000fe20008010808 */
[----:B------:R-:W-:Y:S01]  /*49a0*/  @!P0 FSEL R17, R17, -INF , !P5 ;  /* 0xff80000011118808 */ /* 0x000fe20006800000 */
[----:B----4-:R-:W-:Y:S01]  /*49b0*/  FADD.FTZ R16, R238, R196 ;  /* 0x000000c4ee107221 */ /* 0x010fe20000010000 */
[-C--:B------:R-:W-:Y:S01]  /*49c0*/  @!P0 ISETP.GE.AND P5, PT, R7, R10.reuse, PT ;  /* 0x0000000a0700820c */ /* 0x080fe20003fa6270 */
[----:B------:R-:W-:Y:S01]  /*49d0*/  FADD.FTZ R7, R237, R184 ;  /* 0x000000b8ed077221 */ /* 0x000fe20000010000 */
[----:B------:R-:W-:Y:S01]  /*49e0*/  @!P0 FSEL R19, R19, -INF , !P3 ;  /* 0xff80000013138808 */ /* 0x000fe20005800000 */
[--C-:B------:R-:W-:Y:S01]  /*49f0*/  FFMA.FTZ R17, R17, UR13, -R8.reuse ;  /* 0x0000000d11117c23 */ /* 0x100fe20008010808 */
[----:B------:R-:W-:Y:S01]  /*4a00*/  @!P0 ISETP.GE.AND P3, PT, R6, R10, PT ;  /* 0x0000000a0600820c */ /* 0x000fe20003f66270 */
[----:B------:R-:W-:Y:S01]  /*4a10*/  MUFU.EX2 R158, R18 ;  /* 0x00000012009e7308 */ /* 0x000fe20000000800 */
[----:B------:R-:W-:Y:S01]  /*4a20*/  @!P0 FSEL R20, R20, -INF , !P5 ;  /* 0xff80000014148808 */ /* 0x000fe20006800000 */
[----:B------:R-:W-:Y:S01]  /*4a30*/  FFMA.FTZ R19, R19, UR13, -R9 ;  /* 0x0000000d13137c23 */ /* 0x000fe20008010809 */
[----:B------:R-:W-:Y:S01]  /*4a40*/  @!P0 FSEL R7, R7, -INF , !P3 ;  /* 0xff80000007078808 */ /* 0x000fe20005800000 */
[----:B---3--:R-:W-:Y:S01]  /*4a50*/  FADD.FTZ R12, R236, R189 ;  /* 0x000000bdec0c7221 */ /* 0x008fe20000010000 */
[CC--:B------:R-:W-:Y:S05]  /*4a60*/  @!P0 ISETP.GE.AND P5, PT, R6.reuse, R5.reuse, PT ;  /* 0x000000050600820c */ /* 0x0c0fea0003fa6270 */
[----:B------:R-:W3:Y:S01]  /*4a70*/  MUFU.EX2 R159, R17 ;  /* 0x00000011009f7308 */ /* 0x000ee20000000800 */
[----:B------:R-:W-:Y:S01]  /*4a80*/  @!P0 ISETP.GE.AND P3, PT, R6, R4, PT ;  /* 0x000000040600820c */ /* 0x000fe20003f66270 */
[----:B------:R-:W-:Y:S01]  /*4a90*/  FFMA.FTZ R21, R21, UR13, -R9 ;  /* 0x0000000d15157c23 */ /* 0x000fe20008010809 */
[----:B------:R-:W-:Y:S01]  /*4aa0*/  @!P0 IADD3 R6, PT, PT, R0, 0x18, RZ ;  /* 0x0000001800068810 */ /* 0x000fe20007ffe0ff */
[----:B------:R-:W-:Y:S01]  /*4ab0*/  FFMA.FTZ R20, R20, UR13, -R8 ;  /* 0x0000000d14147c23 */ /* 0x000fe20008010808 */
[----:B------:R-:W-:Y:S05]  /*4ac0*/  @!P0 IADD3 R0, PT, PT, R0, 0x19, RZ ;  /* 0x0000001900008810 */ /* 0x000fea0007ffe0ff */
[----:B------:R-:W-:Y:S01]  /*4ad0*/  MUFU.EX2 R223, R19 ;  /* 0x0000001300df7308 */ /* 0x000fe20000000800 */
[----:B------:R-:W-:Y:S02]  /*4ae0*/  @!P0 FSEL R16, R16, -INF , !P6 ;  /* 0xff80000010108808 */ /* 0x000fe40007000000 */
[----:B------:R-:W-:Y:S07]  /*4af0*/  @!P0 FSEL R15, R15, -INF , !P5 ;  /* 0xff8000000f0f8808 */ /* 0x000fee0006800000 */
[----:B------:R-:W-:Y:S01]  /*4b00*/  MUFU.EX2 R224, R21 ;  /* 0x0000001500e07308 */ /* 0x000fe20000000800 */
[-C--:B------:R-:W-:Y:S01]  /*4b10*/  @!P0 ISETP.GE.AND P6, PT, R6, R5.reuse, PT ;  /* 0x000000050600820c */ /* 0x080fe20003fc6270 */
[----:B------:R-:W-:Y:S01]  /*4b20*/  FFMA.FTZ R16, R16, UR13, -R3 ;  /* 0x0000000d10107c23 */ /* 0x000fe20008010803 */
[----:B------:R-:W-:Y:S01]  /*4b30*/  @!P0 ISETP.GE.AND P5, PT, R0, R5, PT ;  /* 0x000000050000820c */ /* 0x000fe20003fa6270 */
[----:B------:R-:W-:Y:S01]  /*4b40*/  FFMA.FTZ R5, R13, UR13, -R9 ;  /* 0x0000000d0d057c23 */ /* 0x000fe20008010809 */
[----:B------:R-:W-:Y:S01]  /*4b50*/  FADD.FTZ R13, R237, R203 ;  /* 0x000000cbed0d7221 */ /* 0x000fe20000010000 */
[----:B------:R-:W-:Y:S01]  /*4b60*/  @!P0 FSEL R14, R14, -INF , !P4 ;  /* 0xff8000000e0e8808 */ /* 0x000fe20006000000 */
[--C-:B------:R-:W-:Y:S01]  /*4b70*/  FFMA.FTZ R15, R15, UR13, -R3.reuse ;  /* 0x0000000d0f0f7c23 */ /* 0x100fe20008010803 */
[-C--:B------:R-:W-:Y:S02]  /*4b80*/  @!P0 ISETP.GE.AND P4, PT, R6, R11.reuse, PT ;  /* 0x0000000b0600820c */ /* 0x080fe40003f86270 */
[----:B------:R4:W3:Y:S01]  /*4b90*/  MUFU.EX2 R164, R5 ;  /* 0x0000000500a47308 */ /* 0x0008e20000000800 */
[----:B------:R-:W-:Y:S01]  /*4ba0*/  @!P0 FSEL R13, R13, -INF , !P3 ;  /* 0xff8000000d0d8808 */ /* 0x000fe20005800000 */
[----:B------:R-:W-:Y:S01]  /*4bb0*/  FFMA.FTZ R14, R14, UR13, -R2 ;  /* 0x0000000d0e0e7c23 */ /* 0x000fe20008010802 */
[----:B------:R-:W-:Y:S01]  /*4bc0*/  @!P0 ISETP.GE.AND P3, PT, R0, R11, PT ;  /* 0x0000000b0000820c */ /* 0x000fe20003f66270 */
[----:B------:R-:W-:Y:S01]  /*4bd0*/  FADD.FTZ R11, R236, R216 ;  /* 0x000000d8ec0b7221 */ /* 0x000fe20000010000 */
[----:B------:R-:W-:Y:S01]  /*4be0*/  @!P0 FSEL R12, R12, -INF , !P6 ;  /* 0xff8000000c0c8808 */ /* 0x000fe20007000000 */
[----:B------:R-:W-:Y:S01]  /*4bf0*/  FFMA.FTZ R13, R13, UR13, -R2 ;  /* 0x0000000d0d0d7c23 */ /* 0x000fe20008010802 */
[----:B------:R-:W-:Y:S03]  /*4c00*/  @!P0 ISETP.GE.AND P6, PT, R6, R10, PT ;  /* 0x0000000a0600820c */ /* 0x000fe60003fc6270 */
[----:B------:R-:W-:Y:S01]  /*4c10*/  MUFU.EX2 R157, R20 ;  /* 0x00000014009d7308 */ /* 0x000fe20000000800 */
[----:B------:R-:W-:Y:S01]  /*4c20*/  @!P0 FSEL R11, R11, -INF , !P4 ;  /* 0xff8000000b0b8808 */ /* 0x000fe20006000000 */
[----:B------:R-:W-:Y:S01]  /*4c30*/  FFMA.FTZ R12, R12, UR13, -R3 ;  /* 0x0000000d0c0c7c23 */ /* 0x000fe20008010803 */
[----:B------:R-:W-:Y:S01]  /*4c40*/  @!P0 ISETP.GE.AND P4, PT, R6, R4, PT ;  /* 0x000000040600820c */ /* 0x000fe20003f86270 */
[----:B------:R-:W-:Y:S01]  /*4c50*/  FFMA.FTZ R6, R7, UR13, -R8 ;  /* 0x0000000d07067c23 */ /* 0x000fe20008010808 */
[C---:B-1----:R-:W-:Y:S01]  /*4c60*/  FADD.FTZ R7, R234.reuse, R218 ;  /* 0x000000daea077221 */ /* 0x042fe20000010000 */
[----:B----4-:R-:W-:Y:S01]  /*4c70*/  FADD.FTZ R5, R234, R188 ;  /* 0x000000bcea057221 */ /* 0x010fe20000010000 */
[--C-:B------:R-:W-:Y:S03]  /*4c80*/  FFMA.FTZ R11, R11, UR13, -R9.reuse ;  /* 0x0000000d0b0b7c23 */ /* 0x100fe60008010809 */
[----:B------:R1:W-:Y:S01]  /*4c90*/  MUFU.EX2 R156, R6 ;  /* 0x00000006009c7308 */ /* 0x0003e20000000800 */
[----:B------:R-:W-:Y:S02]  /*4ca0*/  @!P0 FSEL R7, R7, -INF , !P3 ;  /* 0xff80000007078808 */ /* 0x000fe40005800000 */
[----:B------:R-:W-:Y:S07]  /*4cb0*/  @!P0 FSEL R5, R5, -INF , !P5 ;  /* 0xff80000005058808 */ /* 0x000fee0006800000 */
[----:B------:R-:W-:Y:S01]  /*4cc0*/  MUFU.EX2 R221, R11 ;  /* 0x0000000b00dd7308 */ /* 0x000fe20000000800 */
[----:B------:R-:W-:Y:S01]  /*4cd0*/  @!P0 ISETP.GE.AND P5, PT, R0, R10, PT ;  /* 0x0000000a0000820c */ /* 0x000fe20003fa6270 */
[----:B------:R-:W-:Y:S01]  /*4ce0*/  FFMA.FTZ R9, R7, UR13, -R9 ;  /* 0x0000000d07097c23 */ /* 0x000fe20008010809 */
[----:B--2---:R-:W-:Y:S01]  /*4cf0*/  F2FP.F16.F32.PACK_AB R10, R243, R231 ;  /* 0x000000e7f30a723e */ /* 0x004fe200000000ff */
[----:B------:R-:W-:Y:S01]  /*4d00*/  FFMA.FTZ R3, R5, UR13, -R3 ;  /* 0x0000000d05037c23 */ /* 0x000fe20008010803 */
[----:B------:R-:W-:Y:S01]  /*4d10*/  FADD.FTZ R5, R234, R162 ;  /* 0x000000a2ea057221 */ /* 0x000fe20000010000 */
[----:B------:R-:W-:Y:S01]  /*4d20*/  @!P0 ISETP.GE.AND P3, PT, R0, R4, PT ;  /* 0x000000040000820c */ /* 0x000fe20003f66270 */
[----:B------:R-:W-:Y:S01]  /*4d30*/  FADD.FTZ R4, R236, R198 ;  /* 0x000000c6ec047221 */ /* 0x000fe20000010000 */
[----:B------:R-:W-:Y:S01]  /*4d40*/  STS [R150+0x19000], R10 ;  /* 0x0190000a96007388 */ /* 0x000fe20000000800 */
[----:B-1----:R-:W-:Y:S01]  /*4d50*/  F2FP.F16.F32.PACK_AB R6, R244, R245 ;  /* 0x000000f5f406723e */ /* 0x002fe200000000ff */
[----:B------:R-:W-:Y:S01]  /*4d60*/  FADD.FTZ R0, R234, R197 ;  /* 0x000000c5ea007221 */ /* 0x000fe20000010000 */
[----:B------:R-:W-:Y:S01]  /*4d70*/  @!P0 FSEL R5, R5, -INF , !P5 ;  /* 0xff80000005058808 */ /* 0x000fe20006800000 */
[----:B------:R1:W-:Y:S01]  /*4d80*/  MUFU.EX2 R160, R3 ;  /* 0x0000000300a07308 */ /* 0x0003e20000000800 */
[----:B------:R-:W-:Y:S01]  /*4d90*/  @!P0 FSEL R4, R4, -INF , !P4 ;  /* 0xff80000004048808 */ /* 0x000fe20006000000 */
[----:B------:R2:W-:Y:S01]  /*4da0*/  STS [R150+0x19400], R6 ;  /* 0x0194000696007388 */ /* 0x0005e20000000800 */
[----:B------:R-:W-:Y:S07]  /*4db0*/  @!P0 FSEL R0, R0, -INF , !P3 ;  /* 0xff80000000008808 */ /* 0x000fee0005800000 */
[----:B------:R-:W4:Y:S01]  /*4dc0*/  MUFU.EX2 R222, R9 ;  /* 0x0000000900de7308 */ /* 0x000f220000000800 */
[----:B------:R-:W-:Y:S09]  /*4dd0*/  LEA R172, R22, UR4, 0x1 ;  /* 0x0000000416ac7c11 */ /* 0x000ff2000f8e08ff */
[----:B------:R-:W-:Y:S01]  /*4de0*/  MUFU.EX2 R167, R16 ;  /* 0x0000001000a77308 */ /* 0x000fe20000000800 */
[----:B------:R-:W-:Y:S09]  /*4df0*/  IADD3 R174, PT, PT, R163, R172, RZ ;  /* 0x000000aca3ae7210 */ /* 0x000ff20007ffe0ff */
[----:B------:R-:W-:Y:S01]  /*4e00*/  MUFU.EX2 R166, R15 ;  /* 0x0000000f00a67308 */ /* 0x000fe20000000800 */
[----:B-1----:R-:W-:Y:S09]  /*4e10*/  F2FP.F16.F32.PACK_AB R3, R170, R171 ;  /* 0x000000abaa03723e */ /* 0x002ff200000000ff */
[----:B------:R-:W-:Y:S10]  /*4e20*/  MUFU.EX2 R181, R14 ;  /* 0x0000000e00b57308 */ /* 0x000ff40000000800 */
[----:B------:R-:W-:Y:S10]  /*4e30*/  MUFU.EX2 R180, R13 ;  /* 0x0000000d00b47308 */ /* 0x000ff40000000800 */
[----:B------:R-:W-:Y:S01]  /*4e40*/  MUFU.EX2 R161, R12 ;  /* 0x0000000c00a17308 */ /* 0x000fe20000000800 */
[----:B--2---:R-:W-:Y:S05]  /*4e50*/  FADD.FTZ R6, R236, R165 ;  /* 0x000000a5ec067221 */ /* 0x004fea0000010000 */
[----:B------:R-:W-:Y:S05]  /*4e60*/  @!P0 FSEL R6, R6, -INF , !P6 ;  /* 0xff80000006068808 */ /* 0x000fea0007000000 */
[--C-:B------:R-:W-:Y:S01]  /*4e70*/  FFMA.FTZ R7, R6, UR13, -R8.reuse ;  /* 0x0000000d06077c23 */ /* 0x100fe20008010808 */
[----:B------:R-:W-:Y:S01]  /*4e80*/  FFMA.FTZ R8, R5, UR13, -R8 ;  /* 0x0000000d05087c23 */ /* 0x000fe20008010808 */
[----:B---3--:R-:W-:Y:S02]  /*4e90*/  F2FP.F16.F32.PACK_AB R5, R158, R159 ;  /* 0x0000009f9e05723e */ /* 0x008fe400000000ff */
[----:B------:R1:W-:Y:S01]  /*4ea0*/  MUFU.EX2 R155, R7 ;  /* 0x00000007009b7308 */ /* 0x0003e20000000800 */
[----:B------:R-:W-:Y:S02]  /*4eb0*/  F2FP.F16.F32.PACK_AB R6, R164, R227 ;  /* 0x000000e3a406723e */ /* 0x000fe400000000ff */
[----:B------:R2:W-:Y:S07]  /*4ec0*/  STS [R153+0x19400], R5 ;  /* 0x0194000599007388 */ /* 0x0005ee0000000800 */
[----:B------:R-:W3:Y:S01]  /*4ed0*/  MUFU.EX2 R154, R8 ;  /* 0x00000008009a7308 */ /* 0x000ee20000000800 */
[----:B------:R-:W-:Y:S01]  /*4ee0*/  STS [R153+0x19000], R6 ;  /* 0x0190000699007388 */ /* 0x000fe20000000800 */
[--C-:B-1----:R-:W-:Y:S01]  /*4ef0*/  FFMA.FTZ R7, R4, UR13, -R2.reuse ;  /* 0x0000000d04077c23 */ /* 0x102fe20008010802 */
[----:B------:R-:W-:Y:S01]  /*4f00*/  F2FP.F16.F32.PACK_AB R4, R193, R194 ;  /* 0x000000c2c104723e */ /* 0x000fe200000000ff */
[----:B------:R-:W-:Y:S01]  /*4f10*/  FFMA.FTZ R2, R0, UR13, -R2 ;  /* 0x0000000d00027c23 */ /* 0x000fe20008010802 */
[----:B------:R-:W-:Y:S05]  /*4f20*/  F2FP.F16.F32.PACK_AB R0, R186, R187 ;  /* 0x000000bbba00723e */ /* 0x000fea00000000ff */
[----:B------:R-:W-:Y:S01]  /*4f30*/  MUFU.EX2 R169, R7 ;  /* 0x0000000700a97308 */ /* 0x000fe20000000800 */
[----:B------:R1:W-:Y:S09]  /*4f40*/  STS [R150+0x1a400], R4 ;  /* 0x01a4000496007388 */ /* 0x0003f20000000800 */
[----:B------:R4:W3:Y:S01]  /*4f50*/  MUFU.EX2 R168, R2 ;  /* 0x0000000200a87308 */ /* 0x0008e20000000800 */
[----:B--2---:R-:W-:Y:S05]  /*4f60*/  F2FP.F16.F32.PACK_AB R5, R182, R183 ;  /* 0x000000b7b605723e */ /* 0x004fea00000000ff */
[----:B------:R2:W-:Y:S01]  /*4f70*/  STS [R150+0x1a000], R5 ;  /* 0x01a0000596007388 */ /* 0x0005e20000000800 */
[----:B----4-:R-:W-:Y:S03]  /*4f80*/  F2FP.F16.F32.PACK_AB R2, R222, R221 ;  /* 0x000000ddde02723e */ /* 0x010fe600000000ff */
[----:B------:R3:W-:Y:S04]  /*4f90*/  STS [R153+0x1a400], R0 ;  /* 0x01a4000099007388 */ /* 0x0007e80000000800 */
[----:B------:R4:W-:Y:S01]  /*4fa0*/  STS [R153+0x1a000], R3 ;  /* 0x01a0000399007388 */ /* 0x0009e20000000800 */
[----:B-1----:R-:W-:Y:S05]  /*4fb0*/  F2FP.F16.F32.PACK_AB R4, R156, R157 ;  /* 0x0000009d9c04723e */ /* 0x002fea00000000ff */
[----:B------:R1:W-:Y:S01]  /*4fc0*/  STS [R151+0x400], R4 ;  /* 0x0004000497007388 */ /* 0x0003e20000000800 */
[----:B--2---:R-:W-:Y:S02]  /*4fd0*/  F2FP.F16.F32.PACK_AB R5, R223, R224 ;  /* 0x000000e0df05723e */ /* 0x004fe400000000ff */
[----:B---3--:R-:W-:Y:S03]  /*4fe0*/  F2FP.F16.F32.PACK_AB R0, R154, R155 ;  /* 0x0000009b9a00723e */ /* 0x008fe600000000ff */
[----:B------:R-:W-:Y:S01]  /*4ff0*/  STS [R151], R5 ;  /* 0x0000000597007388 */ /* 0x000fe20000000800 */
[----:B----4-:R-:W-:Y:S03]  /*5000*/  F2FP.F16.F32.PACK_AB R3, R166, R167 ;  /* 0x000000a7a603723e */ /* 0x010fe600000000ff */
[----:B------:R2:W-:Y:S04]  /*5010*/  STS [R152], R2 ;  /* 0x0000000298007388 */ /* 0x0005e80000000800 */
[----:B------:R3:W-:Y:S04]  /*5020*/  STS [R152+0x400], R0 ;  /* 0x0004000098007388 */ /* 0x0007e80000000800 */
[----:B------:R4:W-:Y:S01]  /*5030*/  STS [R151+0x1000], R3 ;  /* 0x0010000397007388 */ /* 0x0009e20000000800 */
[----:B-1----:R-:W-:Y:S05]  /*5040*/  F2FP.F16.F32.PACK_AB R4, R180, R181 ;  /* 0x000000b5b404723e */ /* 0x002fea00000000ff */
[----:B------:R-:W-:Y:S01]  /*5050*/  STS [R151+0x1400], R4 ;  /* 0x0014000497007388 */ /* 0x000fe20000000800 */
[----:B--2---:R-:W-:Y:S02]  /*5060*/  F2FP.F16.F32.PACK_AB R2, R168, R169 ;  /* 0x000000a9a802723e */ /* 0x004fe400000000ff */
[----:B---3--:R-:W-:Y:S03]  /*5070*/  LEA R0, R177, UR4, 0x1 ;  /* 0x00000004b1007c11 */ /* 0x008fe6000f8e08ff */
[----:B------:R1:W-:Y:S01]  /*5080*/  STS [R152+0x1400], R2 ;  /* 0x0014000298007388 */ /* 0x0003e20000000800 */
[----:B----4-:R-:W-:Y:S05]  /*5090*/  F2FP.F16.F32.PACK_AB R3, R160, R161 ;  /* 0x000000a1a003723e */ /* 0x010fea00000000ff */
[----:B------:R-:W-:Y:S04]  /*50a0*/  STS [R152+0x1000], R3 ;  /* 0x0010000398007388 */ /* 0x000fe80000000800 */
[----:B------:R-:W-:Y:S08]  /*50b0*/  LDSM.16.M88.4 R32, [R0+0x6000] ;  /* 0x006000000020783b */ /* 0x000ff00000000200 */
[----:B------:R-:W2:Y:S01]  /*50c0*/  LDSM.16.M88.4 R16, [R172+0xf000] ;  /* 0x00f00000ac10783b */ /* 0x000ea20000000200 */
[----:B-1----:R-:W-:Y:S07]  /*50d0*/  IADD3 R2, PT, PT, R0, R163, RZ ;  /* 0x000000a300027210 */ /* 0x002fee0007ffe0ff */
[----:B------:R-:W1:Y:S08]  /*50e0*/  LDSM.16.M88.4 R28, [R0+0x6800] ;  /* 0x00680000001c783b */ /* 0x000e700000000200 */
[----:B------:R-:W3:Y:S08]  /*50f0*/  LDSM.16.M88.4 R132, [R172+0xf400] ;  /* 0x00f40000ac84783b */ /* 0x000ef00000000200 */
[----:B------:R-:W-:Y:S08]  /*5100*/  LDSM.16.M88.4 R136, [R2+0x6000] ;  /* 0x006000000288783b */ /* 0x000ff00000000200 */
[----:B------:R-:W4:Y:S01]  /*5110*/  LDSM.16.M88.4 R140, [R174+0xf000] ;  /* 0x00f00000ae8c783b */ /* 0x000f220000000200 */
[-C--:B--2---:R-:W-:Y:S07]  /*5120*/  HMMA.16816.F32 R4, R32, R16.reuse, RZ ;  /* 0x000000102004723c */ /* 0x084fee00000018ff */
[----:B------:R-:W-:Y:S01]  /*5130*/  LDSM.16.M88.4 R144, [R172+0x13400] ;  /* 0x01340000ac90783b */ /* 0x000fe20000000200 */
[C---:B-1----:R-:W-:Y:S08]  /*5140*/  HMMA.16816.F32 R8, R28.reuse, R16, RZ ;  /* 0x000000101c08723c */ /* 0x042ff000000018ff */
[-C--:B------:R-:W-:Y:S08]  /*5150*/  HMMA.16816.F32 R12, R28, R18.reuse, RZ ;  /* 0x000000121c0c723c */ /* 0x080ff000000018ff */
[C---:B------:R-:W-:Y:S08]  /*5160*/  HMMA.16816.F32 R16, R32.reuse, R18, RZ ;  /* 0x000000122010723c */ /* 0x040ff000000018ff */
[-C--:B---3--:R-:W-:Y:S08]  /*5170*/  HMMA.16816.F32 R20, R32, R132.reuse, RZ ;  /* 0x000000842014723c */ /* 0x088ff000000018ff */
        /* <DEDUP_REMOVED lines=39> */
[----:B------:R2:W3:Y:S02]  /*53f0*/  LDSM.16.M88.4 R140, [R0+0x8800] ;  /* 0x00880000008c783b */ /* 0x0004e40000000200 */
[----:B--2---:R-:W-:Y:S04]  /*5400*/  FFMA.FTZ R0, -R229, R229, 1 ;  /* 0x3f800000e5007423 */ /* 0x004fe800000101e5 */
[----:B------:R-:W-:Y:S01]  /*5410*/  FMUL.FTZ R0, R0, UR14 ;  /* 0x0000000e00007c20 */ /* 0x000fe20008410000 */
[-C--:B-1----:R-:W-:Y:S08]  /*5420*/  HMMA.16816.F32 R4, R136, R132.reuse, R4 ;  /* 0x000000848804723c */ /* 0x082ff00000001804 */
[C---:B---3--:R-:W-:Y:S01]  /*5430*/  HMMA.16816.F32 R8, R140.reuse, R132, R8 ;  /* 0x000000848c08723c */ /* 0x048fe20000001808 */
[----:B------:R-:W-:Y:S02]  /*5440*/  MOV R132, UR10 ;  /* 0x0000000a00847c02 */ /* 0x000fe40008000f00 */
[----:B------:R-:W-:Y:S02]  /*5450*/  MOV R133, UR11 ;  /* 0x0000000b00857c02 */ /* 0x000fe40008000f00 */
[C---:B------:R-:W-:Y:S03]  /*5460*/  LEA R148, P0, R230.reuse, R132, 0x2 ;  /* 0x00000084e6947211 */ /* 0x040fe600078010ff */
[-C--:B------:R-:W-:Y:S03]  /*5470*/  HMMA.16816.F32 R12, R140, R134.reuse, R12 ;  /* 0x000000868c0c723c */ /* 0x080fe6000000180c */
[----:B------:R-:W-:Y:S05]  /*5480*/  LEA.HI.X R149, R230, R133, RZ, 0x2, P0 ;  /* 0x00000085e6957211 */ /* 0x000fea00000f14ff */
[C---:B------:R-:W-:Y:S01]  /*5490*/  HMMA.16816.F32 R16, R136.reuse, R134, R16 ;  /* 0x000000868810723c */ /* 0x040fe20000001810 */
[----:B------:R-:W-:Y:S07]  /*54a0*/  LDSM.16.M88.4 R132, [R2+0x8000] ;  /* 0x008000000284783b */ /* 0x000fee0000000200 */
[-C--:B------:R-:W-:Y:S08]  /*54b0*/  HMMA.16816.F32 R20, R136, R144.reuse, R20 ;  /* 0x000000908814723c */ /* 0x080ff00000001814 */
[C---:B------:R-:W-:Y:S01]  /*54c0*/  HMMA.16816.F32 R24, R140.reuse, R144, R24 ;  /* 0x000000908c18723c */ /* 0x040fe20000001818 */
[----:B------:R-:W2:Y:S04]  /*54d0*/  LDG.E R145, desc[UR38][R148.64] ;  /* 0x0000002694917981 */ /* 0x000ea8000c1e1900 */
[----:B------:R-:W3:Y:S03]  /*54e0*/  LDG.E R144, desc[UR38][R148.64+0x20] ;  /* 0x0000202694907981 */ /* 0x000ee6000c1e1900 */
[-C--:B------:R-:W-:Y:S01]  /*54f0*/  HMMA.16816.F32 R28, R140, R146.reuse, R28 ;  /* 0x000000928c1c723c */ /* 0x080fe2000000181c */
[----:B------:R1:W-:Y:S07]  /*5500*/  LDSM.16.M88.4 R140, [R2+0x8800] ;  /* 0x00880000028c783b */ /* 0x0003ee0000000200 */
[----:B------:R-:W-:Y:S01]  /*5510*/  HMMA.16816.F32 R32, R136, R146, R32 ;  /* 0x000000928820723c */ /* 0x000fe20000001820 */
[----:B------:R-:W4:Y:S08]  /*5520*/  LDSM.16.M88.4 R136, [R174+0x13000] ;  /* 0x01300000ae88783b */ /* 0x000f300000000200 */
[----:B-1----:R-:W5:Y:S01]  /*5530*/  LDG.E R2, desc[UR38][R148.64+0xa0] ;  /* 0x0000a02694027981 */ /* 0x002f62000c1e1900 */
[-C--:B----4-:R-:W-:Y:S08]  /*5540*/  HMMA.16816.F32 R4, R132, R136.reuse, R4 ;  /* 0x000000888404723c */ /* 0x090ff00000001804 */
        /* <DEDUP_REMOVED lines=8> */
[----:B------:R-:W-:Y:S04]  /*55d0*/  FFMA.FTZ R132, -R219, R219, 1 ;  /* 0x3f800000db847423 */ /* 0x000fe800000101db */
[----:B------:R-:W-:Y:S01]  /*55e0*/  FMUL.FTZ R132, R132, UR14 ;  /* 0x0000000e84847c20 */ /* 0x000fe20008410000 */
[C---:B--2---:R-:W-:Y:S01]  /*55f0*/  FADD.FTZ R4, -R145.reuse, R4 ;  /* 0x0000000491047221 */ /* 0x044fe20000010100 */
[C---:B------:R-:W-:Y:S01]  /*5600*/  FADD.FTZ R3, -R145.reuse, R5 ;  /* 0x0000000591037221 */ /* 0x040fe20000010100 */
[----:B------:R-:W-:Y:S01]  /*5610*/  FFMA.FTZ R5, -R228, R228, 1 ;  /* 0x3f800000e4057423 */ /* 0x000fe200000101e4 */
[----:B------:R-:W-:Y:S01]  /*5620*/  FADD.FTZ R133, -R145, R17 ;  /* 0x0000001191857221 */ /* 0x000fe20000010100 */
[----:B------:R-:W-:Y:S01]  /*5630*/  FMUL.FTZ R146, R231, R4 ;  /* 0x00000004e7927220 */ /* 0x000fe20000410000 */
[----:B------:R-:W-:Y:S01]  /*5640*/  FMUL.FTZ R3, R243, R3 ;  /* 0x00000003f3037220 */ /* 0x000fe20000410000 */
[----:B------:R1:W5:Y:S01]  /*5650*/  LDG.E R4, desc[UR38][R148.64+0x80] ;  /* 0x0000802694047981 */ /* 0x000362000c1e1900 */
[----:B------:R-:W-:Y:S01]  /*5660*/  FMUL.FTZ R5, R5, UR14 ;  /* 0x0000000e05057c20 */ /* 0x000fe20008410000 */
[----:B------:R-:W-:Y:S01]  /*5670*/  FMUL.FTZ R133, R164, R133 ;  /* 0x00000085a4857220 */ /* 0x000fe20000410000 */
[----:B------:R-:W-:Y:S01]  /*5680*/  SHF.R.U32.HI R164, RZ, 0x1, R179 ;  /* 0x00000001ffa47819 */ /* 0x000fe200000116b3 */
[----:B------:R-:W-:Y:S01]  /*5690*/  FADD.FTZ R16, -R145, R16 ;  /* 0x0000001091107221 */ /* 0x000fe20000010100 */
[----:B------:R-:W-:Y:S01]  /*56a0*/  FMUL.FTZ R5, R5, R3 ;  /* 0x0000000305057220 */ /* 0x000fe20000410000 */
[----:B------:R-:W-:Y:S01]  /*56b0*/  FADD.FTZ R134, -R145, R20 ;  /* 0x0000001491867221 */ /* 0x000fe20000010100 */
[----:B------:R-:W-:Y:S01]  /*56c0*/  LOP3.LUT R3, R164, 0x30, RZ, 0xc0, !PT ;  /* 0x00000030a4037812 */ /* 0x000fe200078ec0ff */
[----:B------:R-:W-:Y:S01]  /*56d0*/  FMUL.FTZ R17, R0, R146 ;  /* 0x0000009200117220 */ /* 0x000fe20000410000 */
[----:B------:R-:W-:Y:S01]  /*56e0*/  FFMA.FTZ R20, -R225, R225, 1 ;  /* 0x3f800000e1147423 */ /* 0x000fe200000101e1 */
[----:B------:R-:W-:Y:S01]  /*56f0*/  FMUL.FTZ R0, R227, R16 ;  /* 0x00000010e3007220 */ /* 0x000fe20000410000 */
[----:B------:R-:W-:Y:S01]  /*5700*/  FADD.FTZ R21, -R145, R21 ;  /* 0x0000001591157221 */ /* 0x000fe20000010100 */
[----:B------:R-:W-:Y:S01]  /*5710*/  LOP3.LUT R3, R3, 0x8, R179, 0xf8, !PT ;  /* 0x0000000803037812 */ /* 0x000fe200078ef8b3 */
[----:B------:R-:W-:Y:S01]  /*5720*/  FFMA.FTZ R16, -R226, R226, 1 ;  /* 0x3f800000e2107423 */ /* 0x000fe200000101e2 */
[----:B------:R-:W-:Y:S01]  /*5730*/  FMUL.FTZ R20, R20, UR14 ;  /* 0x0000000e14147c20 */ /* 0x000fe20008410000 */
[----:B------:R-:W-:Y:S01]  /*5740*/  FMUL.FTZ R135, R223, R21 ;  /* 0x00000015df877220 */ /* 0x000fe20000410000 */
[----:B------:R-:W-:Y:S01]  /*5750*/  FFMA.FTZ R21, -R220, R220, 1 ;  /* 0x3f800000dc157423 */ /* 0x000fe200000101dc */
[----:B------:R-:W-:Y:S01]  /*5760*/  FMUL.FTZ R16, R16, UR14 ;  /* 0x0000000e10107c20 */ /* 0x000fe20008410000 */
[----:B------:R-:W-:Y:S01]  /*5770*/  FMUL.FTZ R20, R20, R0 ;  /* 0x0000000014147220 */ /* 0x000fe20000410000 */
[----:B------:R-:W-:Y:S01]  /*5780*/  FMUL.FTZ R134, R224, R134 ;  /* 0x00000086e0867220 */ /* 0x000fe20000410000 */
[----:B------:R-:W-:Y:S01]  /*5790*/  FMUL.FTZ R21, R21, UR14 ;  /* 0x0000000e15157c20 */ /* 0x000fe20008410000 */
[----:B------:R-:W-:Y:S01]  /*57a0*/  FMUL.FTZ R16, R16, R133 ;  /* 0x0000008510107220 */ /* 0x000fe20000410000 */
[----:B------:R-:W-:Y:S01]  /*57b0*/  F2FP.F16.F32.PACK_AB R5, R5, R17 ;  /* 0x000000110505723e */ /* 0x000fe200000000ff */
[----:B---3--:R-:W-:Y:S01]  /*57c0*/  FADD.FTZ R7, -R144, R7 ;  /* 0x0000000790077221 */ /* 0x008fe20000010100 */
[----:B------:R-:W-:Y:S01]  /*57d0*/  FMUL.FTZ R17, R21, R134 ;  /* 0x0000008615117220 */ /* 0x000fe20000410000 */
[----:B-1----:R-:W-:Y:S01]  /*57e0*/  SHF.L.U32 R148, R179, 0x6, RZ ;  /* 0x00000006b3947819 */ /* 0x002fe200000006ff */
[----:B------:R-:W-:Y:S01]  /*57f0*/  FFMA.FTZ R21, -R216, R216, 1 ;  /* 0x3f800000d8157423 */ /* 0x000fe200000101d8 */
[----:B------:R-:W-:Y:S01]  /*5800*/  F2FP.F16.F32.PACK_AB R16, R16, R20 ;  /* 0x000000141010723e */ /* 0x000fe200000000ff */
[----:B------:R-:W-:Y:S01]  /*5810*/  FADD.FTZ R20, -R145, R32 ;  /* 0x0000002091147221 */ /* 0x000fe20000010100 */
[----:B------:R-:W-:Y:S01]  /*5820*/  LOP3.LUT R3, R3, 0x1c0, R148, 0xf8, !PT ;  /* 0x000001c003037812 */ /* 0x000fe200078ef894 */
[----:B------:R-:W-:Y:S01]  /*5830*/  FMUL.FTZ R21, R21, UR14 ;  /* 0x0000000e15157c20 */ /* 0x000fe20008410000 */
[----:B------:R-:W-:Y:S01]  /*5840*/  LOP3.LUT R0, R148, 0x400, RZ, 0xc0, !PT ;  /* 0x0000040094007812 */ /* 0x000fe200078ec0ff */
[----:B------:R-:W-:Y:S01]  /*5850*/  FADD.FTZ R33, -R145, R33 ;  /* 0x0000002191217221 */ /* 0x000fe20000010100 */
[----:B------:R-:W-:Y:S01]  /*5860*/  LOP3.LUT R3, R3, 0x38, R178, 0x78, !PT ;  /* 0x0000003803037812 */ /* 0x000fe200078e78b2 */
[----:B------:R-:W-:Y:S02]  /*5870*/  FADD.FTZ R6, -R144, R6 ;  /* 0x0000000690067221 */ /* 0x000fe40000010100 */
[----:B------:R-:W-:Y:S01]  /*5880*/  FMUL.FTZ R33, R222, R33 ;  /* 0x00000021de217220 */ /* 0x000fe20000410000 */
[----:B------:R-:W-:Y:S01]  /*5890*/  LEA R3, R3, R0, 0x1 ;  /* 0x0000000003037211 */ /* 0x000fe200078e08ff */
[----:B------:R-:W-:Y:S01]  /*58a0*/  FMUL.FTZ R0, R132, R135 ;  /* 0x0000008784007220 */ /* 0x000fe20000410000 */
[----:B------:R-:W-:Y:S04]  /*58b0*/  FMUL.FTZ R6, R245, R6 ;  /* 0x00000006f5067220 */ /* 0x000fe80000410000 */
[----:B------:R-:W-:Y:S01]  /*58c0*/  F2FP.F16.F32.PACK_AB R32, R0, R17 ;  /* 0x000000110020723e */ /* 0x000fe200000000ff */
[----:B------:R-:W-:Y:S01]  /*58d0*/  FMUL.FTZ R0, R221, R20 ;  /* 0x00000014dd007220 */ /* 0x000fe20000410000 */
[----:B------:R-:W-:Y:S01]  /*58e0*/  FFMA.FTZ R20, -R218, R218, 1 ;  /* 0x3f800000da147423 */ /* 0x000fe200000101da */
[----:B------:R-:W-:Y:S02]  /*58f0*/  FFMA.FTZ R17, -R233, R233, 1 ;  /* 0x3f800000e9117423 */ /* 0x000fe400000101e9 */
[----:B------:R-:W-:Y:S01]  /*5900*/  FMUL.FTZ R21, R21, R0 ;  /* 0x0000000015157220 */ /* 0x000fe20000410000 */
[----:B------:R-:W-:Y:S01]  /*5910*/  FMUL.FTZ R0, R244, R7 ;  /* 0x00000007f4007220 */ /* 0x000fe20000410000 */
[----:B------:R-:W-:Y:S01]  /*5920*/  FFMA.FTZ R7, -R232, R232, 1 ;  /* 0x3f800000e8077423 */ /* 0x000fe200000101e8 */
[----:B------:R-:W-:Y:S01]  /*5930*/  FMUL.FTZ R20, R20, UR14 ;  /* 0x0000000e14147c20 */ /* 0x000fe20008410000 */
[----:B------:R-:W-:Y:S02]  /*5940*/  FMUL.FTZ R17, R17, UR14 ;  /* 0x0000000e11117c20 */ /* 0x000fe40008410000 */
[----:B------:R-:W-:Y:S01]  /*5950*/  FMUL.FTZ R7, R7, UR14 ;  /* 0x0000000e07077c20 */ /* 0x000fe20008410000 */
[----:B------:R-:W-:Y:S01]  /*5960*/  FMUL.FTZ R20, R20, R33 ;  /* 0x0000002114147220 */ /* 0x000fe20000410000 */
[----:B------:R-:W-:Y:S02]  /*5970*/  FMUL.FTZ R17, R17, R6 ;  /* 0x0000000611117220 */ /* 0x000fe40000410000 */
[----:B------:R-:W-:Y:S01]  /*5980*/  FMUL.FTZ R7, R7, R0 ;  /* 0x0000000007077220 */ /* 0x000fe20000410000 */
[----:B------:R-:W-:Y:S06]  /*5990*/  BRA.U !UP0, `(.L_x_845) ;  /* 0x00000001088c7547 */ /* 0x000fec000b800000 */
        /* <DEDUP_REMOVED lines=12> */
[----:B------:R-:W-:Y:S02]  /*5a60*/  IMAD.MOV.U32 R214, RZ, RZ, R6 ;  /* 0x000000ffffd67224 */ /* 0x000fe400078e0006 */
[----:B------:R-:W-:Y:S02]  /*5a70*/  VIADD R195, R195, UR12 ;  /* 0x0000000cc3c37c36 */ /* 0x000fe40008000000 */
[----:B------:R-:W-:Y:S02]  /*5a80*/  IMAD.MOV.U32 R215, RZ, RZ, R0 ;  /* 0x000000ffffd77224 */ /* 0x000fe400078e0000 */
[----:B------:R-:W-:Y:S03]  /*5a90*/  VIADD R175, R175, UR12 ;  /* 0x0000000cafaf7c36 */ /* 0x000fe60008000000 */
        /* <DEDUP_REMOVED lines=19> */
.L_x_845:
[----:B------:R2:W-:Y:S01]  /*5bd0*/  STS [R150+0x15000], R5 ;  /* 0x0150000596007388 */ /* 0x0005e20000000800 */
[C---:B------:R-:W-:Y:S01]  /*5be0*/  FADD.FTZ R18, -R144.reuse, R18 ;  /* 0x0000001290127221 */ /* 0x040fe20000010100 */
[----:B------:R-:W-:Y:S01]  /*5bf0*/  FADD.FTZ R19, -R144, R19 ;  /* 0x0000001390137221 */ /* 0x000fe20000010100 */
[----:B------:R-:W-:Y:S01]  /*5c00*/  F2FP.F16.F32.PACK_AB R21, R20, R21 ;  /* 0x000000151415723e */ /* 0x000fe200000000ff */
[----:B------:R-:W-:Y:S01]  /*5c10*/  FADD.FTZ R0, -R144, R23 ;  /* 0x0000001790007221 */ /* 0x000fe20000010100 */
[----:B------:R-:W-:Y:S01]  /*5c20*/  FFMA.FTZ R6, -R184, R184, 1 ;  /* 0x3f800000b8067423 */ /* 0x000fe200000101b8 */
[----:B------:R-:W-:Y:S01]  /*5c30*/  FMUL.FTZ R20, R159, R18 ;  /* 0x000000129f147220 */ /* 0x000fe20000410000 */
[----:B------:R-:W-:Y:S01]  /*5c40*/  FFMA.FTZ R18, -R191, R191, 1 ;  /* 0x3f800000bf127423 */ /* 0x000fe200000101bf */
[----:B------:R-:W-:Y:S01]  /*5c50*/  FMUL.FTZ R19, R158, R19 ;  /* 0x000000139e137220 */ /* 0x000fe20000410000 */
[----:B------:R-:W-:Y:S01]  /*5c60*/  FADD.FTZ R22, -R144, R22 ;  /* 0x0000001690167221 */ /* 0x000fe20000010100 */
[----:B------:R-:W-:Y:S01]  /*5c70*/  FMUL.FTZ R0, R156, R0 ;  /* 0x000000009c007220 */ /* 0x000fe20000410000 */
[----:B------:R-:W-:Y:S01]  /*5c80*/  FMUL.FTZ R6, R6, UR14 ;  /* 0x0000000e06067c20 */ /* 0x000fe20008410000 */
[----:B------:R-:W-:Y:S01]  /*5c90*/  FMUL.FTZ R18, R18, UR14 ;  /* 0x0000000e12127c20 */ /* 0x000fe20008410000 */
[----:B------:R-:W-:Y:S01]  /*5ca0*/  FMUL.FTZ R22, R157, R22 ;  /* 0x000000169d167220 */ /* 0x000fe20000410000 */
[C---:B-----5:R-:W-:Y:S01]  /*5cb0*/  FADD.FTZ R8, -R4.reuse, R8 ;  /* 0x0000000804087221 */ /* 0x060fe20000010100 */
[----:B------:R-:W-:Y:S01]  /*5cc0*/  FADD.FTZ R9, -R4, R9 ;  /* 0x0000000904097221 */ /* 0x000fe20000010100 */
[----:B------:R-:W-:Y:S01]  /*5cd0*/  FMUL.FTZ R20, R18, R20 ;  /* 0x0000001412147220 */ /* 0x000fe20000410000 */
[C---:B------:R-:W-:Y:S01]  /*5ce0*/  FADD.FTZ R34, -R144.reuse, R34 ;  /* 0x0000002290227221 */ /* 0x040fe20000010100 */
[----:B------:R-:W-:Y:S01]  /*5cf0*/  FMUL.FTZ R18, R183, R8 ;  /* 0x00000008b7127220 */ /* 0x000fe20000410000 */
[----:B------:R-:W-:Y:S01]  /*5d00*/  FFMA.FTZ R8, -R205, R205, 1 ;  /* 0x3f800000cd087423 */ /* 0x000fe200000101cd */
[----:B------:R-:W-:Y:S01]  /*5d10*/  FADD.FTZ R35, -R144, R35 ;  /* 0x0000002390237221 */ /* 0x000fe20000010100 */
[----:B------:R-:W-:Y:S01]  /*5d20*/  FMUL.FTZ R34, R155, R34 ;  /* 0x000000229b227220 */ /* 0x000fe20000410000 */
[----:B------:R-:W-:Y:S01]  /*5d30*/  FADD.FTZ R12, -R4, R12 ;  /* 0x0000000c040c7221 */ /* 0x000fe20000010100 */
[----:B------:R-:W-:Y:S01]  /*5d40*/  FMUL.FTZ R8, R8, UR14 ;  /* 0x0000000e08087c20 */ /* 0x000fe20008410000 */
[----:B------:R-:W-:Y:S01]  /*5d50*/  FMUL.FTZ R35, R154, R35 ;  /* 0x000000239a237220 */ /* 0x000fe20000410000 */
[----:B--2---:R-:W-:Y:S01]  /*5d60*/  F2FP.F16.F32.PACK_AB R5, R7, R17 ;  /* 0x000000110705723e */ /* 0x004fe200000000ff */
[----:B------:R-:W-:Y:S01]  /*5d70*/  FFMA.FTZ R17, -R190, R190, 1 ;  /* 0x3f800000be117423 */ /* 0x000fe200000101be */
[----:B------:R-:W-:Y:S01]  /*5d80*/  FFMA.FTZ R7, -R185, R185, 1 ;  /* 0x3f800000b9077423 */ /* 0x000fe200000101b9 */
[----:B------:R-:W-:Y:S01]  /*5d90*/  FMUL.FTZ R12, R171, R12 ;  /* 0x0000000cab0c7220 */ /* 0x000fe20000410000 */
[C---:B------:R-:W-:Y:S01]  /*5da0*/  FADD.FTZ R25, -R4.reuse, R25 ;  /* 0x0000001904197221 */ /* 0x040fe20000010100 */
[----:B------:R-:W-:Y:S01]  /*5db0*/  FMUL.FTZ R17, R17, UR14 ;  /* 0x0000000e11117c20 */ /* 0x000fe20008410000 */
[----:B------:R2:W-:Y:S01]  /*5dc0*/  STS [R150+0x15400], R5 ;  /* 0x0154000596007388 */ /* 0x0005e20000000800 */
[----:B------:R-:W-:Y:S01]  /*5dd0*/  FMUL.FTZ R7, R7, UR14 ;  /* 0x0000000e07077c20 */ /* 0x000fe20008410000 */
[----:B------:R-:W-:Y:S01]  /*5de0*/  FADD.FTZ R29, -R4, R29 ;  /* 0x0000001d041d7221 */ /* 0x000fe20000010100 */
[----:B------:R-:W-:Y:S01]  /*5df0*/  FMUL.FTZ R19, R17, R19 ;  /* 0x0000001311137220 */ /* 0x000fe20000410000 */
[----:B------:R-:W-:Y:S01]  /*5e00*/  FMUL.FTZ R17, R6, R0 ;  /* 0x0000000006117220 */ /* 0x000fe20000410000 */
[----:B------:R-:W-:Y:S01]  /*5e10*/  FFMA.FTZ R6, -R165, R165, 1 ;  /* 0x3f800000a5067423 */ /* 0x000fe200000101a5 */
[----:B------:R-:W-:Y:S01]  /*5e20*/  FFMA.FTZ R0, -R162, R162, 1 ;  /* 0x3f800000a2007423 */ /* 0x000fe200000101a2 */
[----:B------:R-:W-:Y:S01]  /*5e30*/  FMUL.FTZ R22, R7, R22 ;  /* 0x0000001607167220 */ /* 0x000fe20000410000 */
[----:B------:R-:W-:Y:S01]  /*5e40*/  STS [R153+0x15000], R16 ;  /* 0x0150001099007388 */ /* 0x000fe20000000800 */
[----:B------:R-:W-:Y:S01]  /*5e50*/  FMUL.FTZ R7, R6, UR14 ;  /* 0x0000000e06077c20 */ /* 0x000fe20008410000 */
[----:B------:R-:W-:Y:S01]  /*5e60*/  FMUL.FTZ R6, R0, UR14 ;  /* 0x0000000e00067c20 */ /* 0x000fe20008410000 */
[----:B------:R-:W-:Y:S01]  /*5e70*/  F2FP.F16.F32.PACK_AB R0, R19, R20 ;  /* 0x000000141300723e */ /* 0x000fe200000000ff */
[----:B------:R-:W-:Y:S01]  /*5e80*/  FADD.FTZ R24, -R4, R24 ;  /* 0x0000001804187221 */ /* 0x000fe20000010100 */
[----:B------:R-:W-:Y:S01]  /*5e90*/  FMUL.FTZ R34, R7, R34 ;  /* 0x0000002207227220 */ /* 0x000fe20000410000 */
[----:B------:R-:W-:Y:S01]  /*5ea0*/  FMUL.FTZ R35, R6, R35 ;  /* 0x0000002306237220 */ /* 0x000fe20000410000 */
[----:B------:R-:W-:Y:S01]  /*5eb0*/  FFMA.FTZ R7, -R204, R204, 1 ;  /* 0x3f800000cc077423 */ /* 0x000fe200000101cc */
[----:B------:R3:W-:Y:S01]  /*5ec0*/  STS [R153+0x15400], R0 ;  /* 0x0154000099007388 */ /* 0x0007e20000000800 */
[----:B------:R-:W-:Y:S01]  /*5ed0*/  FFMA.FTZ R6, -R202, R202, 1 ;  /* 0x3f800000ca067423 */ /* 0x000fe200000101ca */
[----:B------:R-:W-:Y:S01]  /*5ee0*/  FADD.FTZ R28, -R4, R28 ;  /* 0x0000001c041c7221 */ /* 0x000fe20000010100 */
[----:B------:R-:W-:Y:S01]  /*5ef0*/  FMUL.FTZ R7, R7, UR14 ;  /* 0x0000000e07077c20 */ /* 0x000fe20008410000 */
[----:B------:R-:W-:Y:S01]  /*5f00*/  FMUL.FTZ R29, R160, R29 ;  /* 0x0000001da01d7220 */ /* 0x000fe20000410000 */
[----:B------:R-:W-:Y:S01]  /*5f10*/  FMUL.FTZ R6, R6, UR14 ;  /* 0x0000000e06067c20 */ /* 0x000fe20008410000 */
[----:B------:R-:W-:Y:S01]  /*5f20*/  FMUL.FTZ R28, R161, R28 ;  /* 0x0000001ca11c7220 */ /* 0x000fe20000410000 */
[----:B------:R-:W-:Y:S01]  /*5f30*/  FMUL.FTZ R24, R167, R24 ;  /* 0x00000018a7187220 */ /* 0x000fe20000410000 */
[----:B------:R-:W-:Y:S01]  /*5f40*/  FADD.FTZ R10, -R2, R10 ;  /* 0x0000000a020a7221 */ /* 0x000fe20000010100 */
[----:B--2---:R-:W-:Y:S01]  /*5f50*/  FADD.FTZ R5, -R4, R13 ;  /* 0x0000000d04057221 */ /* 0x004fe20000010100 */
[----:B------:R-:W-:Y:S01]  /*5f60*/  FMUL.FTZ R13, R182, R9 ;  /* 0x00000009b60d7220 */ /* 0x000fe20000410000 */
[----:B------:R-:W-:Y:S01]  /*5f70*/  FFMA.FTZ R9, -R206, R206, 1 ;  /* 0x3f800000ce097423 */ /* 0x000fe200000101ce */
[----:B------:R-:W-:Y:S01]  /*5f80*/  FFMA.FTZ R4, -R192, R192, 1 ;  /* 0x3f800000c0047423 */ /* 0x000fe200000101c0 */
[----:B------:R-:W-:Y:S01]  /*5f90*/  FMUL.FTZ R5, R170, R5 ;  /* 0x00000005aa057220 */ /* 0x000fe20000410000 */
[----:B------:R-:W-:Y:S01]  /*5fa0*/  FMUL.FTZ R13, R8, R13 ;  /* 0x0000000d080d7220 */ /* 0x000fe20000410000 */
[----:B------:R-:W-:Y:S01]  /*5fb0*/  FMUL.FTZ R9, R9, UR14 ;  /* 0x0000000e09097c20 */ /* 0x000fe20008410000 */
[----:B------:R-:W-:Y:S01]  /*5fc0*/  FMUL.FTZ R8, R4, UR14 ;  /* 0x0000000e04087c20 */ /* 0x000fe20008410000 */
[----:B------:R-:W-:Y:S01]  /*5fd0*/  FMUL.FTZ R5, R6, R5 ;  /* 0x0000000506057220 */ /* 0x000fe20000410000 */
[----:B------:R-:W-:Y:S01]  /*5fe0*/  FFMA.FTZ R4, -R188, R188, 1 ;  /* 0x3f800000bc047423 */ /* 0x000fe200000101bc */
[----:B------:R-:W-:Y:S01]  /*5ff0*/  FMUL.FTZ R18, R9, R18 ;  /* 0x0000001209127220 */ /* 0x000fe20000410000 */
[----:B------:R-:W-:Y:S01]  /*6000*/  FMUL.FTZ R9, R7, R12 ;  /* 0x0000000c07097220 */ /* 0x000fe20000410000 */
[----:B------:R-:W-:Y:S01]  /*6010*/  FFMA.FTZ R6, -R196, R196, 1 ;  /* 0x3f800000c4067423 */ /* 0x000fe200000101c4 */
[----:B------:R-:W-:Y:S01]  /*6020*/  FMUL.FTZ R4, R4, UR14 ;  /* 0x0000000e04047c20 */ /* 0x000fe20008410000 */
[----:B------:R-:W-:Y:S01]  /*6030*/  FADD.FTZ R11, -R2, R11 ;  /* 0x0000000b020b7221 */ /* 0x000fe20000010100 */
[----:B------:R-:W-:Y:S01]  /*6040*/  FMUL.FTZ R10, R194, R10 ;  /* 0x0000000ac20a7220 */ /* 0x000fe20000410000 */
[----:B---3--:R-:W-:Y:S01]  /*6050*/  F2FP.F16.F32.PACK_AB R0, R13, R18 ;  /* 0x000000120d00723e */ /* 0x008fe200000000ff */
[----:B------:R-:W-:Y:S01]  /*6060*/  FMUL.FTZ R7, R4, R29 ;  /* 0x0000001d04077220 */ /* 0x000fe20000410000 */
[----:B------:R-:W-:Y:S01]  /*6070*/  F2FP.F16.F32.PACK_AB R9, R5, R9 ;  /* 0x000000090509723e */ /* 0x000fe200000000ff */
[----:B------:R-:W-:Y:S01]  /*6080*/  FFMA.FTZ R5, -R189, R189, 1 ;  /* 0x3f800000bd057423 */ /* 0x000fe200000101bd */
[----:B------:R-:W-:Y:S01]  /*6090*/  FMUL.FTZ R6, R6, UR14 ;  /* 0x0000000e06067c20 */ /* 0x000fe20008410000 */
[----:B------:R2:W-:Y:S01]  /*60a0*/  STS [R150+0x16000], R0 ;  /* 0x0160000096007388 */ /* 0x0005e20000000800 */
[----:B------:R-:W-:Y:S01]  /*60b0*/  FFMA.FTZ R4, -R209, R209, 1 ;  /* 0x3f800000d1047423 */ /* 0x000fe200000101d1 */
[----:B------:R-:W-:Y:S01]  /*60c0*/  FMUL.FTZ R5, R5, UR14 ;  /* 0x0000000e05057c20 */ /* 0x000fe20008410000 */
[----:B------:R-:W-:Y:S01]  /*60d0*/  FMUL.FTZ R24, R6, R24 ;  /* 0x0000001806187220 */ /* 0x000fe20000410000 */
[----:B------:R-:W-:Y:S01]  /*60e0*/  FMUL.FTZ R11, R193, R11 ;  /* 0x0000000bc10b7220 */ /* 0x000fe20000410000 */
[----:B------:R-:W-:Y:S01]  /*60f0*/  FMUL.FTZ R6, R4, UR14 ;  /* 0x0000000e04067c20 */ /* 0x000fe20008410000 */
[----:B------:R-:W-:Y:S01]  /*6100*/  FMUL.FTZ R28, R5, R28 ;  /* 0x0000001c051c7220 */ /* 0x000fe20000410000 */
[----:B------:R-:W-:Y:S01]  /*6110*/  FFMA.FTZ R5, -R210, R210, 1 ;  /* 0x3f800000d2057423 */ /* 0x000fe200000101d2 */
[----:B------:R-:W-:Y:S01]  /*6120*/  FADD.FTZ R15, -R2, R15 ;  /* 0x0000000f020f7221 */ /* 0x000fe20000010100 */
[----:B------:R-:W-:Y:S01]  /*6130*/  FFMA.FTZ R4, -R207, R207, 1 ;  /* 0x3f800000cf047423 */ /* 0x000fe200000101cf */
[----:B------:R-:W-:Y:S01]  /*6140*/  FMUL.FTZ R6, R6, R11 ;  /* 0x0000000b06067220 */ /* 0x000fe20000410000 */
[----:B------:R-:W-:Y:S01]  /*6150*/  FMUL.FTZ R13, R5, UR14 ;  /* 0x0000000e050d7c20 */ /* 0x000fe20008410000 */
[----:B------:R-:W-:Y:S01]  /*6160*/  FMUL.FTZ R15, R186, R15 ;  /* 0x0000000fba0f7220 */ /* 0x000fe20000410000 */
[----:B------:R-:W-:Y:S01]  /*6170*/  FMUL.FTZ R4, R4, UR14 ;  /* 0x0000000e04047c20 */ /* 0x000fe20008410000 */
[----:B------:R-:W-:Y:S01]  /*6180*/  FADD.FTZ R14, -R2, R14 ;  /* 0x0000000e020e7221 */ /* 0x000fe20000010100 */
[----:B------:R-:W-:Y:S01]  /*6190*/  FMUL.FTZ R10, R13, R10 ;  /* 0x0000000a0d0a7220 */ /* 0x000fe20000410000 */
[----:B------:R-:W-:Y:S01]  /*61a0*/  FFMA.FTZ R5, -R208, R208, 1 ;  /* 0x3f800000d0057423 */ /* 0x000fe200000101d0 */
[----:B------:R-:W-:Y:S01]  /*61b0*/  FMUL.FTZ R15, R4, R15 ;  /* 0x0000000f040f7220 */ /* 0x000fe20000410000 */
[----:B------:R-:W-:Y:S01]  /*61c0*/  FADD.FTZ R4, -R2, R26 ;  /* 0x0000001a02047221 */ /* 0x000fe20000010100 */
[----:B------:R-:W-:Y:S01]  /*61d0*/  FMUL.FTZ R14, R187, R14 ;  /* 0x0000000ebb0e7220 */ /* 0x000fe20000410000 */
[----:B------:R-:W-:Y:S01]  /*61e0*/  F2FP.F16.F32.PACK_AB R6, R6, R10 ;  /* 0x0000000a0606723e */ /* 0x000fe200000000ff */
[----:B------:R-:W-:Y:S01]  /*61f0*/  FMUL.FTZ R5, R5, UR14 ;  /* 0x0000000e05057c20 */ /* 0x000fe20008410000 */
[C---:B------:R-:W-:Y:S01]  /*6200*/  FADD.FTZ R27, -R2.reuse, R27 ;  /* 0x0000001b021b7221 */ /* 0x040fe20000010100 */
[C---:B------:R-:W-:Y:S01]  /*6210*/  FADD.FTZ R31, -R2.reuse, R31 ;  /* 0x0000001f021f7221 */ /* 0x040fe20000010100 */
[----:B------:R-:W-:Y:S01]  /*6220*/  FADD.FTZ R30, -R2, R30 ;  /* 0x0000001e021e7221 */ /* 0x000fe20000010100 */
[----:B--2---:R-:W-:Y:S01]  /*6230*/  FFMA.FTZ R0, -R199, R199, 1 ;  /* 0x3f800000c7007423 */ /* 0x004fe200000101c7 */
[----:B------:R-:W-:Y:S01]  /*6240*/  FFMA.FTZ R2, -R203, R203, 1 ;  /* 0x3f800000cb027423 */ /* 0x000fe200000101cb */
[----:B------:R-:W-:Y:S01]  /*6250*/  FMUL.FTZ R14, R5, R14 ;  /* 0x0000000e050e7220 */ /* 0x000fe20000410000 */
[----:B------:R-:W-:Y:S01]  /*6260*/  FMUL.FTZ R30, R169, R30 ;  /* 0x0000001ea91e7220 */ /* 0x000fe20000410000 */
[----:B------:R-:W-:Y:S01]  /*6270*/  FMUL.FTZ R10, R0, UR14 ;  /* 0x0000000e000a7c20 */ /* 0x000fe20008410000 */
[----:B------:R-:W-:Y:S01]  /*6280*/  FFMA.FTZ R0, -R198, R198, 1 ;  /* 0x3f800000c6007423 */ /* 0x000fe200000101c6 */
[----:B------:R-:W-:Y:S01]  /*6290*/  FMUL.FTZ R5, R2, UR14 ;  /* 0x0000000e02057c20 */ /* 0x000fe20008410000 */
[----:B------:R-:W-:Y:S01]  /*62a0*/  FMUL.FTZ R4, R181, R4 ;  /* 0x00000004b5047220 */ /* 0x000fe20000410000 */
[----:B------:R-:W-:Y:S01]  /*62b0*/  STS [R150+0x16400], R6 ;  /* 0x0164000696007388 */ /* 0x000fe20000000800 */
[----:B------:R-:W-:Y:S01]  /*62c0*/  FMUL.FTZ R2, R0, UR14 ;  /* 0x0000000e00027c20 */ /* 0x000fe20008410000 */
[----:B------:R-:W-:Y:S01]  /*62d0*/  FMUL.FTZ R25, R166, R25 ;  /* 0x00000019a6197220 */ /* 0x000fe20000410000 */
[----:B------:R-:W-:Y:S01]  /*62e0*/  FMUL.FTZ R10, R10, R4 ;  /* 0x000000040a0a7220 */ /* 0x000fe20000410000 */
[----:B------:R-:W-:Y:S01]  /*62f0*/  FFMA.FTZ R4, -R197, R197, 1 ;  /* 0x3f800000c5047423 */ /* 0x000fe200000101c5 */
[----:B------:R-:W-:Y:S01]  /*6300*/  FMUL.FTZ R30, R2, R30 ;  /* 0x0000001e021e7220 */ /* 0x000fe20000410000 */
[----:B------:R-:W-:Y:S01]  /*6310*/  F2FP.F16.F32.PACK_AB R2, R15, R14 ;  /* 0x0000000e0f02723e */ /* 0x000fe200000000ff */
[----:B------:R-:W-:Y:S01]  /*6320*/  FMUL.FTZ R27, R180, R27 ;  /* 0x0000001bb41b7220 */ /* 0x000fe20000410000 */
        /* <DEDUP_REMOVED lines=18> */
[C---:B------:R-:W-:Y:S01]  /*6450*/  SHF.L.U32 R149, R179.reuse, 0x5, RZ ;  /* 0x00000005b3957819 */ /* 0x040fe200000006ff */
[----:B------:R-:W-:Y:S01]  /*6460*/  STS [R152+-0x3c00], R12 ;  /* 0xffc4000c98007388 */ /* 0x000fe20000000800 */
[----:B------:R-:W-:Y:S02]  /*6470*/  LOP3.LUT R165, R0, 0x8, RZ, 0xc0, !PT ;  /* 0x0000000800a57812 */ /* 0x000fe400078ec0ff */
[----:B------:R-:W-:Y:S01]  /*6480*/  SHF.L.U32 R166, R179, 0x2, RZ ;  /* 0x00000002b3a67819 */ /* 0x000fe200000006ff */
[----:B------:R-:W-:Y:S01]  /*6490*/  STS [R151+-0x3000], R8 ;  /* 0xffd0000897007388 */ /* 0x000fe20000000800 */
[----:B------:R-:W-:Y:S03]  /*64a0*/  LOP3.LUT R0, R165, 0x10, R179, 0xf8, !PT ;  /* 0x00000010a5007812 */ /* 0x000fe600078ef8b3 */
[----:B------:R-:W-:Y:S01]  /*64b0*/  STS [R151+-0x2c00], R4 ;  /* 0xffd4000497007388 */ /* 0x000fe20000000800 */
[--C-:B------:R-:W-:Y:S02]  /*64c0*/  LOP3.LUT R0, R0, 0xc0, R149.reuse, 0xf8, !PT ;  /* 0x000000c000007812 */ /* 0x100fe400078ef895 */
        /* <DEDUP_REMOVED lines=113> */
.L_x_846:
[----:B------:R-:W-:Y:S01]  /*6be0*/  LOP3.LUT R4, R148, 0x200, RZ, 0xc0, !PT ;  /* 0x0000020094047812 */ /* 0x000fe200078ec0ff */
        /* <DEDUP_REMOVED lines=20> */
[----:B------:R-:W2:Y:S01]  /*6d30*/  LDSM.16.M88.4 R24, [R2+0x15000] ;  /* 0x015000000218783b */ /* 0x000ea20000000200 */
[----:B------:R-:W-:Y:S01]  /*6d40*/  VIADD R160, R2, 0x15040 ;  /* 0x0001504002a07836 */ /* 0x000fe20000000000 */
        /* <DEDUP_REMOVED lines=103> */
[----:B------:R-:W-:Y:S02]  /*73c0*/  LEA.HI.X.SX32 R145, R186, R147, 0x5, P0 ;  /* 0x00000093ba917211 */ /* 0x000fe400000f2eff */
        /* <DEDUP_REMOVED lines=299> */
.L_x_848:
        /* <DEDUP_REMOVED lines=12> */
.L_x_849:
[----:B------:R-:W2:Y:S01]  /*8740*/  LDCU.64 UR8, c[0x0][0x5c8] ;  /* 0x0000b900ff0877ac */ /* 0x000ea20008000a00 */
[----:B------:R-:W-:-:S04]  /*8750*/  UIADD3 UR5, UPT, UPT, UR43, UR45, URZ ;  /* 0x0000002d2b057290 */ /* 0x000fc8000fffe0ff */
[----:B--2---:R-:W-:Y:S02]  /*8760*/  UIMAD.WIDE.U32 UR18, UR5, UR8, URZ ;  /* 0x00000008051272a5 */ /* 0x004fe4000f8e00ff */
[----:B------:R-:W-:-:S04]  /*8770*/  UIMAD UR5, UR5, UR9, URZ ;  /* 0x00000009050572a4 */ /* 0x000fc8000f8e02ff */
[----:B------:R-:W-:-:S06]  /*8780*/  UIADD3 UR5, UPT, UPT, UR19, UR5, URZ ;  /* 0x0000000513057290 */ /* 0x000fcc000fffe0ff */
[----:B-1----:R-:W-:-:S07]  /*8790*/  MOV R22, UR5 ;  /* 0x0000000500167c02 */ /* 0x002fce0008000f00 */
.L_x_850:
        /* <DEDUP_REMOVED lines=21> */
[----:B------:R3:W4:Y:S04]  /*88f0*/  LDS.128 R28, [R167+0xa000] ;  /* 0x00a00000a71c7984 */ /* 0x0007280000000c00 */
        /* <DEDUP_REMOVED lines=29> */
.L_x_852:
[----:B------:R-:W-:Y:S05]  /*8ad0*/  BSYNC.RECONVERGENT B0 ;  /* 0x0000000000007941 */ /* 0x000fea0003800200 */
.L_x_851:
        /* <DEDUP_REMOVED lines=20> */
.L_x_854:
[----:B------:R-:W-:Y:S05]  /*8c20*/  BSYNC.RECONVERGENT B0 ;  /* 0x0000000000007941 */ /* 0x000fea0003800200 */
.L_x_853:
        /* <DEDUP_REMOVED lines=22> */
[----:B------:R2:W-:Y:S04]  /*8d90*/  @!P2 STG.E.128 desc[UR38][R2.64], R40 ;  /* 0x000000280200a986 */ /* 0x0005e8000c101d26 */
[----:B------:R2:W-:Y:S04]  /*8da0*/  @!P1 STG.E.128 desc[UR38][R2.64+0x40], R36 ;  /* 0x0000402402009986 */ /* 0x0005e8000c101d26 */
[----:B------:R2:W-:Y:S02]  /*8db0*/  @!P0 STG.E.128 desc[UR38][R2.64+0x80], R32 ;  /* 0x0000802002008986 */ /* 0x0005e4000c101d26 */
.L_x_856:
[----:B------:R-:W-:Y:S05]  /*8dc0*/  BSYNC.RECONVERGENT B0 ;  /* 0x0000000000007941 */ /* 0x000fea0003800200 */
.L_x_855:
[----:B------:R-:W-:Y:S05]  /*8dd0*/  @P6 BRA `(.L_x_822) ;  /* 0x0000000000406947 */ /* 0x000fea0003800000 */
[----:B------:R-:W1:Y:S01]  /*8de0*/  LDCU UR5, c[0x0][0x440] ;  /* 0x00008800ff0577ac */ /* 0x000e620008000800 */
[----:B--2---:R-:W-:Y:S01]  /*8df0*/  MOV R3, R0 ;  /* 0x0000000000037202 */ /* 0x004fe20000000f00 */
        /* <DEDUP_REMOVED lines=14> */
.L_x_822:
[----:B------:R-:W-:Y:S05]  /*8ee0*/  BSYNC.RECONVERGENT B1 ;  /* 0x0000000000017941 */ /* 0x000fea0003800200 */
.L_x_800:
[----:B------:R-:W3:Y:S01]  /*8ef0*/  LDCU UR8, c[0x0][0x438] ;  /* 0x00008700ff0877ac */ /* 0x000ee20008000800 */
[----:B------:R-:W4:Y:S01]  /*8f00*/  LDCU UR9, c[0x0][0x370] ;  /* 0x00006e00ff0977ac */ /* 0x000f220008000800 */
[----:B------:R-:W-:Y:S01]  /*8f10*/  UMOV UR10, UR24 ;  /* 0x00000018000a7c82 */ /* 0x000fe20008000000 */
[----:B---3--:R-:W-:-:S04]  /*8f20*/  UIADD3 UR8, UPT, UPT, UR8, 0x7f, URZ ;  /* 0x0000007f08087890 */ /* 0x008fc8000fffe0ff */
[----:B------:R-:W-:Y:S02]  /*8f30*/  USHF.R.S32.HI UR5, URZ, 0x1f, UR8 ;  /* 0x0000001fff057899 */ /* 0x000fe40008011408 */
[----:B----4-:R-:W-:Y:S02]  /*8f40*/  UIADD3 UR46, UPT, UPT, UR9, UR46, URZ ;  /* 0x0000002e092e7290 */ /* 0x010fe4000fffe0ff */
[----:B------:R-:W-:-:S04]  /*8f50*/  ULEA.HI UR5, UR5, UR8, URZ, 0x7 ;  /* 0x0000000805057291 */ /* 0x000fc8000f8f38ff */
[----:B------:R-:W-:-:S04]  /*8f60*/  USHF.R.S32.HI UR5, URZ, 0x7, UR5 ;  /* 0x00000007ff057899 */ /* 0x000fc80008011405 */
[----:B------:R-:W-:-:S09]  /*8f70*/  UISETP.GE.AND UP0, UPT, UR46, UR5, UPT ;  /* 0x000000052e00728c */ /* 0x000fd2000bf06270 */
[----:B------:R-:W-:Y:S05]  /*8f80*/  BRA.U !UP0, `(.L_x_857) ;  /* 0xffffff7108e47547 */ /* 0x000fea000b83ffff */
[----:B------:R-:W-:Y:S05]  /*8f90*/  EXIT ;  /* 0x000000000000794d */ /* 0x000fea0003800000 */
.L_x_858:
        /* <DEDUP_REMOVED lines=14> */
.L_x_898:


//--------------------- .text._ZN5flash25flash_bwd_dot_do_o_kernelILb0E23Flash_bwd_kernel_traitsILi96ELi64ELi128ELi8ELi2ELi4ELi4ELb0ELb0EN7cutlass6half_tE19Flash_kernel_traitsILi96ELi64ELi128ELi8ES3_EEEEvNS_16Flash_bwd_paramsE --------------------------
	.section	.text._ZN5flash25flash_bwd_dot_do_o_kernelILb0E23Flash_bwd_kernel_traitsILi96ELi64ELi128ELi8ELi2ELi4ELi4ELb0ELb0EN7cutlass6half_tE19Flash_kernel_traitsILi96ELi64ELi128ELi8ES3_EEEEvNS_16Flash_bwd_paramsE,"ax",@progbits
	.align	128
        .global         _ZN5flash25flash_bwd_dot_do_o_kernelILb0E23Flash_bwd_kernel_traitsILi96ELi64ELi128ELi8ELi2ELi4ELi4ELb0ELb0EN7cutlass6half_tE19Flash_kernel_traitsILi96ELi64ELi128ELi8ES3_EEEEvNS_16Flash_bwd_paramsE
        .type           _ZN5flash25flash_bwd_dot_do_o_kernelILb0E23Flash_bwd_kernel_traitsILi96ELi64ELi128ELi8ELi2ELi4ELi4ELb0ELb0EN7cutlass6half_tE19Flash_kernel_traitsILi96ELi64ELi128ELi8ES3_EEEEvNS_16Flash_bwd_paramsE,@function
        .size           _ZN5flash25flash_bwd_dot_do_o_kernelILb0E23Flash_bwd_kernel_traitsILi96ELi64ELi128ELi8ELi2ELi4ELi4ELb0ELb0EN7cutlass6half_tE19Flash_kernel_traitsILi96ELi64ELi128ELi8ES3_EEEEvNS_16Flash_bwd_paramsE,(.L_x_899 - _ZN5flash25flash_bwd_dot_do_o_kernelILb0E23Flash_bwd_kernel_traitsILi96ELi64ELi128ELi8ELi2ELi4ELi4ELb0ELb0EN7cutlass6half_tE19Flash_kernel_traitsILi96ELi64ELi128ELi8ES3_EEEEvNS_16Flash_bwd_paramsE)
        .other          _ZN5flash25flash_bwd_dot_do_o_kernelILb0E23Flash_bwd_kernel_traitsILi96ELi64ELi128ELi8ELi2ELi4ELi4ELb0ELb0EN7cutlass6half_tE19Flash_kernel_traitsILi96ELi64ELi128ELi8ES3_EEEEvNS_16Flash_bwd_paramsE,@"STO_CUDA_ENTRY STV_DEFAULT"
_ZN5flash25flash_bwd_dot_do_o_kernelILb0E23Flash_bwd_kernel_traitsILi96ELi64ELi128ELi8ELi2ELi4ELi4ELb0ELb0EN7cutlass6half_tE19Flash_kernel_traitsILi96ELi64ELi128ELi8ES3_EEEEvNS_16Flash_bwd_paramsE:
.text._ZN5flash25flash_bwd_dot_do_o_kernelILb0E23Flash_bwd_kernel_traitsILi96ELi64ELi128ELi8ELi2ELi4ELi4ELb0ELb0EN7cutlass6half_tE19Flash_kernel_traitsILi96ELi64ELi128ELi8ES3_EEEEvNS_16Flash_bwd_paramsE:
        /* <DEDUP_REMOVED lines=49> */
.L_x_859:
[----:B------:R-:W0:Y:S08]  /*0310*/  LDC R0, c[0x0][0x3e0] ;  /* 0x0000f800ff007b82 */ /* 0x000e300000000800 */
[----:B------:R-:W1:Y:S01]  /*0320*/  LDC R2, c[0x0][0x444] ;  /* 0x00011100ff027b82 */ /* 0x000e620000000800 */
[----:B0-----:R-:W-:-:S04]  /*0330*/  IMAD R3, R7, R0, UR5 ;  /* 0x0000000507037e24 */ /* 0x001fc8000f8e0200 */
[----:B-1----:R-:W-:-:S07]  /*0340*/  IMAD R3, R3, R2, RZ ;  /* 0x0000000203037224 */ /* 0x002fce00078e02ff */
.L_x_860:
        /* <DEDUP_REMOVED lines=38> */
.L_x_862:
[----:B------:R-:W-:Y:S05]  /*05b0*/  BSYNC.RECONVERGENT B0 ;  /* 0x0000000000007941 */ /* 0x000fea0003800200 */
.L_x_861:
        /* <DEDUP_REMOVED lines=29> */
.L_x_864:
[----:B------:R-:W-:Y:S05]  /*0790*/  BSYNC.RECONVERGENT B0 ;  /* 0x0000000000007941 */ /* 0x000fea0003800200 */
.L_x_863:
        /* <DEDUP_REMOVED lines=87> */
.L_x_865:
        /* <DEDUP_REMOVED lines=15> */
.L_x_899:


//--------------------- .text._ZN5flash25flash_bwd_dot_do_o_kernelILb1E23Flash_bwd_kernel_traitsILi96ELi64ELi128ELi8ELi2ELi4ELi4ELb0ELb0EN7cutlass6half_tE19Flash_kernel_traitsILi96ELi64ELi128ELi8ES3_EEEEvNS_16Flash_bwd_paramsE --------------------------
	.section	.text._ZN5flash25flash_bwd_dot_do_o_kernelILb1E23Flash_bwd_kernel_traitsILi96ELi64ELi128ELi8ELi2ELi4ELi4ELb0ELb0EN7cutlass6half_tE19Flash_kernel_traitsILi96ELi64ELi128ELi8ES3_EEEEvNS_16Flash_bwd_paramsE,"ax",@progbits
	.align	128
        .global         _ZN5flash25flash_bwd_dot_do_o_kernelILb1E23Flash_bwd_kernel_traitsILi96ELi64ELi128ELi8ELi2ELi4ELi4ELb0ELb0EN7cutlass6half_tE19Flash_kernel_traitsILi96ELi64ELi128ELi8ES3_EEEEvNS_16Flash_bwd_paramsE
        .type           _ZN5flash25flash_bwd_dot_do_o_kernelILb1E23Flash_bwd_kernel_traitsILi96ELi64ELi128ELi8ELi2ELi4ELi4ELb0ELb0EN7cutlass6half_tE19Flash_kernel_traitsILi96ELi64ELi128ELi8ES3_EEEEvNS_16Flash_bwd_paramsE,@function
        .size           _ZN5flash25flash_bwd_dot_do_o_kernelILb1E23Flash_bwd_kernel_traitsILi96ELi64ELi128ELi8ELi2ELi4ELi4ELb0ELb0EN7cutlass6half_tE19Flash_kernel_traitsILi96ELi64ELi128ELi8ES3_EEEEvNS_16Flash_bwd_paramsE,(.L_x_900 - _ZN5flash25flash_bwd_dot_do_o_kernelILb1E23Flash_bwd_kernel_traitsILi96ELi64ELi128ELi8ELi2ELi4ELi4ELb0ELb0EN7cutlass6half_tE19Flash_kernel_traitsILi96ELi64ELi128ELi8ES3_EEEEvNS_16Flash_bwd_paramsE)
        .other          _ZN5flash25flash_bwd_dot_do_o_kernelILb1E23Flash_bwd_kernel_traitsILi96ELi64ELi128ELi8ELi2ELi4ELi4ELb0ELb0EN7cutlass6half_tE19Flash_kernel_traitsILi96ELi64ELi128ELi8ES3_EEEEvNS_16Flash_bwd_paramsE,@"STO_CUDA_ENTRY STV_DEFAULT"
_ZN5flash25flash_bwd_dot_do_o_kernelILb1E23Flash_bwd_kernel_traitsILi96ELi64ELi128ELi8ELi2ELi4ELi4ELb0ELb0EN7cutlass6half_tE19Flash_kernel_traitsILi96ELi64ELi128ELi8ES3_EEEEvNS_16Flash_bwd_paramsE:
.text._ZN5flash25flash_bwd_dot_do_o_kernelILb1E23Flash_bwd_kernel_traitsILi96ELi64ELi128ELi8ELi2ELi4ELi4ELb0ELb0EN7cutlass6half_tE19Flash_kernel_traitsILi96ELi64ELi128ELi8ES3_EEEEvNS_16Flash_bwd_paramsE:
        /* <DEDUP_REMOVED lines=57> */
.L_x_866:
[-C--:B------:R-:W-:Y:S02]  /*0390*/  IMAD R15, R5, R7.reuse, RZ ;  /* 0x00000007050f7224 */ /* 0x080fe400078e02ff */
[----:B------:R-:W-:-:S05]  /*03a0*/  IMAD.WIDE.U32 R10, R4, R7, RZ ;  /* 0x00000007040a7225 */ /* 0x000fca00078e00ff */
[----:B------:R-:W-:Y:S02]  /*03b0*/  IADD3 R8, PT, PT, R11, R15, RZ ;  /* 0x0000000f0b087210 */ /* 0x000fe40007ffe0ff */
[----:B------:R-:W-:-:S07]  /*03c0*/  MOV R12, R10 ;  /* 0x0000000a000c7202 */ /* 0x000fce0000000f00 */
.L_x_867:
        /* <DEDUP_REMOVED lines=20> */
.L_x_868:
[----:B------:R-:W0:Y:S01]  /*0510*/  LDC R29, c[0x0][0x444] ;  /* 0x00011100ff1d7b82 */ /* 0x000e220000000800 */
[----:B------:R-:W-:-:S04]  /*0520*/  IMAD R6, R6, R13, UR5 ;  /* 0x0000000506067e24 */ /* 0x000fc8000f8e020d */
[----:B0-----:R-:W-:-:S07]  /*0530*/  IMAD R29, R6, R29, RZ ;  /* 0x0000001d061d7224 */ /* 0x001fce00078e02ff */
.L_x_869:
        /* <DEDUP_REMOVED lines=51> */
.L_x_871:
[----:B------:R-:W-:Y:S05]  /*0870*/  BSYNC.RECONVERGENT B0 ;  /* 0x0000000000007941 */ /* 0x000fea0003800200 */
.L_x_870:
        /* <DEDUP_REMOVED lines=29> */
.L_x_873:
[----:B------:R-:W-:Y:S05]  /*0a50*/  BSYNC.RECONVERGENT B0 ;  /* 0x0000000000007941 */ /* 0x000fea0003800200 */
.L_x_872:
        /* <DEDUP_REMOVED lines=96> */
.L_x_874:
        /* <DEDUP_REMOVED lines=10> */
.L_x_900:


//--------------------- .nv.shared._ZN5flash44flash_bwd_dq_dk_dv_loop_seqk_parallel_kernelI23Flash_bwd_kernel_traitsILi96ELi64ELi128ELi8ELi2ELi4ELi4ELb1ELb0EN7cutlass6half_tE19Flash_kernel_traitsILi96ELi64ELi128ELi8ES3_EELb0ELb1ELb0ELb0ELb0ELb0ELb0EEEvNS_16Flash_bwd_paramsE --------------------------
	.section	.nv.shared._ZN5flash44flash_bwd_dq_dk_dv_loop_seqk_parallel_kernelI23Flash_bwd_kernel_traitsILi96ELi64ELi128ELi8ELi2ELi4ELi4ELb1ELb0EN7cutlass6half_tE19Flash_kernel_traitsILi96ELi64ELi128ELi8ES3_EELb0ELb1ELb0ELb0ELb0ELb0ELb0EEEvNS_16Flash_bwd_paramsE,"aw",@nobits
	.sectionflags	@""
	.align	16
	.zero		1024


//--------------------- .nv.shared.reserved.0     --------------------------
	.section	.nv.shared.reserved.0,"aw",@nobits
	.weak		__nv_reservedSMEM_offset_0_alias
	.size		__nv_reservedSMEM_offset_0_alias, 0, 64
	.other		__nv_reservedSMEM_offset_0_alias,@"STO_CUDA_RESERVED_SHARED STV_DEFAULT"
__nv_reservedSMEM_offset_0_alias:
	.zero		0
	.zero		64


//--------------------- .nv.global                --------------------------
	.section	.nv.global,"aw",@nobits
.nv.global:
	.type		_ZN72_INTERNAL_63872949_36_flash_bwd_hdim96_fp16_causal_sm80_cu_21e1f8cb_28644cute1_E,@object
	.size		_ZN72_INTERNAL_63872949_36_flash_bwd_hdim96_fp16_causal_sm80_cu_21e1f8cb_28644cute1_E,(_ZN72_INTERNAL_63872949_36_flash_bwd_hdim96_fp16_causal_sm80_cu_21e1f8cb_28644cuda3std3__45__cpo6cbeginE - _ZN72_INTERNAL_63872949_36_flash_bwd_hdim96_fp16_causal_sm80_cu_21e1f8cb_28644cute1_E)
_ZN72_INTERNAL_63872949_36_flash_bwd_hdim96_fp16_causal_sm80_cu_21e1f8cb_28644cute1_E:
	.zero		1
	.type		_ZN72_INTERNAL_63872949_36_flash_bwd_hdim96_fp16_causal_sm80_cu_21e1f8cb_28644cuda3std3__45__cpo6cbeginE,@object
	.size		_ZN72_INTERNAL_63872949_36_flash_bwd_hdim96_fp16_causal_sm80_cu_21e1f8cb_28644cuda3std3__45__cpo6cbeginE,(_ZN72_INTERNAL_63872949_36_flash_bwd_hdim96_fp16_causal_sm80_cu_21e1f8cb_28644cuda3std3__48in_placeE - _ZN72_INTERNAL_63872949_36_flash_bwd_hdim96_fp16_causal_sm80_cu_21e1f8cb_28644cuda3std3__45__cpo6cbeginE)
_ZN72_INTERNAL_63872949_36_flash_bwd_hdim96_fp16_causal_sm80_cu_21e1f8cb_28644cuda3std3__45__cpo6cbeginE:
	.zero		1
	.type		_ZN72_INTERNAL_63872949_36_flash_bwd_hdim96_fp16_causal_sm80_cu_21e1f8cb_28644cuda3std3__48in_placeE,@object
	.size		_ZN72_INTERNAL_63872949_36_flash_bwd_hdim96_fp16_causal_sm80_cu_21e1f8cb_28644cuda3std3__48in_placeE,(_ZN72_INTERNAL_63872949_36_flash_bwd_hdim96_fp16_causal_sm80_cu_21e1f8cb_28644cuda3std6ranges3__45__cpo9iter_moveE - _ZN72_INTERNAL_63872949_36_flash_bwd_hdim96_fp16_causal_sm80_cu_21e1f8cb_28644cuda3std3__48in_placeE)
_ZN72_INTERNAL_63872949_36_flash_bwd_hdim96_fp16_causal_sm80_cu_21e1f8cb_28644cuda3std3__48in_placeE:
	.zero		1
	.type		_ZN72_INTERNAL_63872949_36_flash_bwd_hdim96_fp16_causal_sm80_cu_21e1f8cb_28644cuda3std6ranges3__45__cpo9iter_moveE,@object
	.size		_ZN72_INTERNAL_63872949_36_flash_bwd_hdim96_fp16_causal_sm80_cu_21e1f8cb_28644cuda3std6ranges3__45__cpo9iter_moveE,(_ZN72_INTERNAL_63872949_36_flash_bwd_hdim96_fp16_causal_sm80_cu_21e1f8cb_28644cuda3std3__45__cpo5beginE - _ZN72_INTERNAL_63872949_36_flash_bwd_hdim96_fp16_causal_sm80_cu_21e1f8cb_28644cuda3std6ranges3__45__cpo9iter_moveE)
_ZN72_INTERNAL_63872949_36_flash_bwd_hdim96_fp16_causal_sm80_cu_21e1f8cb_28644cuda3std6ranges3__45__cpo9iter_moveE:
	.zero		1
	.type		_ZN72_INTERNAL_63872949_36_flash_bwd_hdim96_fp16_causal_sm80_cu_21e1f8cb_28644cuda3std3__45__cpo5beginE,@object
	.size		_ZN72_INTERNAL_63872949_36_flash_bwd_hdim96_fp16_causal_sm80_cu_21e1f8cb_28644cuda3std3__45__cpo5beginE,(_ZN72_INTERNAL_63872949_36_flash_bwd_hdim96_fp16_causal_sm80_cu_21e1f8cb_28644cuda3std3__474_GLOBAL__N__63872949_36_flash_bwd_hdim96_fp16_causal_sm80_cu_21e1f8cb_28646ignoreE - _ZN72_INTERNAL_63872949_36_flash_bwd_hdim96_fp16_causal_sm80_cu_21e1f8cb_28644cuda3std3__45__cpo5beginE)
_ZN72_INTERNAL_63872949_36_flash_bwd_hdim96_fp16_causal_sm80_cu_21e1f8cb_28644cuda3std3__45__cpo5beginE:
	.zero		1
	.type		_ZN72_INTERNAL_63872949_36_flash_bwd_hdim96_fp16_causal_sm80_cu_21e1f8cb_28644cuda3std3__474_GLOBAL__N__63872949_36_flash_bwd_hdim96_fp16_causal_sm80_cu_21e1f8cb_28646ignoreE,@object
	.size		_ZN72_INTERNAL_63872949_36_flash_bwd_hdim96_fp16_causal_sm80_cu_21e1f8cb_28644cuda3std3__474_GLOBAL__N__63872949_36_flash_bwd_hdim96_fp16_causal_sm80_cu_21e1f8cb_28646ignoreE,(_ZN72_INTERNAL_63872949_36_flash_bwd_hdim96_fp16_causal_sm80_cu_21e1f8cb_28644cute7productE - _ZN72_INTERNAL_63872949_36_flash_bwd_hdim96_fp16_causal_sm80_cu_21e1f8cb_28644cuda3std3__474_GLOBAL__N__63872949_36_flash_bwd_hdim96_fp16_causal_sm80_cu_21e1f8cb_28646ignoreE)
_ZN72_INTERNAL_63872949_36_flash_bwd_hdim96_fp16_causal_sm80_cu_21e1f8cb_28644cuda3std3__474_GLOBAL__N__63872949_36_flash_bwd_hdim96_fp16_causal_sm80_cu_21e1f8cb_28646ignoreE:
	.zero		1
	.type		_ZN72_INTERNAL_63872949_36_flash_bwd_hdim96_fp16_causal_sm80_cu_21e1f8cb_28644cute7productE,@object
	.size		_ZN72_INTERNAL_63872949_36_flash_bwd_hdim96_fp16_causal_sm80_cu_21e1f8cb_28644cute7productE,(_ZN72_INTERNAL_63872949_36_flash_bwd_hdim96_fp16_causal_sm80_cu_21e1f8cb_28644cuda3std3__45__cpo3endE - _ZN72_INTERNAL_63872949_36_flash_bwd_hdim96_fp16_causal_sm80_cu_21e1f8cb_28644cute7productE)
_ZN72_INTERNAL_63872949_36_flash_bwd_hdim96_fp16_causal_sm80_cu_21e1f8cb_28644cute7productE:
	.zero		1
	.type		_ZN72_INTERNAL_63872949_36_flash_bwd_hdim96_fp16_causal_sm80_cu_21e1f8cb_28644cuda3std3__45__cpo3endE,@object
	.size		_ZN72_INTERNAL_63872949_36_flash_bwd_hdim96_fp16_causal_sm80_cu_21e1f8cb_28644cuda3std3__45__cpo3endE,(_ZN72_INTERNAL_63872949_36_flash_bwd_hdim96_fp16_causal_sm80_cu_21e1f8cb_28644cuda3std3__419piecewise_constructE - _ZN72_INTERNAL_63872949_36_flash_bwd_hdim96_fp16_causal_sm80_cu_21e1f8cb_28644cuda3std3__45__cpo3endE)
_ZN72_INTERNAL_63872949_36_flash_bwd_hdim96_fp16_causal_sm80_cu_21e1f8cb_28644cuda3std3__45__cpo3endE:
	.zero		1
	.type		_ZN72_INTERNAL_63872949_36_flash_bwd_hdim96_fp16_causal_sm80_cu_21e1f8cb_28644cuda3std3__419piecewise_constructE,@object
	.size		_ZN72_INTERNAL_63872949_36_flash_bwd_hdim96_fp16_causal_sm80_cu_21e1f8cb_28644cuda3std3__419piecewise_constructE,(_ZN72_INTERNAL_63872949_36_flash_bwd_hdim96_fp16_causal_sm80_cu_21e1f8cb_28644cuda3std3__45__cpo4cendE - _ZN72_INTERNAL_63872949_36_flash_bwd_hdim96_fp16_causal_sm80_cu_21e1f8cb_28644cuda3std3__419piecewise_constructE)
_ZN72_INTERNAL_63872949_36_flash_bwd_hdim96_fp16_causal_sm80_cu_21e1f8cb_28644cuda3std3__419piecewise_constructE:
	.zero		1
	.type		_ZN72_INTERNAL_63872949_36_flash_bwd_hdim96_fp16_causal_sm80_cu_21e1f8cb_28644cuda3std3__45__cpo4cendE,@object
	.size		_ZN72_INTERNAL_63872949_36_flash_bwd_hdim96_fp16_causal_sm80_cu_21e1f8cb_28644cuda3std3__45__cpo4cendE,(_ZN72_INTERNAL_63872949_36_flash_bwd_hdim96_fp16_causal_sm80_cu_21e1f8cb_28644cuda3std6ranges3__45__cpo4swapE - _ZN72_INTERNAL_63872949_36_flash_bwd_hdim96_fp16_causal_sm80_cu_21e1f8cb_28644cuda3std3__45__cpo4cendE)
_ZN72_INTERNAL_63872949_36_flash_bwd_hdim96_fp16_causal_sm80_cu_21e1f8cb_28644cuda3std3__45__cpo4cendE:
	.zero		1
	.type		_ZN72_INTERNAL_63872949_36_flash_bwd_hdim96_fp16_causal_sm80_cu_21e1f8cb_28644cuda3std6ranges3__45__cpo4swapE,@object
	.size		_ZN72_INTERNAL_63872949_36_flash_bwd_hdim96_fp16_causal_sm80_cu_21e1f8cb_28644cuda3std6ranges3__45__cpo4swapE,(.L_7 - _ZN72_INTERNAL_63872949_36_flash_bwd_hdim96_fp16_causal_sm80_cu_21e1f8cb_28644cuda3std6ranges3__45__cpo4swapE)
_ZN72_INTERNAL_63872949_36_flash_bwd_hdim96_fp16_causal_sm80_cu_21e1f8cb_28644cuda3std6ranges3__45__cpo4swapE:
	.zero		1
.L_7:


//--------------------- .nv.shared._ZN5flash44flash_bwd_dq_dk_dv_loop_seqk_parallel_kernelI23Flash_bwd_kernel_traitsILi96ELi64ELi128ELi8ELi2ELi4ELi4ELb1ELb0EN7cutlass6half_tE19Flash_kernel_traitsILi96ELi64ELi128ELi8ES3_EELb0ELb1ELb0ELb0ELb1ELb1ELb0EEEvNS_16Flash_bwd_paramsE --------------------------
	.section	.nv.shared._ZN5flash44flash_bwd_dq_dk_dv_loop_seqk_parallel_kernelI23Flash_bwd_kernel_traitsILi96ELi64ELi128ELi8ELi2ELi4ELi4ELb1ELb0EN7cutlass6half_tE19Flash_kernel_traitsILi96ELi64ELi128ELi8ES3_EELb0ELb1ELb0ELb0ELb1ELb1ELb0EEEvNS_16Flash_bwd_paramsE,"aw",@nobits
	.sectionflags	@""
	.align	16
	.zero		1024


//--------------------- .nv.shared._ZN5flash44flash_bwd_dq_dk_dv_loop_seqk_parallel_kernelI23Flash_bwd_kernel_traitsILi96ELi64ELi128ELi8ELi2ELi4ELi4ELb1ELb0EN7cutlass6half_tE19Flash_kernel_traitsILi96ELi64ELi128ELi8ES3_EELb0ELb1ELb0ELb0ELb0ELb1ELb0EEEvNS_16Flash_bwd_paramsE --------------------------
	.section	.nv.shared._ZN5flash44flash_bwd_dq_dk_dv_loop_seqk_parallel_kernelI23Flash_bwd_kernel_traitsILi96ELi64ELi128ELi8ELi2ELi4ELi4ELb1ELb0EN7cutlass6half_tE19Flash_kernel_traitsILi96ELi64ELi128ELi8ES3_EELb0ELb1ELb0ELb0ELb0ELb1ELb0EEEvNS_16Flash_bwd_paramsE,"aw",@nobits
	.sectionflags	@""
	.align	16
	.zero		1024


//--------------------- .nv.shared._ZN5flash44flash_bwd_dq_dk_dv_loop_seqk_parallel_kernelI23Flash_bwd_kernel_traitsILi96ELi64ELi128ELi8ELi2ELi4ELi4ELb1ELb0EN7cutlass6half_tE19Flash_kernel_traitsILi96ELi64ELi128ELi8ES3_EELb0ELb1ELb0ELb1ELb0ELb0ELb0EEEvNS_16Flash_bwd_paramsE --------------------------
	.section	.nv.shared._ZN5flash44flash_bwd_dq_dk_dv_loop_seqk_parallel_kernelI23Flash_bwd_kernel_traitsILi96ELi64ELi128ELi8ELi2ELi4ELi4ELb1ELb0EN7cutlass6half_tE19Flash_kernel_traitsILi96ELi64ELi128ELi8ES3_EELb0ELb1ELb0ELb1ELb0ELb0ELb0EEEvNS_16Flash_bwd_paramsE,"aw",@nobits
	.sectionflags	@""
	.align	16
	.zero		1024


//--------------------- .nv.shared._ZN5flash27flash_bwd_convert_dq_kernelI23Flash_bwd_kernel_traitsILi96ELi64ELi128ELi8ELi2ELi4ELi4ELb1ELb0EN7cutlass6half_tE19Flash_kernel_traitsILi96ELi64ELi128ELi8ES3_EEEEvNS_16Flash_bwd_paramsEi --------------------------
	.section	.nv.shared._ZN5flash27flash_bwd_convert_dq_kernelI23Flash_bwd_kernel_traitsILi96ELi64ELi128ELi8ELi2ELi4ELi4ELb1ELb0EN7cutlass6half_tE19Flash_kernel_traitsILi96ELi64ELi128ELi8ES3_EEEEvNS_16Flash_bwd_paramsEi,"aw",@nobits
	.sectionflags	@""
	.align	16
	.zero		1024


//--------------------- .nv.shared._ZN5flash44flash_bwd_dq_dk_dv_loop_seqk_parallel_kernelI23Flash_bwd_kernel_traitsILi96ELi64ELi128ELi8ELi2ELi4ELi4ELb1ELb0EN7cutlass6half_tE19Flash_kernel_traitsILi96ELi64ELi128ELi8ES3_EELb1ELb1ELb0ELb0ELb0ELb0ELb0EEEvNS_16Flash_bwd_paramsE --------------------------
	.section	.nv.shared._ZN5flash44flash_bwd_dq_dk_dv_loop_seqk_parallel_kernelI23Flash_bwd_kernel_traitsILi96ELi64ELi128ELi8ELi2ELi4ELi4ELb1ELb0EN7cutlass6half_tE19Flash_kernel_traitsILi96ELi64ELi128ELi8ES3_EELb1ELb1ELb0ELb0ELb0ELb0ELb0EEEvNS_16Flash_bwd_paramsE,"aw",@nobits
	.sectionflags	@""
	.align	16
	.zero		1024


//--------------------- .nv.shared._ZN5flash44flash_bwd_dq_dk_dv_loop_seqk_parallel_kernelI23Flash_bwd_kernel_traitsILi96ELi64ELi128ELi8ELi2ELi4ELi4ELb1ELb0EN7cutlass6half_tE19Flash_kernel_traitsILi96ELi64ELi128ELi8ES3_EELb0ELb1ELb0ELb0ELb0ELb0ELb1EEEvNS_16Flash_bwd_paramsE --------------------------
	.section	.nv.shared._ZN5flash44flash_bwd_dq_dk_dv_loop_seqk_parallel_kernelI23Flash_bwd_kernel_traitsILi96ELi64ELi128ELi8ELi2ELi4ELi4ELb1ELb0EN7cutlass6half_tE19Flash_kernel_traitsILi96ELi64ELi128ELi8ES3_EELb0ELb1ELb0ELb0ELb0ELb0ELb1EEEvNS_16Flash_bwd_paramsE,"aw",@nobits
	.sectionflags	@""
	.align	16
	.zero		1024


//--------------------- .nv.shared._ZN5flash44flash_bwd_dq_dk_dv_loop_seqk_parallel_kernelI23Flash_bwd_kernel_traitsILi96ELi64ELi128ELi8ELi2ELi4ELi4ELb1ELb0EN7cutlass6half_tE19Flash_kernel_traitsILi96ELi64ELi128ELi8ES3_EELb1ELb1ELb0ELb0ELb1ELb1ELb0EEEvNS_16Flash_bwd_paramsE --------------------------
	.section	.nv.shared._ZN5flash44flash_bwd_dq_dk_dv_loop_seqk_parallel_kernelI23Flash_bwd_kernel_traitsILi96ELi64ELi128ELi8ELi2ELi4ELi4ELb1ELb0EN7cutlass6half_tE19Flash_kernel_traitsILi96ELi64ELi128ELi8ES3_EELb1ELb1ELb0ELb0ELb1ELb1ELb0EEEvNS_16Flash_bwd_paramsE,"aw",@nobits
	.sectionflags	@""
	.align	16
	.zero		1024


//--------------------- .nv.shared._ZN5flash44flash_bwd_dq_dk_dv_loop_seqk_parallel_kernelI23Flash_bwd_kernel_traitsILi96ELi64ELi128ELi8ELi2ELi4ELi4ELb1ELb0EN7cutlass6half_tE19Flash_kernel_traitsILi96ELi64ELi128ELi8ES3_EELb0ELb1ELb0ELb0ELb1ELb1ELb1EEEvNS_16Flash_bwd_paramsE --------------------------
	.section	.nv.shared._ZN5flash44flash_bwd_dq_dk_dv_loop_seqk_parallel_kernelI23Flash_bwd_kernel_traitsILi96ELi64ELi128ELi8ELi2ELi4ELi4ELb1ELb0EN7cutlass6half_tE19Flash_kernel_traitsILi96ELi64ELi128ELi8ES3_EELb0ELb1ELb0ELb0ELb1ELb1ELb1EEEvNS_16Flash_bwd_paramsE,"aw",@nobits
	.sectionflags	@""
	.align	16
	.zero		1024


//--------------------- .nv.shared._ZN5flash44flash_bwd_dq_dk_dv_loop_seqk_parallel_kernelI23Flash_bwd_kernel_traitsILi96ELi64ELi128ELi8ELi2ELi4ELi4ELb1ELb0EN7cutlass6half_tE19Flash_kernel_traitsILi96ELi64ELi128ELi8ES3_EELb1ELb1ELb0ELb0ELb0ELb1ELb0EEEvNS_16Flash_bwd_paramsE --------------------------
	.section	.nv.shared._ZN5flash44flash_bwd_dq_dk_dv_loop_seqk_parallel_kernelI23Flash_bwd_kernel_traitsILi96ELi64ELi128ELi8ELi2ELi4ELi4ELb1ELb0EN7cutlass6half_tE19Flash_kernel_traitsILi96ELi64ELi128ELi8ES3_EELb1ELb1ELb0ELb0ELb0ELb1ELb0EEEvNS_16Flash_bwd_paramsE,"aw",@nobits
	.sectionflags	@""
	.align	16
	.zero		1024


//--------------------- .nv.shared._ZN5flash44flash_bwd_dq_dk_dv_loop_seqk_parallel_kernelI23Flash_bwd_kernel_traitsILi96ELi64ELi128ELi8ELi2ELi4ELi4ELb1ELb0EN7cutlass6half_tE19Flash_kernel_traitsILi96ELi64ELi128ELi8ES3_EELb0ELb1ELb0ELb0ELb0ELb1ELb1EEEvNS_16Flash_bwd_paramsE --------------------------
	.section	.nv.shared._ZN5flash44flash_bwd_dq_dk_dv_loop_seqk_parallel_kernelI23Flash_bwd_kernel_traitsILi96ELi64ELi128ELi8ELi2ELi4ELi4ELb1ELb0EN7cutlass6half_tE19Flash_kernel_traitsILi96ELi64ELi128ELi8ES3_EELb0ELb1ELb0ELb0ELb0ELb1ELb1EEEvNS_16Flash_bwd_paramsE,"aw",@nobits
	.sectionflags	@""
	.align	16
	.zero		1024


//--------------------- .nv.shared._ZN5flash44flash_bwd_dq_dk_dv_loop_seqk_parallel_kernelI23Flash_bwd_kernel_traitsILi96ELi64ELi128ELi8ELi2ELi4ELi4ELb1ELb0EN7cutlass6half_tE19Flash_kernel_traitsILi96ELi64ELi128ELi8ES3_EELb1ELb1ELb0ELb1ELb0ELb0ELb0EEEvNS_16Flash_bwd_paramsE --------------------------
	.section	.nv.shared._ZN5flash44flash_bwd_dq_dk_dv_loop_seqk_parallel_kernelI23Flash_bwd_kernel_traitsILi96ELi64ELi128ELi8ELi2ELi4ELi4ELb1ELb0EN7cutlass6half_tE19Flash_kernel_traitsILi96ELi64ELi128ELi8ES3_EELb1ELb1ELb0ELb1ELb0ELb0ELb0EEEvNS_16Flash_bwd_paramsE,"aw",@nobits
	.sectionflags	@""
	.align	16
	.zero		1024


//--------------------- .nv.shared._ZN5flash44flash_bwd_dq_dk_dv_loop_seqk_parallel_kernelI23Flash_bwd_kernel_traitsILi96ELi64ELi128ELi8ELi2ELi4ELi4ELb1ELb0EN7cutlass6half_tE19Flash_kernel_traitsILi96ELi64ELi128ELi8ES3_EELb0ELb1ELb0ELb1ELb0ELb0ELb1EEEvNS_16Flash_bwd_paramsE --------------------------
	.section	.nv.shared._ZN5flash44flash_bwd_dq_dk_dv_loop_seqk_parallel_kernelI23Flash_bwd_kernel_traitsILi96ELi64ELi128ELi8ELi2ELi4ELi4ELb1ELb0EN7cutlass6half_tE19Flash_kernel_traitsILi96ELi64ELi128ELi8ES3_EELb0ELb1ELb0ELb1ELb0ELb0ELb1EEEvNS_16Flash_bwd_paramsE,"aw",@nobits
	.sectionflags	@""
	.align	16
	.zero		1024


//--------------------- .nv.shared._ZN5flash25flash_bwd_dot_do_o_kernelILb0E23Flash_bwd_kernel_traitsILi96ELi64ELi128ELi8ELi2ELi4ELi4ELb1ELb0EN7cutlass6half_tE19Flash_kernel_traitsILi96ELi64ELi128ELi8ES3_EEEEvNS_16Flash_bwd_paramsE --------------------------
	.section	.nv.shared._ZN5flash25flash_bwd_dot_do_o_kernelILb0E23Flash_bwd_kernel_traitsILi96ELi64ELi128ELi8ELi2ELi4ELi4ELb1ELb0EN7cutlass6half_tE19Flash_kernel_traitsILi96ELi64ELi128ELi8ES3_EEEEvNS_16Flash_bwd_paramsE,"aw",@nobits
	.sectionflags	@""
	.align	16
	.zero		1024


//--------------------- .nv.shared._ZN5flash25flash_bwd_dot_do_o_kernelILb1E23Flash_bwd_kernel_traitsILi96ELi64ELi128ELi8ELi2ELi4ELi4ELb1ELb0EN7cutlass6half_tE19Flash_kernel_traitsILi96ELi64ELi128ELi8ES3_EEEEvNS_16Flash_bwd_paramsE --------------------------
	.section	.nv.shared._ZN5flash25flash_bwd_dot_do_o_kernelILb1E23Flash_bwd_kernel_traitsILi96ELi64ELi128ELi8ELi2ELi4ELi4ELb1ELb0EN7cutlass6half_tE19Flash_kernel_traitsILi96ELi64ELi128ELi8ES3_EEEEvNS_16Flash_bwd_paramsE,"aw",@nobits
	.sectionflags	@""
	.align	16
	.zero		1024


//--------------------- .nv.shared._ZN5flash27flash_bwd_convert_dq_kernelI23Flash_bwd_kernel_traitsILi96ELi64ELi128ELi8ELi2ELi4ELi4ELb0ELb0EN7cutlass6half_tE19Flash_kernel_traitsILi96ELi64ELi128ELi8ES3_EEEEvNS_16Flash_bwd_paramsEi --------------------------
	.section	.nv.shared._ZN5flash27flash_bwd_convert_dq_kernelI23Flash_bwd_kernel_traitsILi96ELi64ELi128ELi8ELi2ELi4ELi4ELb0ELb0EN7cutlass6half_tE19Flash_kernel_traitsILi96ELi64ELi128ELi8ES3_EEEEvNS_16Flash_bwd_paramsEi,"aw",@nobits
	.sectionflags	@""
	.align	16
	.zero		1024


//--------------------- .nv.shared._ZN5flash44flash_bwd_dq_dk_dv_loop_seqk_parallel_kernelI23Flash_bwd_kernel_traitsILi96ELi64ELi128ELi8ELi2ELi4ELi4ELb0ELb0EN7cutlass6half_tE19Flash_kernel_traitsILi96ELi64ELi128ELi8ES3_EELb1ELb1ELb0ELb0ELb0ELb0ELb0EEEvNS_16Flash_bwd_paramsE --------------------------
	.section	.nv.shared._ZN5flash44flash_bwd_dq_dk_dv_loop_seqk_parallel_kernelI23Flash_bwd_kernel_traitsILi96ELi64ELi128ELi8ELi2ELi4ELi4ELb0ELb0EN7cutlass6half_tE19Flash_kernel_traitsILi96ELi64ELi128ELi8ES3_EELb1ELb1ELb0ELb0ELb0ELb0ELb0EEEvNS_16Flash_bwd_paramsE,"aw",@nobits
	.sectionflags	@""
	.align	16
	.zero		1024


//--------------------- .nv.shared._ZN5flash44flash_bwd_dq_dk_dv_loop_seqk_parallel_kernelI23Flash_bwd_kernel_traitsILi96ELi64ELi128ELi8ELi2ELi4ELi4ELb0ELb0EN7cutlass6half_tE19Flash_kernel_traitsILi96ELi64ELi128ELi8ES3_EELb0ELb1ELb0ELb0ELb0ELb0ELb1EEEvNS_16Flash_bwd_paramsE --------------------------
	.section	.nv.shared._ZN5flash44flash_bwd_dq_dk_dv_loop_seqk_parallel_kernelI23Flash_bwd_kernel_traitsILi96ELi64ELi128ELi8ELi2ELi4ELi4ELb0ELb0EN7cutlass6half_tE19Flash_kernel_traitsILi96ELi64ELi128ELi8ES3_EELb0ELb1ELb0ELb0ELb0ELb0ELb1EEEvNS_16Flash_bwd_paramsE,"aw",@nobits
	.sectionflags	@""
	.align	16
	.zero		1024


//--------------------- .nv.shared._ZN5flash44flash_bwd_dq_dk_dv_loop_seqk_parallel_kernelI23Flash_bwd_kernel_traitsILi96ELi64ELi128ELi8ELi2ELi4ELi4ELb0ELb0EN7cutlass6half_tE19Flash_kernel_traitsILi96ELi64ELi128ELi8ES3_EELb1ELb1ELb0ELb0ELb1ELb1ELb0EEEvNS_16Flash_bwd_paramsE --------------------------
	.section	.nv.shared._ZN5flash44flash_bwd_dq_dk_dv_loop_seqk_parallel_kernelI23Flash_bwd_kernel_traitsILi96ELi64ELi128ELi8ELi2ELi4ELi4ELb0ELb0EN7cutlass6half_tE19Flash_kernel_traitsILi96ELi64ELi128ELi8ES3_EELb1ELb1ELb0ELb0ELb1ELb1ELb0EEEvNS_16Flash_bwd_paramsE,"aw",@nobits
	.sectionflags	@""
	.align	16
	.zero		1024


//--------------------- .nv.shared._ZN5flash44flash_bwd_dq_dk_dv_loop_seqk_parallel_kernelI23Flash_bwd_kernel_traitsILi96ELi64ELi128ELi8ELi2ELi4ELi4ELb0ELb0EN7cutlass6half_tE19Flash_kernel_traitsILi96ELi64ELi128ELi8ES3_EELb0ELb1ELb0ELb0ELb1ELb1ELb1EEEvNS_16Flash_bwd_paramsE --------------------------
	.section	.nv.shared._ZN5flash44flash_bwd_dq_dk_dv_loop_seqk_parallel_kernelI23Flash_bwd_kernel_traitsILi96ELi64ELi128ELi8ELi2ELi4ELi4ELb0ELb0EN7cutlass6half_tE19Flash_kernel_traitsILi96ELi64ELi128ELi8ES3_EELb0ELb1ELb0ELb0ELb1ELb1ELb1EEEvNS_16Flash_bwd_paramsE,"aw",@nobits
	.sectionflags	@""
	.align	16
	.zero		1024


//--------------------- .nv.shared._ZN5flash44flash_bwd_dq_dk_dv_loop_seqk_parallel_kernelI23Flash_bwd_kernel_traitsILi96ELi64ELi128ELi8ELi2ELi4ELi4ELb0ELb0EN7cutlass6half_tE19Flash_kernel_traitsILi96ELi64ELi128ELi8ES3_EELb1ELb1ELb0ELb0ELb0ELb1ELb0EEEvNS_16Flash_bwd_paramsE --------------------------
	.section	.nv.shared._ZN5flash44flash_bwd_dq_dk_dv_loop_seqk_parallel_kernelI23Flash_bwd_kernel_traitsILi96ELi64ELi128ELi8ELi2ELi4ELi4ELb0ELb0EN7cutlass6half_tE19Flash_kernel_traitsILi96ELi64ELi128ELi8ES3_EELb1ELb1ELb0ELb0ELb0ELb1ELb0EEEvNS_16Flash_bwd_paramsE,"aw",@nobits
	.sectionflags	@""
	.align	16
	.zero		1024


//--------------------- .nv.shared._ZN5flash44flash_bwd_dq_dk_dv_loop_seqk_parallel_kernelI23Flash_bwd_kernel_traitsILi96ELi64ELi128ELi8ELi2ELi4ELi4ELb0ELb0EN7cutlass6half_tE19Flash_kernel_traitsILi96ELi64ELi128ELi8ES3_EELb0ELb1ELb0ELb0ELb0ELb1ELb1EEEvNS_16Flash_bwd_paramsE --------------------------
	.section	.nv.shared._ZN5flash44flash_bwd_dq_dk_dv_loop_seqk_parallel_kernelI23Flash_bwd_kernel_traitsILi96ELi64ELi128ELi8ELi2ELi4ELi4ELb0ELb0EN7cutlass6half_tE19Flash_kernel_traitsILi96ELi64ELi128ELi8ES3_EELb0ELb1ELb0ELb0ELb0ELb1ELb1EEEvNS_16Flash_bwd_paramsE,"aw",@nobits
	.sectionflags	@""
	.align	16
	.zero		1024


//--------------------- .nv.shared._ZN5flash44flash_bwd_dq_dk_dv_loop_seqk_parallel_kernelI23Flash_bwd_kernel_traitsILi96ELi64ELi128ELi8ELi2ELi4ELi4ELb0ELb0EN7cutlass6half_tE19Flash_kernel_traitsILi96ELi64ELi128ELi8ES3_EELb1ELb1ELb0ELb1ELb0ELb0ELb0EEEvNS_16Flash_bwd_paramsE --------------------------
	.section	.nv.shared._ZN5flash44flash_bwd_dq_dk_dv_loop_seqk_parallel_kernelI23Flash_bwd_kernel_traitsILi96ELi64ELi128ELi8ELi2ELi4ELi4ELb0ELb0EN7cutlass6half_tE19Flash_kernel_traitsILi96ELi64ELi128ELi8ES3_EELb1ELb1ELb0ELb1ELb0ELb0ELb0EEEvNS_16Flash_bwd_paramsE,"aw",@nobits
	.sectionflags	@""
	.align	16
	.zero		1024


//--------------------- .nv.shared._ZN5flash44flash_bwd_dq_dk_dv_loop_seqk_parallel_kernelI23Flash_bwd_kernel_traitsILi96ELi64ELi128ELi8ELi2ELi4ELi4ELb0ELb0EN7cutlass6half_tE19Flash_kernel_traitsILi96ELi64ELi128ELi8ES3_EELb0ELb1ELb0ELb1ELb0ELb0ELb1EEEvNS_16Flash_bwd_paramsE --------------------------
	.section	.nv.shared._ZN5flash44flash_bwd_dq_dk_dv_loop_seqk_parallel_kernelI23Flash_bwd_kernel_traitsILi96ELi64ELi128ELi8ELi2ELi4ELi4ELb0ELb0EN7cutlass6half_tE19Flash_kernel_traitsILi96ELi64ELi128ELi8ES3_EELb0ELb1ELb0ELb1ELb0ELb0ELb1EEEvNS_16Flash_bwd_paramsE,"aw",@nobits
	.sectionflags	@""
	.align	16
	.zero		1024


//--------------------- .nv.shared._ZN5flash25flash_bwd_dot_do_o_kernelILb0E23Flash_bwd_kernel_traitsILi96ELi64ELi128ELi8ELi2ELi4ELi4ELb0ELb0EN7cutlass6half_tE19Flash_kernel_traitsILi96ELi64ELi128ELi8ES3_EEEEvNS_16Flash_bwd_paramsE --------------------------
	.section	.nv.shared._ZN5flash25flash_bwd_dot_do_o_kernelILb0E23Flash_bwd_kernel_traitsILi96ELi64ELi128ELi8ELi2ELi4ELi4ELb0ELb0EN7cutlass6half_tE19Flash_kernel_traitsILi96ELi64ELi128ELi8ES3_EEEEvNS_16Flash_bwd_paramsE,"aw",@nobits
	.sectionflags	@""
	.align	16
	.zero		1024


//--------------------- .nv.shared._ZN5flash25flash_bwd_dot_do_o_kernelILb1E23Flash_bwd_kernel_traitsILi96ELi64ELi128ELi8ELi2ELi4ELi4ELb0ELb0EN7cutlass6half_tE19Flash_kernel_traitsILi96ELi64ELi128ELi8ES3_EEEEvNS_16Flash_bwd_paramsE --------------------------
	.section	.nv.shared._ZN5flash25flash_bwd_dot_do_o_kernelILb1E23Flash_bwd_kernel_traitsILi96ELi64ELi128ELi8ELi2ELi4ELi4ELb0ELb0EN7cutlass6half_tE19Flash_kernel_traitsILi96ELi64ELi128ELi8ES3_EEEEvNS_16Flash_bwd_paramsE,"aw",@nobits
	.sectionflags	@""
	.align	16
	.zero		1024


//--------------------- .nv.constant0._ZN5flash44flash_bwd_dq_dk_dv_loop_seqk_parallel_kernelI23Flash_bwd_kernel_traitsILi96ELi64ELi128ELi8ELi2ELi4ELi4ELb1ELb0EN7cutlass6half_tE19Flash_kernel_traitsILi96ELi64ELi128ELi8ES3_EELb0ELb1ELb0ELb0ELb0ELb0ELb0EEEvNS_16Flash_bwd_paramsE --------------------------
	.section	.nv.constant0._ZN5flash44flash_bwd_dq_dk_dv_loop_seqk_parallel_kernelI23Flash_bwd_kernel_traitsILi96ELi64ELi128ELi8ELi2ELi4ELi4ELb1ELb0EN7cutlass6half_tE19Flash_kernel_traitsILi96ELi64ELi128ELi8ES3_EELb0ELb1ELb0ELb0ELb0ELb0ELb0EEEvNS_16Flash_bwd_paramsE,"a",@progbits
	.sectionflags	@""
	.align	4
.nv.constant0._ZN5flash44flash_bwd_dq_dk_dv_loop_seqk_parallel_kernelI23Flash_bwd_kernel_traitsILi96ELi64ELi128ELi8ELi2ELi4ELi4ELb1ELb0EN7cutlass6half_tE19Flash_kernel_traitsILi96ELi64ELi128ELi8ES3_EELb0ELb1ELb0ELb0ELb0ELb0ELb0EEEvNS_16Flash_bwd_paramsE:
	.zero		1536


//--------------------- .nv.constant0._ZN5flash44flash_bwd_dq_dk_dv_loop_seqk_parallel_kernelI23Flash_bwd_kernel_traitsILi96ELi64ELi128ELi8ELi2ELi4ELi4ELb1ELb0EN7cutlass6half_tE19Flash_kernel_traitsILi96ELi64ELi128ELi8ES3_EELb0ELb1ELb0ELb0ELb1ELb1ELb0EEEvNS_16Flash_bwd_paramsE --------------------------
	.section	.nv.constant0._ZN5flash44flash_bwd_dq_dk_dv_loop_seqk_parallel_kernelI23Flash_bwd_kernel_traitsILi96ELi64ELi128ELi8ELi2ELi4ELi4ELb1ELb0EN7cutlass6half_tE19Flash_kernel_traitsILi96ELi64ELi128ELi8ES3_EELb0ELb1ELb0ELb0ELb1ELb1ELb0EEEvNS_16Flash_bwd_paramsE,"a",@progbits
	.sectionflags	@""
	.align	4
.nv.constant0._ZN5flash44flash_bwd_dq_dk_dv_loop_seqk_parallel_kernelI23Flash_bwd_kernel_traitsILi96ELi64ELi128ELi8ELi2ELi4ELi4ELb1ELb0EN7cutlass6half_tE19Flash_kernel_traitsILi96ELi64ELi128ELi8ES3_EELb0ELb1ELb0ELb0ELb1ELb1ELb0EEEvNS_16Flash_bwd_paramsE:
	.zero		1536


//--------------------- .nv.constant0._ZN5flash44flash_bwd_dq_dk_dv_loop_seqk_parallel_kernelI23Flash_bwd_kernel_traitsILi96ELi64ELi128ELi8ELi2ELi4ELi4ELb1ELb0EN7cutlass6half_tE19Flash_kernel_traitsILi96ELi64ELi128ELi8ES3_EELb0ELb1ELb0ELb0ELb0ELb1ELb0EEEvNS_16Flash_bwd_paramsE --------------------------
	.section	.nv.constant0._ZN5flash44flash_bwd_dq_dk_dv_loop_seqk_parallel_kernelI23Flash_bwd_kernel_traitsILi96ELi64ELi128ELi8ELi2ELi4ELi4ELb1ELb0EN7cutlass6half_tE19Flash_kernel_traitsILi96ELi64ELi128ELi8ES3_EELb0ELb1ELb0ELb0ELb0ELb1ELb0EEEvNS_16Flash_bwd_paramsE,"a",@progbits
	.sectionflags	@""
	.align	4
.nv.constant0._ZN5flash44flash_bwd_dq_dk_dv_loop_seqk_parallel_kernelI23Flash_bwd_kernel_traitsILi96ELi64ELi128ELi8ELi2ELi4ELi4ELb1ELb0EN7cutlass6half_tE19Flash_kernel_traitsILi96ELi64ELi128ELi8ES3_EELb0ELb1ELb0ELb0ELb0ELb1ELb0EEEvNS_16Flash_bwd_paramsE:
	.zero		1536


//--------------------- .nv.constant0._ZN5flash44flash_bwd_dq_dk_dv_loop_seqk_parallel_kernelI23Flash_bwd_kernel_traitsILi96ELi64ELi128ELi8ELi2ELi4ELi4ELb1ELb0EN7cutlass6half_tE19Flash_kernel_traitsILi96ELi64ELi128ELi8ES3_EELb0ELb1ELb0ELb1ELb0ELb0ELb0EEEvNS_16Flash_bwd_paramsE --------------------------
	.section	.nv.constant0._ZN5flash44flash_bwd_dq_dk_dv_loop_seqk_parallel_kernelI23Flash_bwd_kernel_traitsILi96ELi64ELi128ELi8ELi2ELi4ELi4ELb1ELb0EN7cutlass6half_tE19Flash_kernel_traitsILi96ELi64ELi128ELi8ES3_EELb0ELb1ELb0ELb1ELb0ELb0ELb0EEEvNS_16Flash_bwd_paramsE,"a",@progbits
	.sectionflags	@""
	.align	4
.nv.constant0._ZN5flash44flash_bwd_dq_dk_dv_loop_seqk_parallel_kernelI23Flash_bwd_kernel_traitsILi96ELi64ELi128ELi8ELi2ELi4ELi4ELb1ELb0EN7cutlass6half_tE19Flash_kernel_traitsILi96ELi64ELi128ELi8ES3_EELb0ELb1ELb0ELb1ELb0ELb0ELb0EEEvNS_16Flash_bwd_paramsE:
	.zero		1536


//--------------------- .nv.constant0._ZN5flash27flash_bwd_convert_dq_kernelI23Flash_bwd_kernel_traitsILi96ELi64ELi128ELi8ELi2ELi4ELi4ELb1ELb0EN7cutlass6half_tE19Flash_kernel_traitsILi96ELi64ELi128ELi8ES3_EEEEvNS_16Flash_bwd_paramsEi --------------------------
	.section	.nv.constant0._ZN5flash27flash_bwd_convert_dq_kernelI23Flash_bwd_kernel_traitsILi96ELi64ELi128ELi8ELi2ELi4ELi4ELb1ELb0EN7cutlass6half_tE19Flash_kernel_traitsILi96ELi64ELi128ELi8ES3_EEEEvNS_16Flash_bwd_paramsEi,"a",@progbits
	.sectionflags	@""
	.align	4
.nv.constant0._ZN5flash27flash_bwd_convert_dq_kernelI23Flash_bwd_kernel_traitsILi96ELi64ELi128ELi8ELi2ELi4ELi4ELb1ELb0EN7cutlass6half_tE19Flash_kernel_traitsILi96ELi64ELi128ELi8ES3_EEEEvNS_16Flash_bwd_paramsEi:
	.zero		1540


//--------------------- .nv.constant0._ZN5flash44flash_bwd_dq_dk_dv_loop_seqk_parallel_kernelI23Flash_bwd_kernel_traitsILi96ELi64ELi128ELi8ELi2ELi4ELi4ELb1ELb0EN7cutlass6half_tE19Flash_kernel_traitsILi96ELi64ELi128ELi8ES3_EELb1ELb1ELb0ELb0ELb0ELb0ELb0EEEvNS_16Flash_bwd_paramsE --------------------------
	.section	.nv.constant0._ZN5flash44flash_bwd_dq_dk_dv_loop_seqk_parallel_kernelI23Flash_bwd_kernel_traitsILi96ELi64ELi128ELi8ELi2ELi4ELi4ELb1ELb0EN7cutlass6half_tE19Flash_kernel_traitsILi96ELi64ELi128ELi8ES3_EELb1ELb1ELb0ELb0ELb0ELb0ELb0EEEvNS_16Flash_bwd_paramsE,"a",@progbits
	.sectionflags	@""
	.align	4
.nv.constant0._ZN5flash44flash_bwd_dq_dk_dv_loop_seqk_parallel_kernelI23Flash_bwd_kernel_traitsILi96ELi64ELi128ELi8ELi2ELi4ELi4ELb1ELb0EN7cutlass6half_tE19Flash_kernel_traitsILi96ELi64ELi128ELi8ES3_EELb1ELb1ELb0ELb0ELb0ELb0ELb0EEEvNS_16Flash_bwd_paramsE:
	.zero		1536


//--------------------- .nv.constant0._ZN5flash44flash_bwd_dq_dk_dv_loop_seqk_parallel_kernelI23Flash_bwd_kernel_traitsILi96ELi64ELi128ELi8ELi2ELi4ELi4ELb1ELb0EN7cutlass6half_tE19Flash_kernel_traitsILi96ELi64ELi128ELi8ES3_EELb0ELb1ELb0ELb0ELb0ELb0ELb1EEEvNS_16Flash_bwd_paramsE --------------------------
	.section	.nv.constant0._ZN5flash44flash_bwd_dq_dk_dv_loop_seqk_parallel_kernelI23Flash_bwd_kernel_traitsILi96ELi64ELi128ELi8ELi2ELi4ELi4ELb1ELb0EN7cutlass6half_tE19Flash_kernel_traitsILi96ELi64ELi128ELi8ES3_EELb0ELb1ELb0ELb0ELb0ELb0ELb1EEEvNS_16Flash_bwd_paramsE,"a",@progbits
	.sectionflags	@""
	.align	4
.nv.constant0._ZN5flash44flash_bwd_dq_dk_dv_loop_seqk_parallel_kernelI23Flash_bwd_kernel_traitsILi96ELi64ELi128ELi8ELi2ELi4ELi4ELb1ELb0EN7cutlass6half_tE19Flash_kernel_traitsILi96ELi64ELi128ELi8ES3_EELb0ELb1ELb0ELb0ELb0ELb0ELb1EEEvNS_16Flash_bwd_paramsE:
	.zero		1536


//--------------------- .nv.constant0._ZN5flash44flash_bwd_dq_dk_dv_loop_seqk_parallel_kernelI23Flash_bwd_kernel_traitsILi96ELi64ELi128ELi8ELi2ELi4ELi4ELb1ELb0EN7cutlass6half_tE19Flash_kernel_traitsILi96ELi64ELi128ELi8ES3_EELb1ELb1ELb0ELb0ELb1ELb1ELb0EEEvNS_16Flash_bwd_paramsE --------------------------
	.section	.nv.constant0._ZN5flash44flash_bwd_dq_dk_dv_loop_seqk_parallel_kernelI23Flash_bwd_kernel_traitsILi96ELi64ELi128ELi8ELi2ELi4ELi4ELb1ELb0EN7cutlass6half_tE19Flash_kernel_traitsILi96ELi64ELi128ELi8ES3_EELb1ELb1ELb0ELb0ELb1ELb1ELb0EEEvNS_16Flash_bwd_paramsE,"a",@progbits
	.sectionflags	@""
	.align	4
.nv.constant0._ZN5flash44flash_bwd_dq_dk_dv_loop_seqk_parallel_kernelI23Flash_bwd_kernel_traitsILi96ELi64ELi128ELi8ELi2ELi4ELi4ELb1ELb0EN7cutlass6half_tE19Flash_kernel_traitsILi96ELi64ELi128ELi8ES3_EELb1ELb1ELb0ELb0ELb1ELb1ELb0EEEvNS_16Flash_bwd_paramsE:
	.zero		1536


//--------------------- .nv.constant0._ZN5flash44flash_bwd_dq_dk_dv_loop_seqk_parallel_kernelI23Flash_bwd_kernel_traitsILi96ELi64ELi128ELi8ELi2ELi4ELi4ELb1ELb0EN7cutlass6half_tE19Flash_kernel_traitsILi96ELi64ELi128ELi8ES3_EELb0ELb1ELb0ELb0ELb1ELb1ELb1EEEvNS_16Flash_bwd_paramsE --------------------------
	.section	.nv.constant0._ZN5flash44flash_bwd_dq_dk_dv_loop_seqk_parallel_kernelI23Flash_bwd_kernel_traitsILi96ELi64ELi128ELi8ELi2ELi4ELi4ELb1ELb0EN7cutlass6half_tE19Flash_kernel_traitsILi96ELi64ELi128ELi8ES3_EELb0ELb1ELb0ELb0ELb1ELb1ELb1EEEvNS_16Flash_bwd_paramsE,"a",@progbits
	.sectionflags	@""
	.align	4
.nv.constant0._ZN5flash44flash_bwd_dq_dk_dv_loop_seqk_parallel_kernelI23Flash_bwd_kernel_traitsILi96ELi64ELi128ELi8ELi2ELi4ELi4ELb1ELb0EN7cutlass6half_tE19Flash_kernel_traitsILi96ELi64ELi128ELi8ES3_EELb0ELb1ELb0ELb0ELb1ELb1ELb1EEEvNS_16Flash_bwd_paramsE:
	.zero		1536


//--------------------- .nv.constant0._ZN5flash44flash_bwd_dq_dk_dv_loop_seqk_parallel_kernelI23Flash_bwd_kernel_traitsILi96ELi64ELi128ELi8ELi2ELi4ELi4ELb1ELb0EN7cutlass6half_tE19Flash_kernel_traitsILi96ELi64ELi128ELi8ES3_EELb1ELb1ELb0ELb0ELb0ELb1ELb0EEEvNS_16Flash_bwd_paramsE --------------------------
	.section	.nv.constant0._ZN5flash44flash_bwd_dq_dk_dv_loop_seqk_parallel_kernelI23Flash_bwd_kernel_traitsILi96ELi64ELi128ELi8ELi2ELi4ELi4ELb1ELb0EN7cutlass6half_tE19Flash_kernel_traitsILi96ELi64ELi128ELi8ES3_EELb1ELb1ELb0ELb0ELb0ELb1ELb0EEEvNS_16Flash_bwd_paramsE,"a",@progbits
	.sectionflags	@""
	.align	4
.nv.constant0._ZN5flash44flash_bwd_dq_dk_dv_loop_seqk_parallel_kernelI23Flash_bwd_kernel_traitsILi96ELi64ELi128ELi8ELi2ELi4ELi4ELb1ELb0EN7cutlass6half_tE19Flash_kernel_traitsILi96ELi64ELi128ELi8ES3_EELb1ELb1ELb0ELb0ELb0ELb1ELb0EEEvNS_16Flash_bwd_paramsE:
	.zero		1536


//--------------------- .nv.constant0._ZN5flash44flash_bwd_dq_dk_dv_loop_seqk_parallel_kernelI23Flash_bwd_kernel_traitsILi96ELi64ELi128ELi8ELi2ELi4ELi4ELb1ELb0EN7cutlass6half_tE19Flash_kernel_traitsILi96ELi64ELi128ELi8ES3_EELb0ELb1ELb0ELb0ELb0ELb1ELb1EEEvNS_16Flash_bwd_paramsE --------------------------
	.section	.nv.constant0._ZN5flash44flash_bwd_dq_dk_dv_loop_seqk_parallel_kernelI23Flash_bwd_kernel_traitsILi96ELi64ELi128ELi8ELi2ELi4ELi4ELb1ELb0EN7cutlass6half_tE19Flash_kernel_traitsILi96ELi64ELi128ELi8ES3_EELb0ELb1ELb0ELb0ELb0ELb1ELb1EEEvNS_16Flash_bwd_paramsE,"a",@progbits
	.sectionflags	@""
	.align	4
.nv.constant0._ZN5flash44flash_bwd_dq_dk_dv_loop_seqk_parallel_kernelI23Flash_bwd_kernel_traitsILi96ELi64ELi128ELi8ELi2ELi4ELi4ELb1ELb0EN7cutlass6half_tE19Flash_kernel_traitsILi96ELi64ELi128ELi8ES3_EELb0ELb1ELb0ELb0ELb0ELb1ELb1EEEvNS_16Flash_bwd_paramsE:
	.zero		1536


//--------------------- .nv.constant0._ZN5flash44flash_bwd_dq_dk_dv_loop_seqk_parallel_kernelI23Flash_bwd_kernel_traitsILi96ELi64ELi128ELi8ELi2ELi4ELi4ELb1ELb0EN7cutlass6half_tE19Flash_kernel_traitsILi96ELi64ELi128ELi8ES3_EELb1ELb1ELb0ELb1ELb0ELb0ELb0EEEvNS_16Flash_bwd_paramsE --------------------------
	.section	.nv.constant0._ZN5flash44flash_bwd_dq_dk_dv_loop_seqk_parallel_kernelI23Flash_bwd_kernel_traitsILi96ELi64ELi128ELi8ELi2ELi4ELi4ELb1ELb0EN7cutlass6half_tE19Flash_kernel_traitsILi96ELi64ELi128ELi8ES3_EELb1ELb1ELb0ELb1ELb0ELb0ELb0EEEvNS_16Flash_bwd_paramsE,"a",@progbits
	.sectionflags	@""
	.align	4
.nv.constant0._ZN5flash44flash_bwd_dq_dk_dv_loop_seqk_parallel_kernelI23Flash_bwd_kernel_traitsILi96ELi64ELi128ELi8ELi2ELi4ELi4ELb1ELb0EN7cutlass6half_tE19Flash_kernel_traitsILi96ELi64ELi128ELi8ES3_EELb1ELb1ELb0ELb1ELb0ELb0ELb0EEEvNS_16Flash_bwd_paramsE:
	.zero		1536


//--------------------- .nv.constant0._ZN5flash44flash_bwd_dq_dk_dv_loop_seqk_parallel_kernelI23Flash_bwd_kernel_traitsILi96ELi64ELi128ELi8ELi2ELi4ELi4ELb1ELb0EN7cutlass6half_tE19Flash_kernel_traitsILi96ELi64ELi128ELi8ES3_EELb0ELb1ELb0ELb1ELb0ELb0ELb1EEEvNS_16Flash_bwd_paramsE --------------------------
	.section	.nv.constant0._ZN5flash44flash_bwd_dq_dk_dv_loop_seqk_parallel_kernelI23Flash_bwd_kernel_traitsILi96ELi64ELi128ELi8ELi2ELi4ELi4ELb1ELb0EN7cutlass6half_tE19Flash_kernel_traitsILi96ELi64ELi128ELi8ES3_EELb0ELb1ELb0ELb1ELb0ELb0ELb1EEEvNS_16Flash_bwd_paramsE,"a",@progbits
	.sectionflags	@""
	.align	4
.nv.constant0._ZN5flash44flash_bwd_dq_dk_dv_loop_seqk_parallel_kernelI23Flash_bwd_kernel_traitsILi96ELi64ELi128ELi8ELi2ELi4ELi4ELb1ELb0EN7cutlass6half_tE19Flash_kernel_traitsILi96ELi64ELi128ELi8ES3_EELb0ELb1ELb0ELb1ELb0ELb0ELb1EEEvNS_16Flash_bwd_paramsE:
	.zero		1536


//--------------------- .nv.constant0._ZN5flash25flash_bwd_dot_do_o_kernelILb0E23Flash_bwd_kernel_traitsILi96ELi64ELi128ELi8ELi2ELi4ELi4ELb1ELb0EN7cutlass6half_tE19Flash_kernel_traitsILi96ELi64ELi128ELi8ES3_EEEEvNS_16Flash_bwd_paramsE --------------------------
	.section	.nv.constant0._ZN5flash25flash_bwd_dot_do_o_kernelILb0E23Flash_bwd_kernel_traitsILi96ELi64ELi128ELi8ELi2ELi4ELi4ELb1ELb0EN7cutlass6half_tE19Flash_kernel_traitsILi96ELi64ELi128ELi8ES3_EEEEvNS_16Flash_bwd_paramsE,"a",@progbits
	.sectionflags	@""
	.align	4
.nv.constant0._ZN5flash25flash_bwd_dot_do_o_kernelILb0E23Flash_bwd_kernel_traitsILi96ELi64ELi128ELi8ELi2ELi4ELi4ELb1ELb0EN7cutlass6half_tE19Flash_kernel_traitsILi96ELi64ELi128ELi8ES3_EEEEvNS_16Flash_bwd_paramsE:
	.zero		1536


//--------------------- .nv.constant0._ZN5flash25flash_bwd_dot_do_o_kernelILb1E23Flash_bwd_kernel_traitsILi96ELi64ELi128ELi8ELi2ELi4ELi4ELb1ELb0EN7cutlass6half_tE19Flash_kernel_traitsILi96ELi64ELi128ELi8ES3_EEEEvNS_16Flash_bwd_paramsE --------------------------
	.section	.nv.constant0._ZN5flash25flash_bwd_dot_do_o_kernelILb1E23Flash_bwd_kernel_traitsILi96ELi64ELi128ELi8ELi2ELi4ELi4ELb1ELb0EN7cutlass6half_tE19Flash_kernel_traitsILi96ELi64ELi128ELi8ES3_EEEEvNS_16Flash_bwd_paramsE,"a",@progbits
	.sectionflags	@""
	.align	4
.nv.constant0._ZN5flash25flash_bwd_dot_do_o_kernelILb1E23Flash_bwd_kernel_traitsILi96ELi64ELi128ELi8ELi2ELi4ELi4ELb1ELb0EN7cutlass6half_tE19Flash_kernel_traitsILi96ELi64ELi128ELi8ES3_EEEEvNS_16Flash_bwd_paramsE:
	.zero		1536


//--------------------- .nv.constant0._ZN5flash27flash_bwd_convert_dq_kernelI23Flash_bwd_kernel_traitsILi96ELi64ELi128ELi8ELi2ELi4ELi4ELb0ELb0EN7cutlass6half_tE19Flash_kernel_traitsILi96ELi64ELi128ELi8ES3_EEEEvNS_16Flash_bwd_paramsEi --------------------------
	.section	.nv.constant0._ZN5flash27flash_bwd_convert_dq_kernelI23Flash_bwd_kernel_traitsILi96ELi64ELi128ELi8ELi2ELi4ELi4ELb0ELb0EN7cutlass6half_tE19Flash_kernel_traitsILi96ELi64ELi128ELi8ES3_EEEEvNS_16Flash_bwd_paramsEi,"a",@progbits
	.sectionflags	@""
	.align	4
.nv.constant0._ZN5flash27flash_bwd_convert_dq_kernelI23Flash_bwd_kernel_traitsILi96ELi64ELi128ELi8ELi2ELi4ELi4ELb0ELb0EN7cutlass6half_tE19Flash_kernel_traitsILi96ELi64ELi128ELi8ES3_EEEEvNS_16Flash_bwd_paramsEi:
	.zero		1540


//--------------------- .nv.constant0._ZN5flash44flash_bwd_dq_dk_dv_loop_seqk_parallel_kernelI23Flash_bwd_kernel_traitsILi96ELi64ELi128ELi8ELi2ELi4ELi4ELb0ELb0EN7cutlass6half_tE19Flash_kernel_traitsILi96ELi64ELi128ELi8ES3_EELb1ELb1ELb0ELb0ELb0ELb0ELb0EEEvNS_16Flash_bwd_paramsE --------------------------
	.section	.nv.constant0._ZN5flash44flash_bwd_dq_dk_dv_loop_seqk_parallel_kernelI23Flash_bwd_kernel_traitsILi96ELi64ELi128ELi8ELi2ELi4ELi4ELb0ELb0EN7cutlass6half_tE19Flash_kernel_traitsILi96ELi64ELi128ELi8ES3_EELb1ELb1ELb0ELb0ELb0ELb0ELb0EEEvNS_16Flash_bwd_paramsE,"a",@progbits
	.sectionflags	@""
	.align	4
.nv.constant0._ZN5flash44flash_bwd_dq_dk_dv_loop_seqk_parallel_kernelI23Flash_bwd_kernel_traitsILi96ELi64ELi128ELi8ELi2ELi4ELi4ELb0ELb0EN7cutlass6half_tE19Flash_kernel_traitsILi96ELi64ELi128ELi8ES3_EELb1ELb1ELb0ELb0ELb0ELb0ELb0EEEvNS_16Flash_bwd_paramsE:
	.zero		1536


//--------------------- .nv.constant0._ZN5flash44flash_bwd_dq_dk_dv_loop_seqk_parallel_kernelI23Flash_bwd_kernel_traitsILi96ELi64ELi128ELi8ELi2ELi4ELi4ELb0ELb0EN7cutlass6half_tE19Flash_kernel_traitsILi96ELi64ELi128ELi8ES3_EELb0ELb1ELb0ELb0ELb0ELb0ELb1EEEvNS_16Flash_bwd_paramsE --------------------------
	.section	.nv.constant0._ZN5flash44flash_bwd_dq_dk_dv_loop_seqk_parallel_kernelI23Flash_bwd_kernel_traitsILi96ELi64ELi128ELi8ELi2ELi4ELi4ELb0ELb0EN7cutlass6half_tE19Flash_kernel_traitsILi96ELi64ELi128ELi8ES3_EELb0ELb1ELb0ELb0ELb0ELb0ELb1EEEvNS_16Flash_bwd_paramsE,"a",@progbits
	.sectionflags	@""
	.align	4
.nv.constant0._ZN5flash44flash_bwd_dq_dk_dv_loop_seqk_parallel_kernelI23Flash_bwd_kernel_traitsILi96ELi64ELi128ELi8ELi2ELi4ELi4ELb0ELb0EN7cutlass6half_tE19Flash_kernel_traitsILi96ELi64ELi128ELi8ES3_EELb0ELb1ELb0ELb0ELb0ELb0ELb1EEEvNS_16Flash_bwd_paramsE:
	.zero		1536


//--------------------- .nv.constant0._ZN5flash44flash_bwd_dq_dk_dv_loop_seqk_parallel_kernelI23Flash_bwd_kernel_traitsILi96ELi64ELi128ELi8ELi2ELi4ELi4ELb0ELb0EN7cutlass6half_tE19Flash_kernel_traitsILi96ELi64ELi128ELi8ES3_EELb1ELb1ELb0ELb0ELb1ELb1ELb0EEEvNS_16Flash_bwd_paramsE --------------------------
	.section	.nv.constant0._ZN5flash44flash_bwd_dq_dk_dv_loop_seqk_parallel_kernelI23Flash_bwd_kernel_traitsILi96ELi64ELi128ELi8ELi2ELi4ELi4ELb0ELb0EN7cutlass6half_tE19Flash_kernel_traitsILi96ELi64ELi128ELi8ES3_EELb1ELb1ELb0ELb0ELb1ELb1ELb0EEEvNS_16Flash_bwd_paramsE,"a",@progbits
	.sectionflags	@""
	.align	4
.nv.constant0._ZN5flash44flash_bwd_dq_dk_dv_loop_seqk_parallel_kernelI23Flash_bwd_kernel_traitsILi96ELi64ELi128ELi8ELi2ELi4ELi4ELb0ELb0EN7cutlass6half_tE19Flash_kernel_traitsILi96ELi64ELi128ELi8ES3_EELb1ELb1ELb0ELb0ELb1ELb1ELb0EEEvNS_16Flash_bwd_paramsE:
	.zero		1536


//--------------------- .nv.constant0._ZN5flash44flash_bwd_dq_dk_dv_loop_seqk_parallel_kernelI23Flash_bwd_kernel_traitsILi96ELi64ELi128ELi8ELi2ELi4ELi4ELb0ELb0EN7cutlass6half_tE19Flash_kernel_traitsILi96ELi64ELi128ELi8ES3_EELb0ELb1ELb0ELb0ELb1ELb1ELb1EEEvNS_16Flash_bwd_paramsE --------------------------
	.section	.nv.constant0._ZN5flash44flash_bwd_dq_dk_dv_loop_seqk_parallel_kernelI23Flash_bwd_kernel_traitsILi96ELi64ELi128ELi8ELi2ELi4ELi4ELb0ELb0EN7cutlass6half_tE19Flash_kernel_traitsILi96ELi64ELi128ELi8ES3_EELb0ELb1ELb0ELb0ELb1ELb1ELb1EEEvNS_16Flash_bwd_paramsE,"a",@progbits
	.sectionflags	@""
	.align	4
.nv.constant0._ZN5flash44flash_bwd_dq_dk_dv_loop_seqk_parallel_kernelI23Flash_bwd_kernel_traitsILi96ELi64ELi128ELi8ELi2ELi4ELi4ELb0ELb0EN7cutlass6half_tE19Flash_kernel_traitsILi96ELi64ELi128ELi8ES3_EELb0ELb1ELb0ELb0ELb1ELb1ELb1EEEvNS_16Flash_bwd_paramsE:
	.zero		1536


//--------------------- .nv.constant0._ZN5flash44flash_bwd_dq_dk_dv_loop_seqk_parallel_kernelI23Flash_bwd_kernel_traitsILi96ELi64ELi128ELi8ELi2ELi4ELi4ELb0ELb0EN7cutlass6half_tE19Flash_kernel_traitsILi96ELi64ELi128ELi8ES3_EELb1ELb1ELb0ELb0ELb0ELb1ELb0EEEvNS_16Flash_bwd_paramsE --------------------------
	.section	.nv.constant0._ZN5flash44flash_bwd_dq_dk_dv_loop_seqk_parallel_kernelI23Flash_bwd_kernel_traitsILi96ELi64ELi128ELi8ELi2ELi4ELi4ELb0ELb0EN7cutlass6half_tE19Flash_kernel_traitsILi96ELi64ELi128ELi8ES3_EELb1ELb1ELb0ELb0ELb0ELb1ELb0EEEvNS_16Flash_bwd_paramsE,"a",@progbits
	.sectionflags	@""
	.align	4
.nv.constant0._ZN5flash44flash_bwd_dq_dk_dv_loop_seqk_parallel_kernelI23Flash_bwd_kernel_traitsILi96ELi64ELi128ELi8ELi2ELi4ELi4ELb0ELb0EN7cutlass6half_tE19Flash_kernel_traitsILi96ELi64ELi128ELi8ES3_EELb1ELb1ELb0ELb0ELb0ELb1ELb0EEEvNS_16Flash_bwd_paramsE:
	.zero		1536


//--------------------- .nv.constant0._ZN5flash44flash_bwd_dq_dk_dv_loop_seqk_parallel_kernelI23Flash_bwd_kernel_traitsILi96ELi64ELi128ELi8ELi2ELi4ELi4ELb0ELb0EN7cutlass6half_tE19Flash_kernel_traitsILi96ELi64ELi128ELi8ES3_EELb0ELb1ELb0ELb0ELb0ELb1ELb1EEEvNS_16Flash_bwd_paramsE --------------------------
	.section	.nv.constant0._ZN5flash44flash_bwd_dq_dk_dv_loop_seqk_parallel_kernelI23Flash_bwd_kernel_traitsILi96ELi64ELi128ELi8ELi2ELi4ELi4ELb0ELb0EN7cutlass6half_tE19Flash_kernel_traitsILi96ELi64ELi128ELi8ES3_EELb0ELb1ELb0ELb0ELb0ELb1ELb1EEEvNS_16Flash_bwd_paramsE,"a",@progbits
	.sectionflags	@""
	.align	4
.nv.constant0._ZN5flash44flash_bwd_dq_dk_dv_loop_seqk_parallel_kernelI23Flash_bwd_kernel_traitsILi96ELi64ELi128ELi8ELi2ELi4ELi4ELb0ELb0EN7cutlass6half_tE19Flash_kernel_traitsILi96ELi64ELi128ELi8ES3_EELb0ELb1ELb0ELb0ELb0ELb1ELb1EEEvNS_16Flash_bwd_paramsE:
	.zero		1536


//--------------------- .nv.constant0._ZN5flash44flash_bwd_dq_dk_dv_loop_seqk_parallel_kernelI23Flash_bwd_kernel_traitsILi96ELi64ELi128ELi8ELi2ELi4ELi4ELb0ELb0EN7cutlass6half_tE19Flash_kernel_traitsILi96ELi64ELi128ELi8ES3_EELb1ELb1ELb0ELb1ELb0ELb0ELb0EEEvNS_16Flash_bwd_paramsE --------------------------
	.section	.nv.constant0._ZN5flash44flash_bwd_dq_dk_dv_loop_seqk_parallel_kernelI23Flash_bwd_kernel_traitsILi96ELi64ELi128ELi8ELi2ELi4ELi4ELb0ELb0EN7cutlass6half_tE19Flash_kernel_traitsILi96ELi64ELi128ELi8ES3_EELb1ELb1ELb0ELb1ELb0ELb0ELb0EEEvNS_16Flash_bwd_paramsE,"a",@progbits
	.sectionflags	@""
	.align	4
.nv.constant0._ZN5flash44flash_bwd_dq_dk_dv_loop_seqk_parallel_kernelI23Flash_bwd_kernel_traitsILi96ELi64ELi128ELi8ELi2ELi4ELi4ELb0ELb0EN7cutlass6half_tE19Flash_kernel_traitsILi96ELi64ELi128ELi8ES3_EELb1ELb1ELb0ELb1ELb0ELb0ELb0EEEvNS_16Flash_bwd_paramsE:
	.zero		1536


//--------------------- .nv.constant0._ZN5flash44flash_bwd_dq_dk_dv_loop_seqk_parallel_kernelI23Flash_bwd_kernel_traitsILi96ELi64ELi128ELi8ELi2ELi4ELi4ELb0ELb0EN7cutlass6half_tE19Flash_kernel_traitsILi96ELi64ELi128ELi8ES3_EELb0ELb1ELb0ELb1ELb0ELb0ELb1EEEvNS_16Flash_bwd_paramsE --------------------------
	.section	.nv.constant0._ZN5flash44flash_bwd_dq_dk_dv_loop_seqk_parallel_kernelI23Flash_bwd_kernel_traitsILi96ELi64ELi128ELi8ELi2ELi4ELi4ELb0ELb0EN7cutlass6half_tE19Flash_kernel_traitsILi96ELi64ELi128ELi8ES3_EELb0ELb1ELb0ELb1ELb0ELb0ELb1EEEvNS_16Flash_bwd_paramsE,"a",@progbits
	.sectionflags	@""
	.align	4
.nv.constant0._ZN5flash44flash_bwd_dq_dk_dv_loop_seqk_parallel_kernelI23Flash_bwd_kernel_traitsILi96ELi64ELi128ELi8ELi2ELi4ELi4ELb0ELb0EN7cutlass6half_tE19Flash_kernel_traitsILi96ELi64ELi128ELi8ES3_EELb0ELb1ELb0ELb1ELb0ELb0ELb1EEEvNS_16Flash_bwd_paramsE:
	.zero		1536


//--------------------- .nv.constant0._ZN5flash25flash_bwd_dot_do_o_kernelILb0E23Flash_bwd_kernel_traitsILi96ELi64ELi128ELi8ELi2ELi4ELi4ELb0ELb0EN7cutlass6half_tE19Flash_kernel_traitsILi96ELi64ELi128ELi8ES3_EEEEvNS_16Flash_bwd_paramsE --------------------------
	.section	.nv.constant0._ZN5flash25flash_bwd_dot_do_o_kernelILb0E23Flash_bwd_kernel_traitsILi96ELi64ELi128ELi8ELi2ELi4ELi4ELb0ELb0EN7cutlass6half_tE19Flash_kernel_traitsILi96ELi64ELi128ELi8ES3_EEEEvNS_16Flash_bwd_paramsE,"a",@progbits
	.sectionflags	@""
	.align	4
.nv.constant0._ZN5flash25flash_bwd_dot_do_o_kernelILb0E23Flash_bwd_kernel_traitsILi96ELi64ELi128ELi8ELi2ELi4ELi4ELb0ELb0EN7cutlass6half_tE19Flash_kernel_traitsILi96ELi64ELi128ELi8ES3_EEEEvNS_16Flash_bwd_paramsE:
	.zero		1536


//--------------------- .nv.constant0._ZN5flash25flash_bwd_dot_do_o_kernelILb1E23Flash_bwd_kernel_traitsILi96ELi64ELi128ELi8ELi2ELi4ELi4ELb0ELb0EN7cutlass6half_tE19Flash_kernel_traitsILi96ELi64ELi128ELi8ES3_EEEEvNS_16Flash_bwd_paramsE --------------------------
	.section	.nv.constant0._ZN5flash25flash_bwd_dot_do_o_kernelILb1E23Flash_bwd_kernel_traitsILi96ELi64ELi128ELi8ELi2ELi4ELi4ELb0ELb0EN7cutlass6half_tE19Flash_kernel_traitsILi96ELi64ELi128ELi8ES3_EEEEvNS_16Flash_bwd_paramsE,"a",@progbits
	.sectionflags	@""
	.align	4
.nv.constant0._ZN5flash25flash_bwd_dot_do_o_kernelILb1E23Flash_bwd_kernel_traitsILi96ELi64ELi128ELi8ELi2ELi4ELi4ELb0ELb0EN7cutlass6half_tE19Flash_kernel_traitsILi96ELi64ELi128ELi8ES3_EEEEvNS_16Flash_bwd_paramsE:
	.zero		1536


//--------------------- SYMBOLS --------------------------

	.type		.nv.reservedSmem.offset0,@object
	.size		.nv.reservedSmem.offset0,0x4
	.type		.nv.reservedSmem.cap,@object
	.size		.nv.reservedSmem.cap,0x4
